def matmul_kernel(
    a_ptr,
    b_ptr,
    c_ptr,
    M,
    N,
    K,
    stride_am,
    stride_ak,
    stride_bk,
    stride_bn,
    stride_cm,
    stride_cn,
    BLOCK_M: tl.constexpr,
    BLOCK_N: tl.constexpr,
    BLOCK_K: tl.constexpr,
    GROUP_M: tl.constexpr,
):
    pid = tl.program_id(axis=0)
    num_pid_m = tl.cdiv(M, BLOCK_M)
    num_pid_n = tl.cdiv(N, BLOCK_N)
    num_pid_in_group = GROUP_M * num_pid_n
    group_id = pid // num_pid_in_group
    first_pid_m = group_id * GROUP_M
    group_size_m = min(num_pid_m - first_pid_m, GROUP_M)
    pid_m = first_pid_m + ((pid % num_pid_in_group) % group_size_m)
    pid_n = (pid % num_pid_in_group) // group_size_m

    offs_am = (pid_m * BLOCK_M + tl.arange(0, BLOCK_M)) % M
    offs_bn = (pid_n * BLOCK_N + tl.arange(0, BLOCK_N)) % N
    offs_k = tl.arange(0, BLOCK_K)
    a_ptrs = a_ptr + offs_am[:, None] * stride_am + offs_k[None, :] * stride_ak
    b_ptrs = b_ptr + offs_k[:, None] * stride_bk + offs_bn[None, :] * stride_bn

    acc = tl.zeros((BLOCK_M, BLOCK_N), dtype=tl.float32)
    for kk in range(0, tl.cdiv(K, BLOCK_K)):
        a = tl.load(a_ptrs, mask=offs_k[None, :] < K - kk * BLOCK_K, other=0.0)
        b = tl.load(b_ptrs, mask=offs_k[:, None] < K - kk * BLOCK_K, other=0.0)
        acc = tl.dot(a, b, acc)
        a_ptrs += BLOCK_K * stride_ak
        b_ptrs += BLOCK_K * stride_bk

    c = acc.to(c_ptr.dtype.element_ty)
    offs_cm = pid_m * BLOCK_M + tl.arange(0, BLOCK_M)
    offs_cn = pid_n * BLOCK_N + tl.arange(0, BLOCK_N)
    c_ptrs = c_ptr + offs_cm[:, None] * stride_cm + offs_cn[None, :] * stride_cn
    mask = (offs_cm[:, None] < M) & (offs_cn[None, :] < N)
    tl.store(c_ptrs, c, mask=mask)

# config = {"BLOCK_K": 128, "BLOCK_M": 64, "BLOCK_N": 256, "GROUP_M": 8, "arch": "sm_100", "dtype": "fp32", "num_ctas": 1, "num_stages": 2, "num_warps": 4}
# arch = sm_100


// ===== COMPILED SASS (sm_100a) =====

	.target	sm_100a

	.elftype	@"ET_EXEC"


//--------------------- .note.nv.tkinfo           --------------------------
	.section	.note.nv.tkinfo,"",@"SHT_NOTE"
	.sectionflags	@"SHF_NOTE_NV_TKINFO"
	.tkinfo
        /*0018*/ 	.word	0x00000081
        /*0030*/ 	.string	""
        /*0030*/ 	.string	"ptxas-blackwell"
        /*0030*/ 	.string	"Cuda compilation tools, release 12.9, V12.9.86"
        /*0030*/ 	.string	"Build cuda_12.9.r12.9/compiler.36037853_0"
        /*0030*/ 	.string	"-v  -suppress-debug-info  -lineinfo  -arch sm_100a "



//--------------------- .note.nv.cuver            --------------------------
	.section	.note.nv.cuver,"",@"SHT_NOTE"
	.sectionflags	@"SHF_NOTE_NV_CUVER"
        /*0018*/ 	.short	0x0001
        /*001a*/ 	.short	0x0064
        /*001c*/ 	.short	0x0001
        /*001e*/ 	.short	0x0000
        /*0020*/ 	.short	0x0001
        /*0022*/ 	.short	0x0000


//--------------------- .nv.info                  --------------------------
	.section	.nv.info,"",@"SHT_CUDA_INFO"
	.align	4


	//----- nvinfo : EIATTR_REGCOUNT
	.align		4
        /*0000*/ 	.byte	0x04, 0x2f
        /*0002*/ 	.short	(.L_4 - .L_3)
	.align		4
.L_3:
        /*0004*/ 	.word	index@(matmul_kernel)
        /*0008*/ 	.word	0x000000ff


	//----- nvinfo : EIATTR_FRAME_SIZE
	.align		4
.L_4:
        /*000c*/ 	.byte	0x04, 0x11
        /*000e*/ 	.short	(.L_6 - .L_5)
	.align		4
.L_5:
        /*0010*/ 	.word	index@($__internal_2_$__cuda_sm10x_tcgen05_guardrail_trap_unallocated_columns_being_dealloced)
        /*0014*/ 	.word	0x00000d40


	//----- nvinfo : EIATTR_FRAME_SIZE
	.align		4
.L_6:
        /*0018*/ 	.byte	0x04, 0x11
        /*001a*/ 	.short	(.L_8 - .L_7)
	.align		4
.L_7:
        /*001c*/ 	.word	index@($__internal_1_$__cuda_sm10x_tcgen05_guardrail_trap_phase_invalid_during_alloc)
        /*0020*/ 	.word	0x00000d40


	//----- nvinfo : EIATTR_FRAME_SIZE
	.align		4
.L_8:
        /*0024*/ 	.byte	0x04, 0x11
        /*0026*/ 	.short	(.L_10 - .L_9)
	.align		4
.L_9:
        /*0028*/ 	.word	index@($__internal_0_$__cuda_sm10x_tcgen05_guardrail_trap_col_being_dealloced_not_returned_by_alloc)
        /*002c*/ 	.word	0x00000d40


	//----- nvinfo : EIATTR_FRAME_SIZE
	.align		4
.L_10:
        /*0030*/ 	.byte	0x04, 0x11
        /*0032*/ 	.short	(.L_12 - .L_11)
	.align		4
.L_11:
        /*0034*/ 	.word	index@(matmul_kernel)
        /*0038*/ 	.word	0x00000d40


	//----- nvinfo : EIATTR_MIN_STACK_SIZE
	.align		4
.L_12:
        /*003c*/ 	.byte	0x04, 0x12
        /*003e*/ 	.short	(.L_14 - .L_13)
	.align		4
.L_13:
        /*0040*/ 	.word	index@(matmul_kernel)
        /*0044*/ 	.word	0x00000d40
.L_14:


//--------------------- .nv.info.matmul_kernel    --------------------------
	.section	.nv.info.matmul_kernel,"",@"SHT_CUDA_INFO"
	.sectionflags	@""
	.align	4


	//----- nvinfo : EIATTR_CUDA_API_VERSION
	.align		4
        /*0000*/ 	.byte	0x04, 0x37
        /*0002*/ 	.short	(.L_16 - .L_15)
.L_15:
        /*0004*/ 	.word	0x00000081


	//----- nvinfo : EIATTR_KPARAM_INFO
	.align		4
.L_16:
        /*0008*/ 	.byte	0x04, 0x17
        /*000a*/ 	.short	(.L_18 - .L_17)
.L_17:
        /*000c*/ 	.word	0x00000000
        /*0010*/ 	.short	0x000d
        /*0012*/ 	.short	0x0048
        /*0014*/ 	.byte	0x00, 0xf4, 0x21, 0x00


	//----- nvinfo : EIATTR_KPARAM_INFO
	.align		4
.L_18:
        /*0018*/ 	.byte	0x04, 0x17
        /*001a*/ 	.short	(.L_20 - .L_19)
.L_19:
        /*001c*/ 	.word	0x00000000
        /*0020*/ 	.short	0x000c
        /*0022*/ 	.short	0x0040
        /*0024*/ 	.byte	0x00, 0xf4, 0x21, 0x00


	//----- nvinfo : EIATTR_KPARAM_INFO
	.align		4
.L_20:
        /*0028*/ 	.byte	0x04, 0x17
        /*002a*/ 	.short	(.L_22 - .L_21)
.L_21:
        /*002c*/ 	.word	0x00000000
        /*0030*/ 	.short	0x000b
        /*0032*/ 	.short	0x0038
        /*0034*/ 	.byte	0x00, 0xf0, 0x11, 0x00


	//----- nvinfo : EIATTR_KPARAM_INFO
	.align		4
.L_22:
        /*0038*/ 	.byte	0x04, 0x17
        /*003a*/ 	.short	(.L_24 - .L_23)
.L_23:
        /*003c*/ 	.word	0x00000000
        /*0040*/ 	.short	0x000a
        /*0042*/ 	.short	0x0034
        /*0044*/ 	.byte	0x00, 0xf0, 0x11, 0x00


	//----- nvinfo : EIATTR_KPARAM_INFO
	.align		4
.L_24:
        /*0048*/ 	.byte	0x04, 0x17
        /*004a*/ 	.short	(.L_26 - .L_25)
.L_25:
        /*004c*/ 	.word	0x00000000
        /*0050*/ 	.short	0x0009
        /*0052*/ 	.short	0x0030
        /*0054*/ 	.byte	0x00, 0xf0, 0x11, 0x00


	//----- nvinfo : EIATTR_KPARAM_INFO
	.align		4
.L_26:
        /*0058*/ 	.byte	0x04, 0x17
        /*005a*/ 	.short	(.L_28 - .L_27)
.L_27:
        /*005c*/ 	.word	0x00000000
        /*0060*/ 	.short	0x0008
        /*0062*/ 	.short	0x002c
        /*0064*/ 	.byte	0x00, 0xf0, 0x11, 0x00


	//----- nvinfo : EIATTR_KPARAM_INFO
	.align		4
.L_28:
        /*0068*/ 	.byte	0x04, 0x17
        /*006a*/ 	.short	(.L_30 - .L_29)
.L_29:
        /*006c*/ 	.word	0x00000000
        /*0070*/ 	.short	0x0007
        /*0072*/ 	.short	0x0028
        /*0074*/ 	.byte	0x00, 0xf0, 0x11, 0x00


	//----- nvinfo : EIATTR_KPARAM_INFO
	.align		4
.L_30:
        /*0078*/ 	.byte	0x04, 0x17
        /*007a*/ 	.short	(.L_32 - .L_31)
.L_31:
        /*007c*/ 	.word	0x00000000
        /*0080*/ 	.short	0x0006
        /*0082*/ 	.short	0x0024
        /*0084*/ 	.byte	0x00, 0xf0, 0x11, 0x00


	//----- nvinfo : EIATTR_KPARAM_INFO
	.align		4
.L_32:
        /*0088*/ 	.byte	0x04, 0x17
        /*008a*/ 	.short	(.L_34 - .L_33)
.L_33:
        /*008c*/ 	.word	0x00000000
        /*0090*/ 	.short	0x0005
        /*0092*/ 	.short	0x0020
        /*0094*/ 	.byte	0x00, 0xf0, 0x11, 0x00


	//----- nvinfo : EIATTR_KPARAM_INFO
	.align		4
.L_34:
        /*0098*/ 	.byte	0x04, 0x17
        /*009a*/ 	.short	(.L_36 - .L_35)
.L_35:
        /*009c*/ 	.word	0x00000000
        /*00a0*/ 	.short	0x0004
        /*00a2*/ 	.short	0x001c
        /*00a4*/ 	.byte	0x00, 0xf0, 0x11, 0x00


	//----- nvinfo : EIATTR_KPARAM_INFO
	.align		4
.L_36:
        /*00a8*/ 	.byte	0x04, 0x17
        /*00aa*/ 	.short	(.L_38 - .L_37)
.L_37:
        /*00ac*/ 	.word	0x00000000
        /*00b0*/ 	.short	0x0003
        /*00b2*/ 	.short	0x0018
        /*00b4*/ 	.byte	0x00, 0xf0, 0x11, 0x00


	//----- nvinfo : EIATTR_KPARAM_INFO
	.align		4
.L_38:
        /*00b8*/ 	.byte	0x04, 0x17
        /*00ba*/ 	.short	(.L_40 - .L_39)
.L_39:
        /*00bc*/ 	.word	0x00000000
        /*00c0*/ 	.short	0x0002
        /*00c2*/ 	.short	0x0010
        /*00c4*/ 	.byte	0x00, 0xf4, 0x21, 0x00


	//----- nvinfo : EIATTR_KPARAM_INFO
	.align		4
.L_40:
        /*00c8*/ 	.byte	0x04, 0x17
        /*00ca*/ 	.short	(.L_42 - .L_41)
.L_41:
        /*00cc*/ 	.word	0x00000000
        /*00d0*/ 	.short	0x0001
        /*00d2*/ 	.short	0x0008
        /*00d4*/ 	.byte	0x00, 0xf4, 0x21, 0x00


	//----- nvinfo : EIATTR_KPARAM_INFO
	.align		4
.L_42:
        /*00d8*/ 	.byte	0x04, 0x17
        /*00da*/ 	.short	(.L_44 - .L_43)
.L_43:
        /*00dc*/ 	.word	0x00000000
        /*00e0*/ 	.short	0x0000
        /*00e2*/ 	.short	0x0000
        /*00e4*/ 	.byte	0x00, 0xf4, 0x21, 0x00


	//----- nvinfo : EIATTR_AT_ENTRY_FRAGMENTS
	.align		4
.L_44:
        /*00e8*/ 	.byte	0x04, 0x4f
        /*00ea*/ 	.short	(.L_46 - .L_45)


	//   ....[0]....
.L_45:
        /*00ec*/ 	.word	0x00000004


	//----- nvinfo : EIATTR_RESERVED_SMEM_USED
	.align		4
.L_46:
        /*00f0*/ 	.byte	0x01, 0x41
	.zero		2


	//----- nvinfo : EIATTR_SPARSE_MMA_MASK
	.align		4
        /*00f4*/ 	.byte	0x03, 0x50
        /*00f6*/ 	.short	0x0000


	//----- nvinfo : EIATTR_TCGEN05_1CTA_USED
	.align		4
        /*00f8*/ 	.byte	0x01, 0x51
	.zero		2


	//----- nvinfo : EIATTR_MAXREG_COUNT
	.align		4
        /*00fc*/ 	.byte	0x03, 0x1b
        /*00fe*/ 	.short	0x00ff


	//----- nvinfo : EIATTR_NUM_BARRIERS
	.align		4
        /*0100*/ 	.byte	0x02, 0x4c
        /*0102*/ 	.byte	0x01
	.zero		1


	//----- nvinfo : EIATTR_ANNOTATIONS
	.align		4
        /*0104*/ 	.byte	0x04, 0x55
        /*0106*/ 	.short	(.L_48 - .L_47)


	//   ....[0]....
.L_47:
        /*0108*/ 	.word	0x00000001
        /*010c*/ 	.byte	0xe0, 0x0c, 0x00, 0x00, 0x01, 0x00, 0x00, 0x00, 0x50, 0x10, 0x00, 0x00, 0x01, 0x00, 0x00, 0x00
        /* <DEDUP_REMOVED lines=1536> */
        /*611c*/ 	.byte	0x90, 0x0e, 0x03, 0x00


	//----- nvinfo : EIATTR_INT_WARP_WIDE_INSTR_OFFSETS
	.align		4
.L_48:
        /*6120*/ 	.byte	0x04, 0x31
        /*6122*/ 	.short	(.L_50 - .L_49)


	//   ....[0]....
.L_49:
        /*6124*/ 	.word	0x00015930


	//   ....[1]....
        /*6128*/ 	.word	0x00015a20


	//   ....[2]....
        /*612c*/ 	.word	0x00015b70


	//   ....[3]....
        /*6130*/ 	.word	0x00035320


	//   ....[4]....
        /*6134*/ 	.word	0x00035370


	//----- nvinfo : EIATTR_COOP_GROUP_MASK_REGIDS
	.align		4
.L_50:
        /*6138*/ 	.byte	0x04, 0x29
        /*613a*/ 	.short	(.L_52 - .L_51)


	//   ....[0]....
.L_51:
        /*613c*/ 	.word	0xffffffff


	//   ....[1]....
        /*6140*/ 	.word	0xffffffff


	//   ....[2]....
        /*6144*/ 	.word	0xffffffff


	//   ....[3]....
        /*6148*/ 	.word	0xffffffff


	//----- nvinfo : EIATTR_COOP_GROUP_INSTR_OFFSETS
	.align		4
.L_52:
        /*614c*/ 	.byte	0x04, 0x28
        /*614e*/ 	.short	(.L_54 - .L_53)


	//   ....[0]....
.L_53:
        /*6150*/ 	.word	0x00000070


	//   ....[1]....
        /*6154*/ 	.word	0x00000330


	//   ....[2]....
        /*6158*/ 	.word	0x000351b0


	//   ....[3]....
        /*615c*/ 	.word	0x00035420


	//----- nvinfo : EIATTR_VRC_CTA_INIT_COUNT
	.align		4
.L_54:
        /*6160*/ 	.byte	0x02, 0x4a
        /*6162*/ 	.byte	0x80
	.zero		1


	//----- nvinfo : EIATTR_MBARRIER_INSTR_OFFSETS
	.align		4
        /*6164*/ 	.byte	0x04, 0x39
        /*6166*/ 	.short	(.L_56 - .L_55)


	//   ....[0]....
.L_55:
        /*6168*/ 	.word	0x00015aa0
        /*616c*/ 	.word	0x000000ff
        /*6170*/ 	.word	0x00000000
        /*6174*/ 	.short	0x0100
        /*6176*/ 	.byte	0x08
	.zero		1


	//   ....[1]....
        /*6178*/ 	.word	0x00015c20
        /*617c*/ 	.word	0x000000ff
        /*6180*/ 	.word	0x00050008
        /*6184*/ 	.short	0x0100
        /*6186*/ 	.byte	0x06
	.zero		1


	//   ....[2]....
        /*6188*/ 	.word	0x00025380
        /*618c*/ 	.word	0x000000ff
        /*6190*/ 	.word	0x00000000
        /*6194*/ 	.short	0x010a
        /*6196*/ 	.byte	0x0b
	.zero		1


	//   ....[3]....
        /*6198*/ 	.word	0x00030e10
        /*619c*/ 	.word	0x000000ff
        /*61a0*/ 	.word	0x00000000
        /*61a4*/ 	.short	0x010a
        /*61a6*/ 	.byte	0x08
	.zero		1


	//   ....[4]....
        /*61a8*/ 	.word	0x00030f00
        /*61ac*/ 	.word	0x000000ff
        /*61b0*/ 	.word	0x00050000
        /*61b4*/ 	.short	0x0108
        /*61b6*/ 	.byte	0x06
	.zero		1


	//   ....[5]....
        /*61b8*/ 	.word	0x00030fe0
        /*61bc*/ 	.word	0x000000ff
        /*61c0*/ 	.word	0x00050008
        /*61c4*/ 	.short	0x0108
        /*61c6*/ 	.byte	0x06
	.zero		1


	//   ....[6]....
        /*61c8*/ 	.word	0x00035440
        /*61cc*/ 	.word	0x000000ff
        /*61d0*/ 	.word	0x00000000
        /*61d4*/ 	.short	0x010a
        /*61d6*/ 	.byte	0x0b
	.zero		1


	//   ....[7]....
        /*61d8*/ 	.word	0x00035470
        /*61dc*/ 	.word	0x000000ff
        /*61e0*/ 	.word	0x00000000
        /*61e4*/ 	.short	0x010a
        /*61e6*/ 	.byte	0x08
	.zero		1


	//----- nvinfo : EIATTR_NUM_MBARRIERS
	.align		4
.L_56:
        /*61e8*/ 	.byte	0x03, 0x38
        /*61ea*/ 	.short	0x0002


	//----- nvinfo : EIATTR_EXIT_INSTR_OFFSETS
	.align		4
        /*61ec*/ 	.byte	0x04, 0x1c
        /*61ee*/ 	.short	(.L_58 - .L_57)


	//   ....[0]....
.L_57:
        /*61f0*/ 	.word	0x00035430


	//----- nvinfo : EIATTR_REQNTID
	.align		4
.L_58:
        /*61f4*/ 	.byte	0x04, 0x10
        /*61f6*/ 	.short	(.L_60 - .L_59)
.L_59:
        /*61f8*/ 	.word	0x00000080
        /*61fc*/ 	.word	0x00000001
        /*6200*/ 	.word	0x00000001


	//----- nvinfo : EIATTR_CRS_STACK_SIZE
	.align		4
.L_60:
        /*6204*/ 	.byte	0x04, 0x1e
        /*6206*/ 	.short	(.L_62 - .L_61)
.L_61:
        /*6208*/ 	.word	0x00000000


	//----- nvinfo : EIATTR_CBANK_PARAM_SIZE
	.align		4
.L_62:
        /*620c*/ 	.byte	0x03, 0x19
        /*620e*/ 	.short	0x0050


	//----- nvinfo : EIATTR_PARAM_CBANK
	.align		4
        /*6210*/ 	.byte	0x04, 0x0a
        /*6212*/ 	.short	(.L_64 - .L_63)
	.align		4
.L_63:
        /*6214*/ 	.word	index@(.nv.constant0.matmul_kernel)
        /*6218*/ 	.short	0x0380
        /*621a*/ 	.short	0x0050


	//----- nvinfo : EIATTR_SW_WAR
	.align		4
.L_64:
        /*621c*/ 	.byte	0x04, 0x36
        /*621e*/ 	.short	(.L_66 - .L_65)
.L_65:
        /*6220*/ 	.word	0x00000008
.L_66:


//--------------------- .nv.compat                --------------------------
	.section	.nv.compat,"",@"SHT_CUDA_COMPAT_INFO"
	.align	4
        /*0000*/ 	.byte	0x02, 0x02, 0x02, 0x00, 0x02, 0x05, 0x05, 0x00, 0x02, 0x03, 0x00, 0x00, 0x02, 0x06, 0x01, 0x00


//--------------------- .nv.callgraph             --------------------------
	.section	.nv.callgraph,"",@"SHT_CUDA_CALLGRAPH"
	.align	4
	.sectionentsize	8
	.align		4
        /*0000*/ 	.word	0x00000000
	.align		4
        /*0004*/ 	.word	0xffffffff
	.align		4
        /*0008*/ 	.word	0x00000000
	.align		4
        /*000c*/ 	.word	0xfffffffe
	.align		4
        /*0010*/ 	.word	0x00000000
	.align		4
        /*0014*/ 	.word	0xfffffffd
	.align		4
        /*0018*/ 	.word	0x00000000
	.align		4
        /*001c*/ 	.word	0xfffffffc


//--------------------- .text.matmul_kernel       --------------------------
	.section	.text.matmul_kernel,"ax",@progbits
	.align	128
        .global         matmul_kernel
        .type           matmul_kernel,@function
        .size           matmul_kernel,(.L_x_20 - matmul_kernel)
        .other          matmul_kernel,@"STO_CUDA_ENTRY STV_DEFAULT"
matmul_kernel:
.text.matmul_kernel:
[----:B------:R-:W1:Y:S01]  /*0000*/  LDC R1, c[0x0][0x37c] ;  /* 0x0000df00ff017b82 */ /* 0x000e620000000800 */
[----:B------:R-:W2:Y:S01]  /*0010*/  S2R R0, SR_TID.X ;  /* 0x0000000000007919 */ /* 0x000ea20000002100 */
[----:B-1----:R-:W-:Y:S01]  /*0020*/  VIADD R1, R1, 0xfffff2c0 ;  /* 0xfffff2c001017836 */ /* 0x002fe20000000000 */
[----:B--2---:R-:W-:-:S13]  /*0030*/  ISETP.GE.U32.AND P0, PT, R0, 0x20, PT ;  /* 0x000000200000780c */ /* 0x004fda0003f06070 */
[----:B------:R-:W-:Y:S02]  /*0040*/  VOTEU.ANY UP0, P0 ;  /* 0x0000000000ff7886 */ /* 0x000fe40000000100 */
[----:B------:R-:W-:Y:S05]  /*0050*/  BRA.U UP0, `(.L_x_0) ;  /* 0x0000000100b87547 */ /* 0x000fea000b800000 */
[----:B------:R-:W1:Y:S01]  /*0060*/  S2UR UR6, SR_CgaCtaId ;  /* 0x00000000000679c3 */ /* 0x000e620000008800 */
[----:B------:R-:W-:Y:S01]  /*0070*/  NOP ;  /* 0x0000000000007918 */ /* 0x000fe20000000000 */
[----:B------:R-:W-:Y:S02]  /*0080*/  UMOV UR4, 0x40 ;  /* 0x0000004000047882 */ /* 0x000fe40000000000 */
[----:B-1----:R-:W-:-:S09]  /*0090*/  ULEA UR4, UR6, UR4, 0x18 ;  /* 0x0000000406047291 */ /* 0x002fd2000f8ec0ff */
[----:B------:R-:W1:Y:S01]  /*00a0*/  LDS.U8 R0, [UR4] ;  /* 0x00000004ff007984 */ /* 0x000e620008000000 */
[----:B------:R-:W-:Y:S02]  /*00b0*/  UMOV UR4, 0x400 ;  /* 0x0000040000047882 */ /* 0x000fe40000000000 */
[----:B------:R-:W-:Y:S01]  /*00c0*/  ULEA UR4, UR6, UR4, 0x18 ;  /* 0x0000000406047291 */ /* 0x000fe2000f8ec0ff */
[----:B-1----:R-:W-:-:S13]  /*00d0*/  ISETP.NE.AND P0, PT, R0, RZ, PT ;  /* 0x000000ff0000720c */ /* 0x002fda0003f05270 */
[----:B------:R-:W-:Y:S05]  /*00e0*/  @P0 BRA `(.L_x_1) ;  /* 0x00000000007c0947 */ /* 0x000fea0003800000 */
[----:B------:R-:W-:-:S13]  /*00f0*/  ELECT P0, URZ, PT ;  /* 0x0000000000ff782f */ /* 0x000fda0003800000 */
[----:B------:R-:W-:Y:S05]  /*0100*/  @!P0 BRA `(.L_x_2) ;  /* 0x0000000000848947 */ /* 0x000fea0003800000 */
[----:B------:R-:W-:Y:S01]  /*0110*/  UMOV UR5, 0x8 ;  /* 0x0000000800057882 */ /* 0x000fe20000000000 */
[----:B------:R-:W-:Y:S02]  /*0120*/  IMAD.MOV.U32 R4, RZ, RZ, 0x1 ;  /* 0x00000001ff047424 */ /* 0x000fe400078e00ff */
[----:B------:R-:W-:Y:S02]  /*0130*/  IMAD.MOV.U32 R5, RZ, RZ, 0xff ;  /* 0x000000ffff057424 */ /* 0x000fe400078e00ff */
[----:B------:R-:W-:Y:S04]  /*0140*/  DEPBAR.LE SB1, 0x36 ;  /* 0x00009d800000791a */ /* 0x000fe80000000000 */
[----:B------:R-:W1:Y:S02]  /*0150*/  UTCATOMSWS.FIND_AND_SET.ALIGN UP1, UR5, UR5 ;  /* 0x00000005000575e3 */ /* 0x000e640008020800 */
[----:B-1----:R-:W-:-:S04]  /*0160*/  PLOP3.LUT P0, PT, PT, PT, UP1, 0x80, 0x8 ;  /* 0x000000000008781c */ /* 0x002fc80003f0f018 */
[----:B------:R-:W-:-:S04]  /*0170*/  SEL R0, RZ, 0xffffffff, !P0 ;  /* 0xffffffffff007807 */ /* 0x000fc80004000000 */
[----:B------:R-:W-:Y:S01]  /*0180*/  ISETP.NE.AND P0, PT, R0, RZ, PT ;  /* 0x000000ff0000720c */ /* 0x000fe20003f05270 */
[----:B------:R-:W-:-:S12]  /*0190*/  IMAD.U32 R0, RZ, RZ, UR5 ;  /* 0x00000005ff007e24 */ /* 0x000fd8000f8e00ff */
[----:B------:R-:W-:Y:S05]  /*01a0*/  @P0 BRA `(.L_x_3) ;  /* 0x0000000000240947 */ /* 0x000fea0003800000 */
.L_x_4:
[----:B------:R-:W-:Y:S05]  /*01b0*/  NANOSLEEP 0x64 ;  /* 0x000000640000795d */ /* 0x000fea0003800000 */
[----:B------:R-:W-:-:S05]  /*01c0*/  UMOV UR5, 0x8 ;  /* 0x0000000800057882 */ /* 0x000fca0000000000 */
[----:B------:R-:W-:Y:S04]  /*01d0*/  DEPBAR.LE SB1, 0x36 ;  /* 0x00009d800000791a */ /* 0x000fe80000000000 */
[----:B------:R-:W1:Y:S02]  /*01e0*/  UTCATOMSWS.FIND_AND_SET.ALIGN UP1, UR5, UR5 ;  /* 0x00000005000575e3 */ /* 0x000e640008020800 */
[----:B-1----:R-:W-:-:S04]  /*01f0*/  PLOP3.LUT P0, PT, PT, PT, UP1, 0x80, 0x8 ;  /* 0x000000000008781c */ /* 0x002fc80003f0f018 */
[----:B------:R-:W-:-:S04]  /*0200*/  SEL R0, RZ, 0xffffffff, !P0 ;  /* 0xffffffffff007807 */ /* 0x000fc80004000000 */
[----:B------:R-:W-:Y:S01]  /*0210*/  ISETP.NE.AND P0, PT, R0, RZ, PT ;  /* 0x000000ff0000720c */ /* 0x000fe20003f05270 */
[----:B------:R-:W-:-:S12]  /*0220*/  IMAD.U32 R0, RZ, RZ, UR5 ;  /* 0x00000005ff007e24 */ /* 0x000fd8000f8e00ff */
[----:B------:R-:W-:Y:S05]  /*0230*/  @!P0 BRA `(.L_x_4) ;  /* 0xfffffffc00dc8947 */ /* 0x000fea000383ffff */
.L_x_3:
[C---:B------:R-:W-:Y:S01]  /*0240*/  VIADD R3, R0.reuse, 0x10 ;  /* 0x0000001000037836 */ /* 0x040fe20000000000 */
[----:B------:R-:W-:Y:S01]  /*0250*/  UMOV UR5, 0x50 ;  /* 0x0000005000057882 */ /* 0x000fe20000000000 */
[----:B------:R-:W-:Y:S01]  /*0260*/  SHF.L.U32 R2, R5, R0, RZ ;  /* 0x0000000005027219 */ /* 0x000fe200000006ff */
[----:B------:R-:W-:Y:S01]  /*0270*/  ULEA UR5, UR6, UR5, 0x18 ;  /* 0x0000000506057291 */ /* 0x000fe2000f8ec0ff */
[----:B------:R-:W-:Y:S01]  /*0280*/  IMAD.SHL.U32 R0, R0, 0x20, RZ ;  /* 0x0000002000007824 */ /* 0x000fe200078e00ff */
[----:B------:R-:W-:-:S04]  /*0290*/  SHF.L.U32 R3, R4, R3, RZ ;  /* 0x0000000304037219 */ /* 0x000fc800000006ff */
[----:B------:R-:W-:-:S05]  /*02a0*/  LOP3.LUT R2, R3, R2, RZ, 0xfc, !PT ;  /* 0x0000000203027212 */ /* 0x000fca00078efcff */
[----:B------:R1:W-:Y:S04]  /*02b0*/  ATOMS.OR RZ, [UR5], R2 ;  /* 0x00000002ffff798c */ /* 0x0003e8000b000005 */
[----:B------:R1:W-:Y:S01]  /*02c0*/  STS [UR4], R0 ;  /* 0x00000000ff007988 */ /* 0x0003e20008000804 */
[----:B------:R-:W-:Y:S05]  /*02d0*/  BRA `(.L_x_2) ;  /* 0x0000000000107947 */ /* 0x000fea0003800000 */
.L_x_1:
[----:B------:R-:W-:Y:S01]  /*02e0*/  IMAD.MOV.U32 R0, RZ, RZ, -0x1 ;  /* 0xffffffffff007424 */ /* 0x000fe200078e00ff */
[----:B------:R-:W-:-:S04]  /*02f0*/  MOV R2, 0x320 ;  /* 0x0000032000027802 */ /* 0x000fc80000000f00 */
[----:B------:R1:W-:Y:S03]  /*0300*/  STS [UR4], R0 ;  /* 0x00000000ff007988 */ /* 0x0003e60008000804 */
[----:B-1----:R-:W-:Y:S05]  /*0310*/  CALL.REL.NOINC `($__internal_1_$__cuda_sm10x_tcgen05_guardrail_trap_phase_invalid_during_alloc) ;  /* 0x00000350006c7944 */ /* 0x002fea0003c00000 */
.L_x_2:
[----:B------:R-:W-:Y:S05]  /*0320*/  WARPSYNC.ALL ;  /* 0x0000000000007948 */ /* 0x000fea0003800000 */
[----:B------:R-:W-:Y:S01]  /*0330*/  NOP ;  /* 0x0000000000007918 */ /* 0x000fe20000000000 */
.L_x_0:
[----:B-1----:R-:W1:Y:S01]  /*0340*/  LDC.64 R2, c[0x0][0x398] ;  /* 0x0000e600ff027b82 */ /* 0x002e620000000a00 */
[----:B------:R-:W2:Y:S01]  /*0350*/  S2R R7, SR_CTAID.X ;  /* 0x0000000000077919 */ /* 0x000ea20000002500 */
[----:B------:R-:W-:Y:S01]  /*0360*/  UMOV UR6, 0x400 ;  /* 0x0000040000067882 */ /* 0x000fe20000000000 */
[----:B------:R-:W3:Y:S01]  /*0370*/  LDCU.64 UR4, c[0x0][0x3a8] ;  /* 0x00007500ff0477ac */ /* 0x000ee20008000a00 */
[----:B------:R-:W4:Y:S01]  /*0380*/  S2R R216, SR_TID.X ;  /* 0x0000000000d87919 */ /* 0x000f220000002100 */
[----:B------:R-:W1:Y:S03]  /*0390*/  LDCU UR11, c[0x0][0x39c] ;  /* 0x00007380ff0b77ac */ /* 0x000e660008000800 */
[----:B------:R-:W1:Y:S01]  /*03a0*/  S2UR UR9, SR_CgaCtaId ;  /* 0x00000000000979c3 */ /* 0x000e620000008800 */
[----:B------:R-:W1:Y:S01]  /*03b0*/  LDCU UR8, c[0x0][0x3a4] ;  /* 0x00007480ff0877ac */ /* 0x000e620008000800 */
[----:B------:R-:W1:Y:S01]  /*03c0*/  LDCU.128 UR12, c[0x0][0x380] ;  /* 0x00007000ff0c77ac */ /* 0x000e620008000c00 */
[----:B------:R-:W1:Y:S01]  /*03d0*/  LDCU UR10, c[0x0][0x3b0] ;  /* 0x00007600ff0a77ac */ /* 0x000e620008000800 */
[----:B------:R-:W1:Y:S02]  /*03e0*/  LDCU UR63, c[0x0][0x3b0] ;  /* 0x00007600ff3f77ac */ /* 0x000e640008000800 */
[----:B-1----:R-:W-:Y:S01]  /*03f0*/  VIADD R0, R3, 0xff ;  /* 0x000000ff03007836 */ /* 0x002fe20000000000 */
[----:B------:R-:W-:Y:S01]  /*0400*/  IABS R13, R2 ;  /* 0x00000002000d7213 */ /* 0x000fe20000000000 */
[----:B------:R-:W1:Y:S03]  /*0410*/  LDCU UR27, c[0x0][0x3b0] ;  /* 0x00007600ff1b77ac */ /* 0x000e660008000800 */
[----:B------:R-:W-:Y:S01]  /*0420*/  SHF.R.S32.HI R5, RZ, 0x1f, R0 ;  /* 0x0000001fff057819 */ /* 0x000fe20000011400 */
[----:B------:R-:W1:Y:S03]  /*0430*/  LDCU UR29, c[0x0][0x3b0] ;  /* 0x00007600ff1d77ac */ /* 0x000e660008000800 */
[----:B------:R-:W-:-:S02]  /*0440*/  LEA.HI R5, R5, R0, RZ, 0x8 ;  /* 0x0000000005057211 */ /* 0x000fc400078f40ff */
[----:B--2---:R-:W-:Y:S01]  /*0450*/  IABS R10, R7 ;  /* 0x00000007000a7213 */ /* 0x004fe20000000000 */
[----:B------:R-:W-:Y:S01]  /*0460*/  ULEA UR6, UR9, UR6, 0x18 ;  /* 0x0000000609067291 */ /* 0x000fe2000f8ec0ff */
[----:B------:R-:W-:Y:S01]  /*0470*/  SHF.R.S32.HI R5, RZ, 0x8, R5 ;  /* 0x00000008ff057819 */ /* 0x000fe20000011405 */
[----:B------:R-:W2:Y:S01]  /*0480*/  LDCU UR25, c[0x0][0x3b0] ;  /* 0x00007600ff1977ac */ /* 0x000ea20008000800 */
[----:B----4-:R-:W-:Y:S02]  /*0490*/  LOP3.LUT R15, R216, 0x3f, RZ, 0xc0, !PT ;  /* 0x0000003fd80f7812 */ /* 0x010fe400078ec0ff */
[----:B------:R-:W-:Y:S01]  /*04a0*/  SHF.R.U32.HI R14, RZ, 0x5, R216 ;  /* 0x00000005ff0e7819 */ /* 0x000fe200000116d8 */
[----:B------:R-:W-:Y:S01]  /*04b0*/  IMAD.SHL.U32 R6, R5, 0x8, RZ ;  /* 0x0000000805067824 */ /* 0x000fe200078e00ff */
[----:B------:R-:W4:Y:S02]  /*04c0*/  LDCU UR30, c[0x0][0x3b0] ;  /* 0x00007600ff1e77ac */ /* 0x000f240008000800 */
[----:B------:R-:W-:-:S02]  /*04d0*/  R2UR UR18, R14 ;  /* 0x000000000e1272ca */ /* 0x000fc400000e0000 */
[-C--:B------:R-:W-:Y:S01]  /*04e0*/  IABS R9, R6.reuse ;  /* 0x0000000600097213 */ /* 0x080fe20000000000 */
[----:B------:R-:W1:Y:S01]  /*04f0*/  LDCU UR23, c[0x0][0x3b0] ;  /* 0x00007600ff1777ac */ /* 0x000e620008000800 */
[----:B------:R-:W-:Y:S02]  /*0500*/  IABS R12, R6 ;  /* 0x00000006000c7213 */ /* 0x000fe40000000000 */
[----:B------:R-:W1:Y:S01]  /*0510*/  I2F.RP R0, R9 ;  /* 0x0000000900007306 */ /* 0x000e620000209400 */
[----:B------:R-:W2:Y:S01]  /*0520*/  LDCU UR31, c[0x0][0x3b0] ;  /* 0x00007600ff1f77ac */ /* 0x000ea20008000800 */
[----:B------:R-:W2:Y:S01]  /*0530*/  LDCU UR28, c[0x0][0x3b0] ;  /* 0x00007600ff1c77ac */ /* 0x000ea20008000800 */
[----:B------:R-:W2:Y:S01]  /*0540*/  LDCU UR26, c[0x0][0x3b0] ;  /* 0x00007600ff1a77ac */ /* 0x000ea20008000800 */
[----:B------:R-:W2:Y:S04]  /*0550*/  LDCU UR24, c[0x0][0x3b0] ;  /* 0x00007600ff1877ac */ /* 0x000ea80008000800 */
[----:B-1----:R-:W1:Y:S01]  /*0560*/  MUFU.RCP R0, R0 ;  /* 0x0000000000007308 */ /* 0x002e620000001000 */
[----:B------:R-:W2:Y:S01]  /*0570*/  LDCU UR21, c[0x0][0x3b0] ;  /* 0x00007600ff1577ac */ /* 0x000ea20008000800 */
[----:B------:R-:W2:Y:S01]  /*0580*/  LDCU UR32, c[0x0][0x3b0] ;  /* 0x00007600ff2077ac */ /* 0x000ea20008000800 */
[----:B------:R-:W2:Y:S01]  /*0590*/  LDCU UR22, c[0x0][0x3b0] ;  /* 0x00007600ff1677ac */ /* 0x000ea20008000800 */
[----:B------:R-:W2:Y:S01]  /*05a0*/  LDCU UR33, c[0x0][0x3b0] ;  /* 0x00007600ff2177ac */ /* 0x000ea20008000800 */
[----:B-1----:R-:W-:Y:S01]  /*05b0*/  VIADD R4, R0, 0xffffffe ;  /* 0x0ffffffe00047836 */ /* 0x002fe20000000000 */
[----:B------:R-:W1:Y:S01]  /*05c0*/  LDCU UR20, c[0x0][0x3b0] ;  /* 0x00007600ff1477ac */ /* 0x000e620008000800 */
[----:B------:R-:W-:-:S02]  /*05d0*/  IMAD.MOV R0, RZ, RZ, -R12 ;  /* 0x000000ffff007224 */ /* 0x000fc400078e0a0c */
[----:B------:R2:W1:Y:S01]  /*05e0*/  F2I.FTZ.U32.TRUNC.NTZ R5, R4 ;  /* 0x0000000400057305 */ /* 0x000462000021f000 */
[----:B------:R-:W3:Y:S01]  /*05f0*/  LDCU UR19, c[0x0][0x3b0] ;  /* 0x00007600ff1377ac */ /* 0x000ee20008000800 */
[----:B------:R-:W3:Y:S01]  /*0600*/  LDCU UR34, c[0x0][0x3b0] ;  /* 0x00007600ff2277ac */ /* 0x000ee20008000800 */
[----:B--2---:R-:W-:Y:S01]  /*0610*/  IMAD.MOV.U32 R4, RZ, RZ, RZ ;  /* 0x000000ffff047224 */ /* 0x004fe200078e00ff */
[----:B------:R-:W2:Y:S01]  /*0620*/  LDCU UR35, c[0x0][0x3b0] ;  /* 0x00007600ff2377ac */ /* 0x000ea20008000800 */
[----:B------:R-:W2:Y:S01]  /*0630*/  LDCU UR37, c[0x0][0x3b0] ;  /* 0x00007600ff2577ac */ /* 0x000ea20008000800 */
[----:B-1----:R-:W-:Y:S01]  /*0640*/  IMAD.MOV R8, RZ, RZ, -R5 ;  /* 0x000000ffff087224 */ /* 0x002fe200078e0a05 */
[----:B------:R-:W1:Y:S03]  /*0650*/  LDCU UR38, c[0x0][0x3b0] ;  /* 0x00007600ff2677ac */ /* 0x000e660008000800 */
[----:B------:R-:W-:-:S02]  /*0660*/  IMAD R11, R8, R9, RZ ;  /* 0x00000009080b7224 */ /* 0x000fc400078e02ff */
[----:B------:R-:W-:Y:S01]  /*0670*/  IMAD.MOV.U32 R8, RZ, RZ, R10 ;  /* 0x000000ffff087224 */ /* 0x000fe200078e000a */
[----:B------:R-:W1:Y:S01]  /*0680*/  LDCU UR36, c[0x0][0x3b0] ;  /* 0x00007600ff2477ac */ /* 0x000e620008000800 */
[----:B------:R-:W-:Y:S01]  /*0690*/  IMAD.HI.U32 R5, R5, R11, R4 ;  /* 0x0000000b05057227 */ /* 0x000fe200078e0004 */
[----:B------:R-:W1:Y:S05]  /*06a0*/  LDCU UR39, c[0x0][0x3b0] ;  /* 0x00007600ff2777ac */ /* 0x000e6a0008000800 */
[----:B------:R-:W-:Y:S01]  /*06b0*/  IMAD.HI.U32 R5, R5, R8, RZ ;  /* 0x0000000805057227 */ /* 0x000fe200078e00ff */
[----:B------:R-:W1:Y:S03]  /*06c0*/  LDCU UR42, c[0x0][0x3b0] ;  /* 0x00007600ff2a77ac */ /* 0x000e660008000800 */
[----:B------:R-:W-:Y:S01]  /*06d0*/  IMAD R0, R5, R0, R8 ;  /* 0x0000000005007224 */ /* 0x000fe200078e0208 */
[----:B------:R-:W1:Y:S04]  /*06e0*/  LDCU UR40, c[0x0][0x3b0] ;  /* 0x00007600ff2877ac */ /* 0x000e680008000800 */
[----:B------:R-:W-:Y:S01]  /*06f0*/  ISETP.GT.U32.AND P1, PT, R9, R0, PT ;  /* 0x000000000900720c */ /* 0x000fe20003f24070 */
[----:B------:R-:W1:Y:S01]  /*0700*/  LDCU UR41, c[0x0][0x3b0] ;  /* 0x00007600ff2977ac */ /* 0x000e620008000800 */
[----:B------:R-:W1:Y:S01]  /*0710*/  LDCU UR44, c[0x0][0x3b0] ;  /* 0x00007600ff2c77ac */ /* 0x000e620008000800 */
[----:B------:R-:W1:Y:S10]  /*0720*/  LDCU UR43, c[0x0][0x3b0] ;  /* 0x00007600ff2b77ac */ /* 0x000e740008000800 */
[----:B------:R-:W-:Y:S01]  /*0730*/  @!P1 IMAD.IADD R0, R0, 0x1, -R9 ;  /* 0x0000000100009824 */ /* 0x000fe200078e0a09 */
[----:B------:R-:W1:Y:S01]  /*0740*/  LDCU UR45, c[0x0][0x3b0] ;  /* 0x00007600ff2d77ac */ /* 0x000e620008000800 */
[----:B------:R-:W-:Y:S01]  /*0750*/  @!P1 VIADD R5, R5, 0x1 ;  /* 0x0000000105059836 */ /* 0x000fe20000000000 */
[----:B------:R-:W-:-:S02]  /*0760*/  ISETP.NE.AND P1, PT, R6, RZ, PT ;  /* 0x000000ff0600720c */ /* 0x000fc40003f25270 */
[----:B------:R-:W-:Y:S01]  /*0770*/  ISETP.GE.U32.AND P0, PT, R0, R9, PT ;  /* 0x000000090000720c */ /* 0x000fe20003f06070 */
[----:B------:R-:W1:Y:S01]  /*0780*/  LDCU UR47, c[0x0][0x3b0] ;  /* 0x00007600ff2f77ac */ /* 0x000e620008000800 */
[-C--:B------:R-:W-:Y:S01]  /*0790*/  LOP3.LUT R0, R7, R6.reuse, RZ, 0x3c, !PT ;  /* 0x0000000607007212 */ /* 0x080fe200078e3cff */
[----:B------:R-:W1:Y:S03]  /*07a0*/  LDCU UR46, c[0x0][0x3b0] ;  /* 0x00007600ff2e77ac */ /* 0x000e660008000800 */
[----:B------:R-:W-:Y:S01]  /*07b0*/  ISETP.GE.AND P2, PT, R0, RZ, PT ;  /* 0x000000ff0000720c */ /* 0x000fe20003f46270 */
[----:B------:R-:W-:Y:S01]  /*07c0*/  VIADD R0, R2, 0x3f ;  /* 0x0000003f02007836 */ /* 0x000fe20000000000 */
[----:B------:R-:W1:Y:S05]  /*07d0*/  LDCU UR48, c[0x0][0x3b0] ;  /* 0x00007600ff3077ac */ /* 0x000e6a0008000800 */
[----:B------:R-:W-:Y:S01]  /*07e0*/  @P0 VIADD R5, R5, 0x1 ;  /* 0x0000000105050836 */ /* 0x000fe20000000000 */
[----:B------:R-:W1:Y:S03]  /*07f0*/  LDCU UR49, c[0x0][0x3b0] ;  /* 0x00007600ff3177ac */ /* 0x000e660008000800 */
[----:B------:R-:W-:Y:S01]  /*0800*/  IMAD.MOV.U32 R4, RZ, RZ, R5 ;  /* 0x000000ffff047224 */ /* 0x000fe200078e0005 */
[----:B------:R-:W-:Y:S01]  /*0810*/  SHF.R.S32.HI R5, RZ, 0x1f, R0 ;  /* 0x0000001fff057819 */ /* 0x000fe20000011400 */
[----:B------:R-:W1:Y:S02]  /*0820*/  LDCU UR50, c[0x0][0x3b0] ;  /* 0x00007600ff3277ac */ /* 0x000e640008000800 */
[----:B------:R-:W-:Y:S01]  /*0830*/  @!P2 IMAD.MOV R4, RZ, RZ, -R4 ;  /* 0x000000ffff04a224 */ /* 0x000fe200078e0a04 */
[----:B------:R-:W-:Y:S01]  /*0840*/  @!P1 LOP3.LUT R4, RZ, R6, RZ, 0x33, !PT ;  /* 0x00000006ff049212 */ /* 0x000fe200078e33ff */
[----:B------:R-:W1:Y:S01]  /*0850*/  LDCU UR51, c[0x0][0x3b0] ;  /* 0x00007600ff3377ac */ /* 0x000e620008000800 */
[----:B------:R-:W-:-:S03]  /*0860*/  LEA.HI R5, R5, R0, RZ, 0x6 ;  /* 0x0000000005057211 */ /* 0x000fc600078f30ff */
[----:B------:R-:W-:Y:S01]  /*0870*/  IMAD.SHL.U32 R8, R4, 0x8, RZ ;  /* 0x0000000804087824 */ /* 0x000fe200078e00ff */
[----:B------:R-:W1:Y:S01]  /*0880*/  LDCU UR52, c[0x0][0x3b0] ;  /* 0x00007600ff3477ac */ /* 0x000e620008000800 */
[----:B------:R-:W-:-:S03]  /*0890*/  IMAD.MOV R4, RZ, RZ, -R4 ;  /* 0x000000ffff047224 */ /* 0x000fc600078e0a04 */
[----:B------:R-:W-:Y:S01]  /*08a0*/  LEA.HI.SX32 R5, R5, -R8, 0x1a ;  /* 0x8000000805057211 */ /* 0x000fe200078fd2ff */
[----:B------:R-:W-:Y:S02]  /*08b0*/  IMAD R10, R6, R4, R7 ;  /* 0x00000004060a7224 */ /* 0x000fe400078e0207 */
[----:B------:R-:W-:Y:S01]  /*08c0*/  HFMA2 R4, -RZ, RZ, 0, 0 ;  /* 0x00000000ff047431 */ /* 0x000fe200000001ff */
[----:B------:R-:W1:Y:S01]  /*08d0*/  LDCU UR53, c[0x0][0x3b0] ;  /* 0x00007600ff3577ac */ /* 0x000e620008000800 */
[----:B------:R-:W-:Y:S02]  /*08e0*/  VIMNMX R11, PT, PT, R5, 0x8, PT ;  /* 0x00000008050b7848 */ /* 0x000fe40003fe0100 */
[----:B------:R-:W-:Y:S01]  /*08f0*/  IABS R6, R10 ;  /* 0x0000000a00067213 */ /* 0x000fe20000000000 */
[----:B------:R-:W1:Y:S01]  /*0900*/  LDCU UR55, c[0x0][0x3b0] ;  /* 0x00007600ff3777ac */ /* 0x000e620008000800 */
[----:B------:R-:W-:Y:S01]  /*0910*/  IABS R9, R11 ;  /* 0x0000000b00097213 */ /* 0x000fe20000000000 */
[----:B------:R-:W1:Y:S03]  /*0920*/  LDCU UR54, c[0x0][0x3b0] ;  /* 0x00007600ff3677ac */ /* 0x000e660008000800 */
[----:B------:R-:W1:Y:S01]  /*0930*/  I2F.RP R0, R9 ;  /* 0x0000000900007306 */ /* 0x000e620000209400 */
[----:B------:R-:W2:Y:S01]  /*0940*/  LDCU UR56, c[0x0][0x3b0] ;  /* 0x00007600ff3877ac */ /* 0x000ea20008000800 */
[----:B------:R-:W2:Y:S01]  /*0950*/  LDCU UR57, c[0x0][0x3b0] ;  /* 0x00007600ff3977ac */ /* 0x000ea20008000800 */
[----:B------:R-:W2:Y:S05]  /*0960*/  LDCU UR58, c[0x0][0x3b0] ;  /* 0x00007600ff3a77ac */ /* 0x000eaa0008000800 */
[----:B-1----:R-:W1:Y:S01]  /*0970*/  MUFU.RCP R0, R0 ;  /* 0x0000000000007308 */ /* 0x002e620000001000 */
[----:B------:R-:W2:Y:S01]  /*0980*/  LDCU UR59, c[0x0][0x3b0] ;  /* 0x00007600ff3b77ac */ /* 0x000ea20008000800 */
[----:B------:R-:W2:Y:S01]  /*0990*/  LDCU UR60, c[0x0][0x3b0] ;  /* 0x00007600ff3c77ac */ /* 0x000ea20008000800 */
[----:B------:R-:W2:Y:S01]  /*09a0*/  LDCU UR62, c[0x0][0x3b0] ;  /* 0x00007600ff3e77ac */ /* 0x000ea20008000800 */
[----:B------:R-:W2:Y:S01]  /*09b0*/  LDCU UR61, c[0x0][0x3b0] ;  /* 0x00007600ff3d77ac */ /* 0x000ea20008000800 */
[----:B-1----:R-:W-:-:S06]  /*09c0*/  VIADD R5, R0, 0xffffffe ;  /* 0x0ffffffe00057836 */ /* 0x002fcc0000000000 */
[----:B------:R-:W1:Y:S02]  /*09d0*/  F2I.FTZ.U32.TRUNC.NTZ R5, R5 ;  /* 0x0000000500057305 */ /* 0x000e64000021f000 */
[----:B-1----:R-:W-:-:S04]  /*09e0*/  IMAD.MOV R12, RZ, RZ, -R5 ;  /* 0x000000ffff0c7224 */ /* 0x002fc800078e0a05 */
[----:B------:R-:W-:Y:S01]  /*09f0*/  IMAD R7, R12, R9, RZ ;  /* 0x000000090c077224 */ /* 0x000fe200078e02ff */
[----:B------:R-:W-:-:S03]  /*0a00*/  IABS R12, R11 ;  /* 0x0000000b000c7213 */ /* 0x000fc60000000000 */
[----:B------:R-:W-:-:S04]  /*0a10*/  IMAD.HI.U32 R4, R5, R7, R4 ;  /* 0x0000000705047227 */ /* 0x000fc800078e0004 */
[----:B------:R-:W-:Y:S02]  /*0a20*/  IMAD.MOV.U32 R5, RZ, RZ, R6 ;  /* 0x000000ffff057224 */ /* 0x000fe400078e0006 */
[----:B------:R-:W-:Y:S01]  /*0a30*/  IMAD.MOV R0, RZ, RZ, -R12 ;  /* 0x000000ffff007224 */ /* 0x000fe200078e0a0c */
[----:B------:R-:W-:Y:S01]  /*0a40*/  IABS R12, R3 ;  /* 0x00000003000c7213 */ /* 0x000fe20000000000 */
[----:B------:R-:W-:Y:S01]  /*0a50*/  IMAD.HI.U32 R4, R4, R5, RZ ;  /* 0x0000000504047227 */ /* 0x000fe200078e00ff */
[----:B------:R-:W1:Y:S03]  /*0a60*/  I2F.RP R3, R13 ;  /* 0x0000000d00037306 */ /* 0x000e660000209400 */
[----:B------:R-:W-:Y:S01]  /*0a70*/  IMAD R0, R4, R0, R5 ;  /* 0x0000000004007224 */ /* 0x000fe200078e0205 */
[----:B------:R-:W-:Y:S04]  /*0a80*/  BAR.SYNC.DEFER_BLOCKING 0x0 ;  /* 0x0000000000007b1d */ /* 0x000fe80000010000 */
[----:B------:R-:W-:-:S02]  /*0a90*/  ISETP.GT.U32.AND P1, PT, R9, R0, PT ;  /* 0x000000000900720c */ /* 0x000fc40003f24070 */
[----:B------:R-:W2:Y:S08]  /*0aa0*/  I2F.RP R6, R12 ;  /* 0x0000000c00067306 */ /* 0x000eb00000209400 */
[----:B-1----:R-:W1:Y:S03]  /*0ab0*/  MUFU.RCP R3, R3 ;  /* 0x0000000300037308 */ /* 0x002e660000001000 */
[----:B------:R-:W-:-:S02]  /*0ac0*/  @!P1 IMAD.IADD R0, R0, 0x1, -R9 ;  /* 0x0000000100009824 */ /* 0x000fc400078e0a09 */
[----:B------:R-:W-:Y:S01]  /*0ad0*/  @!P1 VIADD R4, R4, 0x1 ;  /* 0x0000000104049836 */ /* 0x000fe20000000000 */
[----:B------:R-:W-:Y:S02]  /*0ae0*/  ISETP.NE.AND P1, PT, R11, RZ, PT ;  /* 0x000000ff0b00720c */ /* 0x000fe40003f25270 */
[----:B--2---:R-:W2:Y:S01]  /*0af0*/  MUFU.RCP R6, R6 ;  /* 0x0000000600067308 */ /* 0x004ea20000001000 */
[----:B------:R-:W-:Y:S02]  /*0b00*/  ISETP.GE.U32.AND P0, PT, R0, R9, PT ;  /* 0x000000090000720c */ /* 0x000fe40003f06070 */
[----:B------:R-:W-:Y:S01]  /*0b10*/  LOP3.LUT R0, R10, R11, RZ, 0x3c, !PT ;  /* 0x0000000b0a007212 */ /* 0x000fe200078e3cff */
[----:B------:R-:W3:Y:S01]  /*0b20*/  LDS R9, [UR6] ;  /* 0x00000006ff097984 */ /* 0x000ee20008000800 */
[----:B------:R-:W-:Y:S01]  /*0b30*/  BAR.SYNC.DEFER_BLOCKING 0x0 ;  /* 0x0000000000007b1d */ /* 0x000fe20000010000 */
[----:B-1----:R-:W-:Y:S01]  /*0b40*/  VIADD R5, R3, 0xffffffe ;  /* 0x0ffffffe03057836 */ /* 0x002fe20000000000 */
[----:B------:R-:W-:-:S07]  /*0b50*/  ISETP.GE.AND P2, PT, R0, RZ, PT ;  /* 0x000000ff0000720c */ /* 0x000fce0003f46270 */
[----:B------:R-:W-:Y:S01]  /*0b60*/  @P0 VIADD R4, R4, 0x1 ;  /* 0x0000000104040836 */ /* 0x000fe20000000000 */
[----:B------:R-:W1:Y:S01]  /*0b70*/  F2I.FTZ.U32.TRUNC.NTZ R5, R5 ;  /* 0x0000000500057305 */ /* 0x000e62000021f000 */
[----:B--2---:R-:W-:Y:S02]  /*0b80*/  VIADD R7, R6, 0xffffffe ;  /* 0x0ffffffe06077836 */ /* 0x004fe40000000000 */
[----:B------:R-:W-:-:S04]  /*0b90*/  IMAD.MOV.U32 R6, RZ, RZ, R4 ;  /* 0x000000ffff067224 */ /* 0x000fc800078e0004 */
[----:B------:R-:W-:Y:S01]  /*0ba0*/  @!P2 IMAD.MOV R6, RZ, RZ, -R6 ;  /* 0x000000ffff06a224 */ /* 0x000fe200078e0a06 */
[----:B------:R-:W-:Y:S01]  /*0bb0*/  @!P1 LOP3.LUT R6, RZ, R11, RZ, 0x33, !PT ;  /* 0x0000000bff069212 */ /* 0x000fe200078e33ff */
[----:B------:R-:W2:Y:S04]  /*0bc0*/  F2I.FTZ.U32.TRUNC.NTZ R7, R7 ;  /* 0x0000000700077305 */ /* 0x000ea8000021f000 */
[----:B------:R-:W-:Y:S02]  /*0bd0*/  IMAD.MOV R0, RZ, RZ, -R6 ;  /* 0x000000ffff007224 */ /* 0x000fe400078e0a06 */
[----:B-1----:R-:W-:Y:S02]  /*0be0*/  IMAD.MOV R4, RZ, RZ, -R5 ;  /* 0x000000ffff047224 */ /* 0x002fe400078e0a05 */
[----:B------:R-:W-:-:S02]  /*0bf0*/  IMAD R0, R11, R0, R10 ;  /* 0x000000000b007224 */ /* 0x000fc400078e020a */
[----:B------:R-:W-:Y:S02]  /*0c00*/  IMAD R3, R4, R13, RZ ;  /* 0x0000000d04037224 */ /* 0x000fe400078e02ff */
[----:B------:R-:W-:Y:S02]  /*0c10*/  IMAD.MOV.U32 R4, RZ, RZ, RZ ;  /* 0x000000ffff047224 */ /* 0x000fe400078e00ff */
[----:B--2---:R-:W-:Y:S02]  /*0c20*/  IMAD.MOV R249, RZ, RZ, -R7 ;  /* 0x000000fffff97224 */ /* 0x004fe400078e0a07 */
[----:B------:R-:W-:Y:S01]  /*0c30*/  IMAD.HI.U32 R4, R5, R3, R4 ;  /* 0x0000000305047227 */ /* 0x000fe200078e0004 */
[----:B---3--:R-:W-:-:S03]  /*0c40*/  R2UR UR7, R9 ;  /* 0x00000000090772ca */ /* 0x008fc600000e0000 */
[----:B------:R-:W-:Y:S02]  /*0c50*/  IMAD.IADD R3, R8, 0x1, R0 ;  /* 0x0000000108037824 */ /* 0x000fe400078e0200 */
[----:B------:R-:W-:Y:S02]  /*0c60*/  IMAD.SHL.U32 R0, R6, 0x100, RZ ;  /* 0x0000010006007824 */ /* 0x000fe400078e00ff */
[----:B------:R-:W-:Y:S01]  /*0c70*/  IMAD R8, R3, 0x40, R15 ;  /* 0x0000004003087824 */ /* 0x000fe200078e020f */
[----:B------:R-:W-:Y:S01]  /*0c80*/  LOP3.LUT R3, R216, 0x40, RZ, 0xc0, !PT ;  /* 0x00000040d8037812 */ /* 0x000fe200078ec0ff */
[----:B------:R-:W-:Y:S01]  /*0c90*/  IMAD R249, R249, R12, RZ ;  /* 0x0000000cf9f97224 */ /* 0x000fe200078e02ff */
[C---:B------:R-:W-:Y:S01]  /*0ca0*/  IADD3 R52, PT, PT, R0.reuse, 0x93, RZ ;  /* 0x0000009300347810 */ /* 0x040fe20007ffe0ff */
[----:B------:R-:W-:Y:S01]  /*0cb0*/  IMAD.MOV.U32 R6, RZ, RZ, RZ ;  /* 0x000000ffff067224 */ /* 0x000fe200078e00ff */
[----:B------:R-:W-:Y:S01]  /*0cc0*/  IABS R10, R8 ;  /* 0x00000008000a7213 */ /* 0x000fe20000000000 */
[----:B------:R-:W-:Y:S01]  /*0cd0*/  VIADD R11, R0, 0xff ;  /* 0x000000ff000b7836 */ /* 0x000fe20000000000 */
[----:B------:R1:W-:Y:S01]  /*0ce0*/  STL [R1+0xae8], R8 ;  /* 0x000ae80801007387 */ /* 0x0003e20000100800 */
[----:B------:R-:W-:Y:S01]  /*0cf0*/  IMAD.SHL.U32 R5, R216, 0x10, RZ ;  /* 0x00000010d8057824 */ /* 0x000fe200078e00ff */
[----:B------:R-:W-:Y:S01]  /*0d00*/  IABS R44, R52 ;  /* 0x00000034002c7213 */ /* 0x000fe20000000000 */
[----:B------:R-:W-:Y:S01]  /*0d10*/  IMAD.HI.U32 R249, R7, R249, R6 ;  /* 0x000000f907f97227 */ /* 0x000fe200078e0006 */
[----:B------:R-:W-:-:S02]  /*0d20*/  IABS R7, R11 ;  /* 0x0000000b00077213 */ /* 0x000fc40000000000 */
[----:B------:R-:W-:Y:S01]  /*0d30*/  LOP3.LUT R6, R5, 0x70, RZ, 0xc0, !PT ;  /* 0x0000007005067812 */ /* 0x000fe200078ec0ff */
[----:B------:R-:W-:Y:S01]  /*0d40*/  IMAD.HI.U32 R4, R4, R10, RZ ;  /* 0x0000000a04047227 */ /* 0x000fe200078e00ff */
[----:B------:R-:W-:Y:S02]  /*0d50*/  ISETP.GE.AND P0, PT, R11, RZ, PT ;  /* 0x000000ff0b00720c */ /* 0x000fe40003f06270 */
[----:B------:R-:W-:Y:S01]  /*0d60*/  LEA.HI R251, R3, R6, RZ, 0x1c ;  /* 0x0000000603fb7211 */ /* 0x000fe200078fe0ff */
[C---:B-1----:R-:W-:Y:S01]  /*0d70*/  VIADD R8, R0.reuse, 0x1 ;  /* 0x0000000100087836 */ /* 0x042fe20000000000 */
[C---:B------:R-:W-:Y:S01]  /*0d80*/  IADD3 R64, PT, PT, R0.reuse, 0x99, RZ ;  /* 0x0000009900407810 */ /* 0x040fe20007ffe0ff */
[----:B------:R-:W-:Y:S01]  /*0d90*/  IMAD.HI.U32 R3, R249, R7, RZ ;  /* 0x00000007f9037227 */ /* 0x000fe200078e00ff */
[C---:B------:R-:W-:Y:S02]  /*0da0*/  IADD3 R185, PT, PT, R0.reuse, 0xd7, RZ ;  /* 0x000000d700b97810 */ /* 0x040fe40007ffe0ff */
[----:B------:R-:W-:Y:S01]  /*0db0*/  IABS R5, R8 ;  /* 0x0000000800057213 */ /* 0x000fe20000000000 */
[----:B------:R-:W-:Y:S01]  /*0dc0*/  VIADD R14, R0, 0x2 ;  /* 0x00000002000e7836 */ /* 0x000fe20000000000 */
[----:B------:R-:W-:Y:S01]  /*0dd0*/  ISETP.GE.AND P5, PT, R8, RZ, PT ;  /* 0x000000ff0800720c */ /* 0x000fe20003fa6270 */
[----:B------:R-:W-:Y:S01]  /*0de0*/  IMAD.MOV R4, RZ, RZ, -R4 ;  /* 0x000000ffff047224 */ /* 0x000fe200078e0a04 */
[----:B------:R-:W-:Y:S01]  /*0df0*/  IABS R56, R64 ;  /* 0x0000004000387213 */ /* 0x000fe20000000000 */
[----:B------:R-:W-:Y:S01]  /*0e00*/  IMAD.MOV R6, RZ, RZ, -R3 ;  /* 0x000000ffff067224 */ /* 0x000fe200078e0a03 */
[----:B------:R-:W-:Y:S01]  /*0e10*/  IABS R8, R14 ;  /* 0x0000000e00087213 */ /* 0x000fe20000000000 */
[----:B------:R-:W-:Y:S01]  /*0e20*/  IMAD R10, R13, R4, R10 ;  /* 0x000000040d0a7224 */ /* 0x000fe200078e020a */
[----:B------:R-:W-:Y:S01]  /*0e30*/  ISETP.GE.AND P1, PT, R14, RZ, PT ;  /* 0x000000ff0e00720c */ /* 0x000fe20003f26270 */
[----:B------:R-:W-:Y:S01]  /*0e40*/  IMAD.HI.U32 R3, R249, R5, RZ ;  /* 0x00000005f9037227 */ /* 0x000fe200078e00ff */
[----:B------:R-:W-:-:S02]  /*0e50*/  IABS R177, R185 ;  /* 0x000000b900b17213 */ /* 0x000fc40000000000 */
[----:B------:R-:W-:Y:S01]  /*0e60*/  ISETP.GT.U32.AND P3, PT, R13, R10, PT ;  /* 0x0000000a0d00720c */ /* 0x000fe20003f64070 */
[----:B------:R-:W-:Y:S01]  /*0e70*/  IMAD R7, R12, R6, R7 ;  /* 0x000000060c077224 */ /* 0x000fe200078e0207 */
[----:B------:R-:W-:Y:S01]  /*0e80*/  IADD3 R3, PT, PT, -R3, RZ, RZ ;  /* 0x000000ff03037210 */ /* 0x000fe20007ffe1ff */
[----:B------:R-:W-:Y:S01]  /*0e90*/  IMAD.MOV.U32 R6, RZ, RZ, R8 ;  /* 0x000000ffff067224 */ /* 0x000fe200078e0008 */
[----:B------:R-:W-:Y:S01]  /*0ea0*/  SHF.R.U32.HI R216, RZ, 0x6, R216 ;  /* 0x00000006ffd87819 */ /* 0x000fe200000116d8 */
[----:B------:R-:W-:Y:S01]  /*0eb0*/  VIADD R15, R0, 0x3 ;  /* 0x00000003000f7836 */ /* 0x000fe20000000000 */
[C---:B------:R-:W-:Y:S01]  /*0ec0*/  ISETP.GT.U32.AND P6, PT, R12.reuse, R7, PT ;  /* 0x000000070c00720c */ /* 0x040fe20003fc4070 */
[----:B------:R-:W-:Y:S01]  /*0ed0*/  IMAD.HI.U32 R4, R249, R6, RZ ;  /* 0x00000006f9047227 */ /* 0x000fe200078e00ff */
[----:B------:R-:W-:Y:S02]  /*0ee0*/  IABS R252, R0 ;  /* 0x0000000000fc7213 */ /* 0x000fe40000000000 */
[----:B------:R-:W-:Y:S01]  /*0ef0*/  IABS R9, R15 ;  /* 0x0000000f00097213 */ /* 0x000fe20000000000 */
[----:B------:R-:W-:-:S02]  /*0f00*/  IMAD R3, R12, R3, R5 ;  /* 0x000000030c037224 */ /* 0x000fc400078e0205 */
[----:B------:R-:W-:Y:S02]  /*0f10*/  IMAD.MOV R5, RZ, RZ, -R4 ;  /* 0x000000ffff057224 */ /* 0x000fe400078e0a04 */
[----:B------:R-:W-:Y:S01]  /*0f20*/  @!P3 IMAD.IADD R10, R10, 0x1, -R13 ;  /* 0x000000010a0ab824 */ /* 0x000fe200078e0a0d */
[C---:B------:R-:W-:Y:S01]  /*0f30*/  ISETP.GT.U32.AND P2, PT, R12.reuse, R3, PT ;  /* 0x000000030c00720c */ /* 0x040fe20003f44070 */
[----:B------:R-:W-:Y:S02]  /*0f40*/  IMAD R5, R12, R5, R6 ;  /* 0x000000050c057224 */ /* 0x000fe400078e0206 */
[----:B------:R-:W-:Y:S01]  /*0f50*/  @!P6 IMAD.IADD R7, R7, 0x1, -R12 ;  /* 0x000000010707e824 */ /* 0x000fe200078e0a0c */
[----:B------:R-:W-:Y:S01]  /*0f60*/  ISETP.GT.U32.AND P4, PT, R13, R10, PT ;  /* 0x0000000a0d00720c */ /* 0x000fe20003f84070 */
[----:B------:R-:W-:Y:S01]  /*0f70*/  VIADD R16, R0, 0x4 ;  /* 0x0000000400107836 */ /* 0x000fe20000000000 */
[C---:B------:R-:W-:Y:S01]  /*0f80*/  ISETP.GT.U32.AND P3, PT, R12.reuse, R5, PT ;  /* 0x000000050c00720c */ /* 0x040fe20003f64070 */
[----:B------:R-:W-:Y:S01]  /*0f90*/  IMAD.HI.U32 R4, R249, R9, RZ ;  /* 0x00000009f9047227 */ /* 0x000fe200078e00ff */
[----:B------:R-:W-:-:S02]  /*0fa0*/  ISETP.GT.U32.AND P6, PT, R12, R7, PT ;  /* 0x000000070c00720c */ /* 0x000fc40003fc4070 */
[----:B------:R-:W-:Y:S01]  /*0fb0*/  IABS R11, R16 ;  /* 0x00000010000b7213 */ /* 0x000fe20000000000 */
[----:B------:R-:W-:Y:S02]  /*0fc0*/  IMAD.MOV R4, RZ, RZ, -R4 ;  /* 0x000000ffff047224 */ /* 0x000fe400078e0a04 */
[----:B------:R-:W-:Y:S02]  /*0fd0*/  VIADD R17, R0, 0x5 ;  /* 0x0000000500117836 */ /* 0x000fe40000000000 */
[----:B------:R-:W-:Y:S02]  /*0fe0*/  IMAD R9, R12, R4, R9 ;  /* 0x000000040c097224 */ /* 0x000fe400078e0209 */
[----:B------:R-:W-:Y:S01]  /*0ff0*/  IMAD.HI.U32 R6, R249, R11, RZ ;  /* 0x0000000bf9067227 */ /* 0x000fe200078e00ff */
[----:B------:R-:W-:-:S03]  /*1000*/  IABS R4, R17 ;  /* 0x0000001100047213 */ /* 0x000fc60000000000 */
[----:B------:R-:W-:Y:S01]  /*1010*/  @!P4 IMAD.IADD R10, R10, 0x1, -R13 ;  /* 0x000000010a0ac824 */ /* 0x000fe200078e0a0d */
[C---:B------:R-:W-:Y:S01]  /*1020*/  ISETP.GT.U32.AND P4, PT, R12.reuse, R9, PT ;  /* 0x000000090c00720c */ /* 0x040fe20003f84070 */
[----:B------:R-:W-:Y:S02]  /*1030*/  @!P3 IMAD.IADD R5, R5, 0x1, -R12 ;  /* 0x000000010505b824 */ /* 0x000fe400078e0a0c */
[----:B------:R-:W-:Y:S01]  /*1040*/  IMAD.MOV R6, RZ, RZ, -R6 ;  /* 0x000000ffff067224 */ /* 0x000fe200078e0a06 */
[----:B------:R-:W-:Y:S01]  /*1050*/  STL [R1+0xc84], R10 ;  /* 0x000c840a01007387 */ /* 0x000fe20000100800 */
[--C-:B------:R-:W-:Y:S02]  /*1060*/  @!P2 IMAD.IADD R3, R3, 0x1, -R12.reuse ;  /* 0x000000010303a824 */ /* 0x100fe400078e0a0c */
[----:B------:R-:W-:Y:S01]  /*1070*/  @!P6 IMAD.IADD R7, R7, 0x1, -R12 ;  /* 0x000000010707e824 */ /* 0x000fe200078e0a0c */
[C---:B------:R-:W-:Y:S01]  /*1080*/  ISETP.GT.U32.AND P6, PT, R12.reuse, R5, PT ;  /* 0x000000050c00720c */ /* 0x040fe20003fc4070 */
[C---:B------:R-:W-:Y:S01]  /*1090*/  IMAD R11, R12.reuse, R6, R11 ;  /* 0x000000060c0b7224 */ /* 0x040fe200078e020b */
[----:B------:R-:W-:Y:S01]  /*10a0*/  ISETP.GT.U32.AND P2, PT, R12, R3, PT ;  /* 0x000000030c00720c */ /* 0x000fe20003f44070 */
[----:B------:R-:W-:-:S02]  /*10b0*/  VIADD R18, R0, 0x6 ;  /* 0x0000000600127836 */ /* 0x000fc40000000000 */
[----:B------:R-:W-:Y:S01]  /*10c0*/  IMAD.MOV.U32 R6, RZ, RZ, R4 ;  /* 0x000000ffff067224 */ /* 0x000fe200078e0004 */
[----:B------:R-:W-:Y:S01]  /*10d0*/  ISETP.GT.U32.AND P3, PT, R12, R11, PT ;  /* 0x0000000b0c00720c */ /* 0x000fe20003f64070 */
[----:B------:R-:W-:Y:S01]  /*10e0*/  @!P4 IMAD.IADD R9, R9, 0x1, -R12 ;  /* 0x000000010909c824 */ /* 0x000fe200078e0a0c */
[----:B------:R-:W-:Y:S01]  /*10f0*/  IABS R8, R18 ;  /* 0x0000001200087213 */ /* 0x000fe20000000000 */
[----:B------:R-:W-:Y:S01]  /*1100*/  IMAD.HI.U32 R4, R249, R6, RZ ;  /* 0x00000006f9047227 */ /* 0x000fe200078e00ff */
[----:B------:R-:W-:-:S03]  /*1110*/  ISETP.GE.AND P4, PT, R16, RZ, PT ;  /* 0x000000ff1000720c */ /* 0x000fc60003f86270 */
[----:B------:R-:W-:Y:S01]  /*1120*/  @!P6 IMAD.IADD R5, R5, 0x1, -R12 ;  /* 0x000000010505e824 */ /* 0x000fe200078e0a0c */
[----:B------:R-:W-:Y:S01]  /*1130*/  ISETP.GT.U32.AND P6, PT, R12, R9, PT ;  /* 0x000000090c00720c */ /* 0x000fe20003fc4070 */
[----:B------:R-:W-:Y:S02]  /*1140*/  IMAD.MOV R13, RZ, RZ, -R4 ;  /* 0x000000ffff0d7224 */ /* 0x000fe400078e0a04 */
[----:B------:R-:W-:Y:S02]  /*1150*/  VIADD R19, R0, 0x7 ;  /* 0x0000000700137836 */ /* 0x000fe40000000000 */
[----:B------:R-:W-:-:S03]  /*1160*/  IMAD.HI.U32 R4, R249, R8, RZ ;  /* 0x00000008f9047227 */ /* 0x000fc600078e00ff */
[----:B------:R-:W-:Y:S01]  /*1170*/  IABS R14, R19 ;  /* 0x00000013000e7213 */ /* 0x000fe20000000000 */
[----:B------:R-:W-:Y:S01]  /*1180*/  @!P2 IMAD.IADD R3, R3, 0x1, -R12 ;  /* 0x000000010303a824 */ /* 0x000fe200078e0a0c */
[----:B------:R-:W-:Y:S01]  /*1190*/  ISETP.GE.AND P2, PT, R15, RZ, PT ;  /* 0x000000ff0f00720c */ /* 0x000fe20003f46270 */
[C---:B------:R-:W-:Y:S02]  /*11a0*/  IMAD R13, R12.reuse, R13, R6 ;  /* 0x0000000d0c0d7224 */ /* 0x040fe400078e0206 */
[----:B------:R-:W-:Y:S02]  /*11b0*/  IMAD.MOV R15, RZ, RZ, -R4 ;  /* 0x000000ffff0f7224 */ /* 0x000fe400078e0a04 */
[----:B------:R-:W-:Y:S01]  /*11c0*/  @!P3 IMAD.IADD R11, R11, 0x1, -R12 ;  /* 0x000000010b0bb824 */ /* 0x000fe200078e0a0c */
[C---:B------:R-:W-:Y:S01]  /*11d0*/  ISETP.GT.U32.AND P3, PT, R12.reuse, R13, PT ;  /* 0x0000000d0c00720c */ /* 0x040fe20003f64070 */
[----:B------:R-:W-:Y:S02]  /*11e0*/  IMAD.MOV.U32 R21, RZ, RZ, R3 ;  /* 0x000000ffff157224 */ /* 0x000fe400078e0003 */
[----:B------:R-:W-:Y:S01]  /*11f0*/  @!P0 IMAD.MOV R7, RZ, RZ, -R7 ;  /* 0x000000ffff078224 */ /* 0x000fe200078e0a07 */
[C---:B------:R-:W-:Y:S01]  /*1200*/  ISETP.GT.U32.AND P0, PT, R12.reuse, R11, PT ;  /* 0x0000000b0c00720c */ /* 0x040fe20003f04070 */
[----:B------:R-:W-:-:S02]  /*1210*/  IMAD R3, R12, R15, R8 ;  /* 0x0000000f0c037224 */ /* 0x000fc400078e0208 */
[----:B------:R-:W-:Y:S01]  /*1220*/  IMAD.MOV.U32 R6, RZ, RZ, R14 ;  /* 0x000000ffff067224 */ /* 0x000fe200078e000e */
[----:B------:R1:W-:Y:S01]  /*1230*/  STL [R1+0xc58], R7 ;  /* 0x000c580701007387 */ /* 0x0003e20000100800 */
[----:B------:R-:W-:Y:S01]  /*1240*/  @!P6 IMAD.IADD R9, R9, 0x1, -R12 ;  /* 0x000000010909e824 */ /* 0x000fe200078e0a0c */
[----:B------:R-:W-:Y:S01]  /*1250*/  ISETP.GT.U32.AND P6, PT, R12, R3, PT ;  /* 0x000000030c00720c */ /* 0x000fe20003fc4070 */
[----:B------:R-:W-:Y:S02]  /*1260*/  IMAD.MOV.U32 R20, RZ, RZ, R5 ;  /* 0x000000ffff147224 */ /* 0x000fe400078e0005 */
[----:B------:R-:W-:-:S03]  /*1270*/  IMAD.HI.U32 R4, R249, R6, RZ ;  /* 0x00000006f9047227 */ /* 0x000fc600078e00ff */
[----:B------:R-:W-:Y:S01]  /*1280*/  @!P1 IADD3 R20, PT, PT, -R20, RZ, RZ ;  /* 0x000000ff14149210 */ /* 0x000fe20007ffe1ff */
[----:B------:R-:W-:Y:S01]  /*1290*/  VIADD R8, R0, 0x8 ;  /* 0x0000000800087836 */ /* 0x000fe20000000000 */
[----:B------:R-:W-:Y:S01]  /*12a0*/  ISETP.GE.AND P1, PT, R18, RZ, PT ;  /* 0x000000ff1200720c */ /* 0x000fe20003f26270 */
[----:B-1----:R-:W-:Y:S02]  /*12b0*/  IMAD.MOV.U32 R7, RZ, RZ, R9 ;  /* 0x000000ffff077224 */ /* 0x002fe400078e0009 */
[----:B------:R-:W-:Y:S01]  /*12c0*/  @!P5 IMAD.MOV R21, RZ, RZ, -R21 ;  /* 0x000000ffff15d224 */ /* 0x000fe200078e0a15 */
[----:B------:R-:W-:Y:S01]  /*12d0*/  ISETP.GE.AND P5, PT, R17, RZ, PT ;  /* 0x000000ff1100720c */ /* 0x000fe20003fa6270 */
[----:B------:R-:W-:Y:S01]  /*12e0*/  IMAD.MOV R5, RZ, RZ, -R4 ;  /* 0x000000ffff057224 */ /* 0x000fe200078e0a04 */
[----:B------:R-:W-:Y:S01]  /*12f0*/  IABS R4, R8 ;  /* 0x0000000800047213 */ /* 0x000fe20000000000 */
[----:B------:R-:W-:Y:S01]  /*1300*/  @!P2 IMAD.MOV R7, RZ, RZ, -R7 ;  /* 0x000000ffff07a224 */ /* 0x000fe200078e0a07 */
[----:B------:R-:W-:Y:S01]  /*1310*/  STL [R1+0x28], R21 ;  /* 0x0000281501007387 */ /* 0x000fe20000100800 */
[--C-:B------:R-:W-:Y:S01]  /*1320*/  @!P0 IMAD.IADD R11, R11, 0x1, -R12.reuse ;  /* 0x000000010b0b8824 */ /* 0x100fe200078e0a0c */
[----:B------:R-:W-:Y:S01]  /*1330*/  ISETP.GE.AND P0, PT, R19, RZ, PT ;  /* 0x000000ff1300720c */ /* 0x000fe20003f06270 */
[----:B------:R-:W-:Y:S01]  /*1340*/  @!P3 IMAD.IADD R13, R13, 0x1, -R12 ;  /* 0x000000010d0db824 */ /* 0x000fe200078e0a0c */
[----:B------:R-:W-:Y:S01]  /*1350*/  STL [R1+0x24], R20 ;  /* 0x0000241401007387 */ /* 0x000fe20000100800 */
[----:B------:R-:W-:Y:S01]  /*1360*/  IMAD R5, R12, R5, R6 ;  /* 0x000000050c057224 */ /* 0x000fe200078e0206 */
[----:B------:R-:W-:Y:S01]  /*1370*/  ISETP.GE.AND P3, PT, R8, RZ, PT ;  /* 0x000000ff0800720c */ /* 0x000fe20003f66270 */
[----:B------:R-:W-:Y:S01]  /*1380*/  IMAD.MOV.U32 R6, RZ, RZ, R4 ;  /* 0x000000ffff067224 */ /* 0x000fe200078e0004 */
[----:B------:R1:W-:Y:S01]  /*1390*/  STL [R1+0x20], R7 ;  /* 0x0000200701007387 */ /* 0x0003e20000100800 */
[----:B------:R-:W-:Y:S01]  /*13a0*/  @!P6 IMAD.IADD R3, R3, 0x1, -R12 ;  /* 0x000000010303e824 */ /* 0x000fe200078e0a0c */
[----:B------:R-:W-:Y:S01]  /*13b0*/  ISETP.GT.U32.AND P6, PT, R12, R13, PT ;  /* 0x0000000d0c00720c */ /* 0x000fe20003fc4070 */
[----:B------:R-:W-:-:S03]  /*13c0*/  IMAD.HI.U32 R4, R249, R6, RZ ;  /* 0x00000006f9047227 */ /* 0x000fc600078e00ff */
[----:B------:R-:W-:Y:S01]  /*13d0*/  ISETP.GT.U32.AND P2, PT, R12, R3, PT ;  /* 0x000000030c00720c */ /* 0x000fe20003f44070 */
[----:B------:R-:W-:Y:S02]  /*13e0*/  VIADD R15, R0, 0x9 ;  /* 0x00000009000f7836 */ /* 0x000fe40000000000 */
[----:B------:R-:W-:Y:S02]  /*13f0*/  IMAD.MOV R9, RZ, RZ, -R4 ;  /* 0x000000ffff097224 */ /* 0x000fe400078e0a04 */
[----:B-1----:R-:W-:Y:S01]  /*1400*/  IMAD.MOV.U32 R7, RZ, RZ, R11 ;  /* 0x000000ffff077224 */ /* 0x002fe200078e000b */
[----:B------:R-:W-:Y:S01]  /*1410*/  IABS R8, R15 ;  /* 0x0000000f00087213 */ /* 0x000fe20000000000 */
[C---:B------:R-:W-:Y:S02]  /*1420*/  IMAD R9, R12.reuse, R9, R6 ;  /* 0x000000090c097224 */ /* 0x040fe400078e0206 */
[----:B------:R-:W-:Y:S01]  /*1430*/  @!P4 IMAD.MOV R7, RZ, RZ, -R7 ;  /* 0x000000ffff07c224 */ /* 0x000fe200078e0a07 */
[----:B------:R-:W-:Y:S01]  /*1440*/  ISETP.GT.U32.AND P4, PT, R12, R5, PT ;  /* 0x000000050c00720c */ /* 0x000fe20003f84070 */
[----:B------:R-:W-:-:S02]  /*1450*/  VIADD R17, R0, 0xa ;  /* 0x0000000a00117836 */ /* 0x000fc40000000000 */
[----:B------:R-:W-:Y:S01]  /*1460*/  @!P6 IMAD.IADD R13, R13, 0x1, -R12 ;  /* 0x000000010d0de824 */ /* 0x000fe200078e0a0c */
[----:B------:R-:W-:Y:S01]  /*1470*/  ISETP.GT.U32.AND P6, PT, R12, R9, PT ;  /* 0x000000090c00720c */ /* 0x000fe20003fc4070 */
[----:B------:R-:W-:Y:S01]  /*1480*/  IMAD.MOV.U32 R11, RZ, RZ, R8 ;  /* 0x000000ffff0b7224 */ /* 0x000fe200078e0008 */
[----:B------:R1:W-:Y:S01]  /*1490*/  STL [R1+0x1c], R7 ;  /* 0x00001c0701007387 */ /* 0x0003e20000100800 */
[----:B------:R-:W-:Y:S01]  /*14a0*/  IABS R14, R17 ;  /* 0x00000011000e7213 */ /* 0x000fe20000000000 */
[----:B------:R-:W-:Y:S02]  /*14b0*/  VIADD R18, R0, 0xb ;  /* 0x0000000b00127836 */ /* 0x000fe40000000000 */
[----:B------:R-:W-:-:S03]  /*14c0*/  IMAD.HI.U32 R4, R249, R11, RZ ;  /* 0x0000000bf9047227 */ /* 0x000fc600078e00ff */
[----:B------:R-:W-:Y:S01]  /*14d0*/  IABS R16, R18 ;  /* 0x0000001200107213 */ /* 0x000fe20000000000 */
[----:B------:R-:W-:Y:S01]  /*14e0*/  @!P4 IMAD.IADD R5, R5, 0x1, -R12 ;  /* 0x000000010505c824 */ /* 0x000fe200078e0a0c */
[----:B------:R-:W-:Y:S01]  /*14f0*/  ISETP.GE.AND P4, PT, R17, RZ, PT ;  /* 0x000000ff1100720c */ /* 0x000fe20003f86270 */
[----:B-1----:R-:W-:Y:S02]  /*1500*/  IMAD.MOV.U32 R7, RZ, RZ, R13 ;  /* 0x000000ffff077224 */ /* 0x002fe400078e000d */
[----:B------:R-:W-:-:S04]  /*1510*/  IMAD.HI.U32 R6, R249, R14, RZ ;  /* 0x0000000ef9067227 */ /* 0x000fc800078e00ff */
[----:B------:R-:W-:Y:S01]  /*1520*/  @!P5 IMAD.MOV R7, RZ, RZ, -R7 ;  /* 0x000000ffff07d224 */ /* 0x000fe200078e0a07 */
[----:B------:R-:W-:Y:S01]  /*1530*/  ISETP.GT.U32.AND P5, PT, R12, R5, PT ;  /* 0x000000050c00720c */ /* 0x000fe20003fa4070 */
[----:B------:R-:W-:Y:S02]  /*1540*/  IMAD.MOV R8, RZ, RZ, -R4 ;  /* 0x000000ffff087224 */ /* 0x000fe400078e0a04 */
[----:B------:R-:W-:Y:S01]  /*1550*/  @!P2 IMAD.IADD R3, R3, 0x1, -R12 ;  /* 0x000000010303a824 */ /* 0x000fe200078e0a0c */
[----:B------:R-:W-:Y:S01]  /*1560*/  ISETP.GE.AND P2, PT, R15, RZ, PT ;  /* 0x000000ff0f00720c */ /* 0x000fe20003f46270 */
[----:B------:R-:W-:Y:S01]  /*1570*/  IMAD.MOV R15, RZ, RZ, -R6 ;  /* 0x000000ffff0f7224 */ /* 0x000fe200078e0a06 */
[----:B------:R-:W-:Y:S01]  /*1580*/  IADD3 R6, PT, PT, R0, 0xc, RZ ;  /* 0x0000000c00067810 */ /* 0x000fe20007ffe0ff */
[C---:B------:R-:W-:Y:S01]  /*1590*/  IMAD R11, R12.reuse, R8, R11 ;  /* 0x000000080c0b7224 */ /* 0x040fe200078e020b */
[----:B------:R-:W-:Y:S01]  /*15a0*/  STL [R1+0x18], R7 ;  /* 0x0000180701007387 */ /* 0x000fe20000100800 */
[----:B------:R-:W-:Y:S01]  /*15b0*/  @!P6 IMAD.IADD R9, R9, 0x1, -R12 ;  /* 0x000000010909e824 */ /* 0x000fe200078e0a0c */
[----:B------:R-:W-:Y:S01]  /*15c0*/  IABS R232, R6 ;  /* 0x0000000600e87213 */ /* 0x000fe20000000000 */
[----:B------:R-:W-:-:S02]  /*15d0*/  IMAD R13, R12, R15, R14 ;  /* 0x0000000f0c0d7224 */ /* 0x000fc400078e020e */
[----:B------:R-:W-:Y:S01]  /*15e0*/  @!P1 IMAD.MOV R3, RZ, RZ, -R3 ;  /* 0x000000ffff039224 */ /* 0x000fe200078e0a03 */
[C---:B------:R-:W-:Y:S01]  /*15f0*/  ISETP.GT.U32.AND P6, PT, R12.reuse, R9, PT ;  /* 0x000000090c00720c */ /* 0x040fe20003fc4070 */
[----:B------:R-:W-:Y:S01]  /*1600*/  IMAD.HI.U32 R4, R249, R16, RZ ;  /* 0x00000010f9047227 */ /* 0x000fe200078e00ff */
[C---:B------:R-:W-:Y:S02]  /*1610*/  ISETP.GT.U32.AND P1, PT, R12.reuse, R11, PT ;  /* 0x0000000b0c00720c */ /* 0x040fe40003f24070 */
[----:B------:R1:W-:Y:S01]  /*1620*/  STL [R1+0x14], R3 ;  /* 0x0000140301007387 */ /* 0x0003e20000100800 */
[----:B------:R-:W-:Y:S01]  /*1630*/  @!P5 IMAD.IADD R5, R5, 0x1, -R12 ;  /* 0x000000010505d824 */ /* 0x000fe200078e0a0c */
[----:B------:R-:W-:Y:S01]  /*1640*/  ISETP.GT.U32.AND P5, PT, R12, R13, PT ;  /* 0x0000000d0c00720c */ /* 0x000fe20003fa4070 */
[----:B------:R-:W-:Y:S02]  /*1650*/  IMAD.MOV R17, RZ, RZ, -R4 ;  /* 0x000000ffff117224 */ /* 0x000fe400078e0a04 */
[----:B------:R-:W-:-:S02]  /*1660*/  VIADD R8, R0, 0xd ;  /* 0x0000000d00087836 */ /* 0x000fc40000000000 */
[C---:B------:R-:W-:Y:S02]  /*1670*/  IMAD R15, R12.reuse, R17, R16 ;  /* 0x000000110c0f7224 */ /* 0x040fe400078e0210 */
[--C-:B------:R-:W-:Y:S01]  /*1680*/  @!P6 IMAD.IADD R9, R9, 0x1, -R12.reuse ;  /* 0x000000010909e824 */ /* 0x100fe200078e0a0c */
[----:B------:R-:W-:Y:S01]  /*1690*/  IABS R21, R8 ;  /* 0x0000000800157213 */ /* 0x000fe20000000000 */
[----:B------:R-:W-:Y:S01]  /*16a0*/  @!P1 IMAD.IADD R11, R11, 0x1, -R12 ;  /* 0x000000010b0b9824 */ /* 0x000fe200078e0a0c */
[----:B------:R-:W-:Y:S01]  /*16b0*/  ISETP.GT.U32.AND P6, PT, R12, R15, PT ;  /* 0x0000000f0c00720c */ /* 0x000fe20003fc4070 */
[----:B-1----:R-:W-:Y:S01]  /*16c0*/  IMAD.HI.U32 R3, R249, R232, RZ ;  /* 0x000000e8f9037227 */ /* 0x002fe200078e00ff */
[----:B------:R-:W-:-:S03]  /*16d0*/  ISETP.GE.AND P1, PT, R18, RZ, PT ;  /* 0x000000ff1200720c */ /* 0x000fc60003f26270 */
[----:B------:R-:W-:Y:S01]  /*16e0*/  @!P5 IMAD.IADD R13, R13, 0x1, -R12 ;  /* 0x000000010d0dd824 */ /* 0x000fe200078e0a0c */
[----:B------:R-:W-:Y:S01]  /*16f0*/  ISETP.GT.U32.AND P5, PT, R12, R11, PT ;  /* 0x0000000b0c00720c */ /* 0x000fe20003fa4070 */
[----:B------:R-:W-:Y:S02]  /*1700*/  IMAD.MOV R3, RZ, RZ, -R3 ;  /* 0x000000ffff037224 */ /* 0x000fe400078e0a03 */
[----:B------:R-:W-:Y:S02]  /*1710*/  VIADD R16, R0, 0xf ;  /* 0x0000000f00107836 */ /* 0x000fe40000000000 */
[C---:B------:R-:W-:Y:S02]  /*1720*/  IMAD R232, R12.reuse, R3, R232 ;  /* 0x000000030ce87224 */ /* 0x040fe400078e02e8 */
[----:B------:R-:W-:Y:S01]  /*1730*/  @!P6 IMAD.IADD R15, R15, 0x1, -R12 ;  /* 0x000000010f0fe824 */ /* 0x000fe200078e0a0c */
[----:B------:R-:W-:Y:S01]  /*1740*/  ISETP.GT.U32.AND P6, PT, R12, R13, PT ;  /* 0x0000000d0c00720c */ /* 0x000fe20003fc4070 */
[----:B------:R-:W-:Y:S01]  /*1750*/  IMAD.HI.U32 R4, R249, R21, RZ ;  /* 0x00000015f9047227 */ /* 0x000fe200078e00ff */
[----:B------:R-:W-:-:S03]  /*1760*/  IABS R23, R16 ;  /* 0x0000001000177213 */ /* 0x000fc60000000000 */
[----:B------:R-:W-:Y:S01]  /*1770*/  @!P5 IMAD.IADD R11, R11, 0x1, -R12 ;  /* 0x000000010b0bd824 */ /* 0x000fe200078e0a0c */
[C---:B------:R-:W-:Y:S01]  /*1780*/  ISETP.GT.U32.AND P5, PT, R12.reuse, R232, PT ;  /* 0x000000e80c00720c */ /* 0x040fe20003fa4070 */
[----:B------:R-:W-:Y:S02]  /*1790*/  IMAD.MOV R4, RZ, RZ, -R4 ;  /* 0x000000ffff047224 */ /* 0x000fe400078e0a04 */
[----:B------:R-:W-:Y:S02]  /*17a0*/  IMAD.MOV.U32 R10, RZ, RZ, R5 ;  /* 0x000000ffff0a7224 */ /* 0x000fe400078e0005 */
[----:B------:R-:W-:Y:S02]  /*17b0*/  IMAD.MOV.U32 R7, RZ, RZ, R9 ;  /* 0x000000ffff077224 */ /* 0x000fe400078e0009 */
[C---:B------:R-:W-:Y:S02]  /*17c0*/  IMAD R21, R12.reuse, R4, R21 ;  /* 0x000000040c157224 */ /* 0x040fe400078e0215 */
[----:B------:R-:W-:Y:S01]  /*17d0*/  @!P0 IMAD.MOV R10, RZ, RZ, -R10 ;  /* 0x000000ffff0a8224 */ /* 0x000fe200078e0a0a */
[----:B------:R-:W-:Y:S01]  /*17e0*/  ISETP.GT.U32.AND P0, PT, R12, R15, PT ;  /* 0x0000000f0c00720c */ /* 0x000fe20003f04070 */
[----:B------:R-:W-:-:S03]  /*17f0*/  IMAD.HI.U32 R4, R249, R23, RZ ;  /* 0x00000017f9047227 */ /* 0x000fc600078e00ff */
[----:B------:R-:W-:Y:S01]  /*1800*/  STL [R1+0x10], R10 ;  /* 0x0000100a01007387 */ /* 0x000fe20000100800 */
[----:B------:R-:W-:Y:S01]  /*1810*/  @!P3 IMAD.MOV R7, RZ, RZ, -R7 ;  /* 0x000000ffff07b224 */ /* 0x000fe200078e0a07 */
[----:B------:R-:W-:Y:S01]  /*1820*/  ISETP.GE.AND P3, PT, R6, RZ, PT ;  /* 0x000000ff0600720c */ /* 0x000fe20003f66270 */
[----:B------:R-:W-:Y:S02]  /*1830*/  VIADD R14, R0, 0xe ;  /* 0x0000000e000e7836 */ /* 0x000fe40000000000 */
[----:B------:R-:W-:Y:S01]  /*1840*/  IMAD.MOV R4, RZ, RZ, -R4 ;  /* 0x000000ffff047224 */ /* 0x000fe200078e0a04 */
[----:B------:R1:W-:Y:S01]  /*1850*/  STL [R1+0xc], R7 ;  /* 0x00000c0701007387 */ /* 0x0003e20000100800 */
[--C-:B------:R-:W-:Y:S01]  /*1860*/  @!P6 IMAD.IADD R13, R13, 0x1, -R12.reuse ;  /* 0x000000010d0de824 */ /* 0x100fe200078e0a0c */
[----:B------:R-:W-:Y:S01]  /*1870*/  IABS R142, R14 ;  /* 0x0000000e008e7213 */ /* 0x000fe20000000000 */
[C---:B------:R-:W-:Y:S01]  /*1880*/  IMAD R23, R12.reuse, R4, R23 ;  /* 0x000000040c177224 */ /* 0x040fe200078e0217 */
[----:B------:R-:W-:Y:S01]  /*1890*/  ISETP.GT.U32.AND P6, PT, R12, R21, PT ;  /* 0x000000150c00720c */ /* 0x000fe20003fc4070 */
[----:B------:R-:W-:-:S02]  /*18a0*/  @!P5 IMAD.IADD R232, R232, 0x1, -R12 ;  /* 0x00000001e8e8d824 */ /* 0x000fc400078e0a0c */
[----:B------:R-:W-:Y:S02]  /*18b0*/  IMAD.MOV.U32 R6, RZ, RZ, R13 ;  /* 0x000000ffff067224 */ /* 0x000fe400078e000d */
[----:B------:R-:W-:Y:S02]  /*18c0*/  VIADD R5, R0, 0x10 ;  /* 0x0000001000057836 */ /* 0x000fe40000000000 */
[----:B-1----:R-:W-:Y:S02]  /*18d0*/  IMAD.MOV.U32 R7, RZ, RZ, R11 ;  /* 0x000000ffff077224 */ /* 0x002fe400078e000b */
[----:B------:R-:W-:Y:S01]  /*18e0*/  @!P4 IMAD.MOV R6, RZ, RZ, -R6 ;  /* 0x000000ffff06c224 */ /* 0x000fe200078e0a06 */
[C---:B------:R-:W-:Y:S01]  /*18f0*/  ISETP.GT.U32.AND P4, PT, R12.reuse, R23, PT ;  /* 0x000000170c00720c */ /* 0x040fe20003f84070 */
[----:B------:R-:W-:Y:S01]  /*1900*/  IMAD.HI.U32 R3, R249, R142, RZ ;  /* 0x0000008ef9037227 */ /* 0x000fe200078e00ff */
[----:B------:R-:W-:Y:S02]  /*1910*/  @!P2 IADD3 R7, PT, PT, -R7, RZ, RZ ;  /* 0x000000ff0707a210 */ /* 0x000fe40007ffe1ff */
[----:B------:R-:W-:Y:S01]  /*1920*/  ISETP.GT.U32.AND P2, PT, R12, R232, PT ;  /* 0x000000e80c00720c */ /* 0x000fe20003f44070 */
[----:B------:R-:W-:Y:S01]  /*1930*/  IMAD.MOV R3, RZ, RZ, -R3 ;  /* 0x000000ffff037224 */ /* 0x000fe200078e0a03 */
[----:B------:R-:W-:Y:S01]  /*1940*/  IABS R203, R5 ;  /* 0x0000000500cb7213 */ /* 0x000fe20000000000 */
[----:B------:R-:W-:Y:S01]  /*1950*/  VIADD R4, R0, 0x11 ;  /* 0x0000001100047836 */ /* 0x000fe20000000000 */
[----:B------:R1:W-:Y:S01]  /*1960*/  STL [R1+0x8], R7 ;  /* 0x0000080701007387 */ /* 0x0003e20000100800 */
[----:B------:R-:W-:-:S02]  /*1970*/  IMAD R142, R12, R3, R142 ;  /* 0x000000030c8e7224 */ /* 0x000fc400078e028e */
[--C-:B------:R-:W-:Y:S01]  /*1980*/  @!P6 IMAD.IADD R21, R21, 0x1, -R12.reuse ;  /* 0x000000011515e824 */ /* 0x100fe200078e0a0c */
[----:B------:R-:W-:Y:S01]  /*1990*/  IABS R25, R4 ;  /* 0x0000000400197213 */ /* 0x000fe20000000000 */
[----:B------:R-:W-:Y:S01]  /*19a0*/  IMAD.HI.U32 R3, R249, R203, RZ ;  /* 0x000000cbf9037227 */ /* 0x000fe200078e00ff */
[C---:B------:R-:W-:Y:S01]  /*19b0*/  ISETP.GT.U32.AND P5, PT, R12.reuse, R142, PT ;  /* 0x0000008e0c00720c */ /* 0x040fe20003fa4070 */
[----:B------:R2:W-:Y:S01]  /*19c0*/  STL [R1+0x4], R6 ;  /* 0x0000040601007387 */ /* 0x0005e20000100800 */
[----:B------:R-:W-:Y:S01]  /*19d0*/  ISETP.GT.U32.AND P6, PT, R12, R21, PT ;  /* 0x000000150c00720c */ /* 0x000fe20003fc4070 */
[--C-:B------:R-:W-:Y:S01]  /*19e0*/  @!P2 IMAD.IADD R232, R232, 0x1, -R12.reuse ;  /* 0x00000001e8e8a824 */ /* 0x100fe200078e0a0c */
[----:B------:R-:W-:Y:S01]  /*19f0*/  ISETP.GE.AND P2, PT, R16, RZ, PT ;  /* 0x000000ff1000720c */ /* 0x000fe20003f46270 */
[----:B------:R-:W-:Y:S01]  /*1a00*/  @!P4 IMAD.IADD R23, R23, 0x1, -R12 ;  /* 0x000000011717c824 */ /* 0x000fe200078e0a0c */
[----:B------:R-:W-:Y:S01]  /*1a10*/  ISETP.GE.AND P4, PT, R5, RZ, PT ;  /* 0x000000ff0500720c */ /* 0x000fe20003f86270 */
[----:B------:R-:W-:-:S02]  /*1a20*/  IMAD.MOV R3, RZ, RZ, -R3 ;  /* 0x000000ffff037224 */ /* 0x000fc400078e0a03 */
[----:B------:R-:W-:Y:S01]  /*1a30*/  @!P3 IMAD.MOV R232, RZ, RZ, -R232 ;  /* 0x000000ffffe8b224 */ /* 0x000fe200078e0ae8 */
[C---:B------:R-:W-:Y:S01]  /*1a40*/  ISETP.GT.U32.AND P3, PT, R12.reuse, R23, PT ;  /* 0x000000170c00720c */ /* 0x040fe20003f64070 */
[----:B------:R-:W-:Y:S02]  /*1a50*/  IMAD R203, R12, R3, R203 ;  /* 0x000000030ccb7224 */ /* 0x000fe400078e02cb */
[----:B------:R-:W-:-:S04]  /*1a60*/  IMAD.HI.U32 R3, R249, R25, RZ ;  /* 0x00000019f9037227 */ /* 0x000fc800078e00ff */
[----:B------:R-:W-:Y:S02]  /*1a70*/  IMAD.MOV R3, RZ, RZ, -R3 ;  /* 0x000000ffff037224 */ /* 0x000fe400078e0a03 */
[--C-:B------:R-:W-:Y:S02]  /*1a80*/  @!P5 IMAD.IADD R142, R142, 0x1, -R12.reuse ;  /* 0x000000018e8ed824 */ /* 0x100fe400078e0a0c */
[--C-:B------:R-:W-:Y:S01]  /*1a90*/  @!P6 IMAD.IADD R21, R21, 0x1, -R12.reuse ;  /* 0x000000011515e824 */ /* 0x100fe200078e0a0c */
[C---:B------:R-:W-:Y:S01]  /*1aa0*/  ISETP.GT.U32.AND P6, PT, R12.reuse, R203, PT ;  /* 0x000000cb0c00720c */ /* 0x040fe20003fc4070 */
[C---:B------:R-:W-:Y:S01]  /*1ab0*/  IMAD R25, R12.reuse, R3, R25 ;  /* 0x000000030c197224 */ /* 0x040fe200078e0219 */
[----:B------:R-:W-:Y:S01]  /*1ac0*/  ISETP.GT.U32.AND P5, PT, R12, R142, PT ;  /* 0x0000008e0c00720c */ /* 0x000fe20003fa4070 */
[--C-:B------:R-:W-:Y:S01]  /*1ad0*/  @!P0 IMAD.IADD R15, R15, 0x1, -R12.reuse ;  /* 0x000000010f0f8824 */ /* 0x100fe200078e0a0c */
[----:B------:R-:W-:Y:S01]  /*1ae0*/  ISETP.GE.AND P0, PT, R8, RZ, PT ;  /* 0x000000ff0800720c */ /* 0x000fe20003f06270 */
[----:B------:R-:W-:Y:S01]  /*1af0*/  @!P3 IMAD.IADD R23, R23, 0x1, -R12 ;  /* 0x000000011717b824 */ /* 0x000fe200078e0a0c */
[----:B------:R-:W-:Y:S01]  /*1b00*/  ISETP.GT.U32.AND P3, PT, R12, R25, PT ;  /* 0x000000190c00720c */ /* 0x000fe20003f64070 */
[----:B-1----:R-:W-:-:S02]  /*1b10*/  IMAD.MOV.U32 R7, RZ, RZ, R15 ;  /* 0x000000ffff077224 */ /* 0x002fc400078e000f */
[----:B------:R-:W-:Y:S02]  /*1b20*/  VIADD R3, R0, 0x12 ;  /* 0x0000001200037836 */ /* 0x000fe40000000000 */
[----:B------:R-:W-:Y:S01]  /*1b30*/  @!P1 IMAD.MOV R7, RZ, RZ, -R7 ;  /* 0x000000ffff079224 */ /* 0x000fe200078e0a07 */
[----:B------:R-:W-:Y:S01]  /*1b40*/  ISETP.GE.AND P1, PT, R14, RZ, PT ;  /* 0x000000ff0e00720c */ /* 0x000fe20003f26270 */
[--C-:B------:R-:W-:Y:S01]  /*1b50*/  @!P6 IMAD.IADD R203, R203, 0x1, -R12.reuse ;  /* 0x00000001cbcbe824 */ /* 0x100fe200078e0a0c */
[----:B------:R-:W-:Y:S01]  /*1b60*/  IABS R144, R3 ;  /* 0x0000000300907213 */ /* 0x000fe20000000000 */
[----:B------:R-:W-:Y:S01]  /*1b70*/  VIADD R5, R0, 0x14 ;  /* 0x0000001400057836 */ /* 0x000fe20000000000 */
[----:B------:R1:W-:Y:S01]  /*1b80*/  STL [R1+0xc5c], R7 ;  /* 0x000c5c0701007387 */ /* 0x0003e20000100800 */
[--C-:B------:R-:W-:Y:S01]  /*1b90*/  @!P5 IMAD.IADD R142, R142, 0x1, -R12.reuse ;  /* 0x000000018e8ed824 */ /* 0x100fe200078e0a0c */
[----:B------:R-:W-:Y:S01]  /*1ba0*/  ISETP.GE.AND P5, PT, R4, RZ, PT ;  /* 0x000000ff0400720c */ /* 0x000fe20003fa6270 */
[----:B------:R-:W-:Y:S01]  /*1bb0*/  @!P3 IMAD.IADD R25, R25, 0x1, -R12 ;  /* 0x000000011919b824 */ /* 0x000fe200078e0a0c */
[----:B------:R-:W-:Y:S01]  /*1bc0*/  ISETP.GT.U32.AND P6, PT, R12, R203, PT ;  /* 0x000000cb0c00720c */ /* 0x000fe20003fc4070 */
[----:B------:R-:W-:Y:S01]  /*1bd0*/  VIADD R4, R0, 0x13 ;  /* 0x0000001300047836 */ /* 0x000fe20000000000 */
[----:B------:R-:W-:Y:S01]  /*1be0*/  IABS R247, R5 ;  /* 0x0000000500f77213 */ /* 0x000fe20000000000 */
[----:B------:R-:W-:Y:S01]  /*1bf0*/  @!P0 IMAD.MOV R21, RZ, RZ, -R21 ;  /* 0x000000ffff158224 */ /* 0x000fe200078e0a15 */
[----:B------:R-:W-:Y:S01]  /*1c00*/  ISETP.GE.AND P0, PT, R3, RZ, PT ;  /* 0x000000ff0300720c */ /* 0x000fe20003f06270 */
[----:B------:R-:W-:Y:S01]  /*1c10*/  @!P1 IMAD.MOV R142, RZ, RZ, -R142 ;  /* 0x000000ffff8e9224 */ /* 0x000fe200078e0a8e */
[----:B------:R-:W-:Y:S01]  /*1c20*/  ISETP.GT.U32.AND P3, PT, R12, R25, PT ;  /* 0x000000190c00720c */ /* 0x000fe20003f64070 */
[----:B------:R-:W-:Y:S01]  /*1c30*/  IMAD.HI.U32 R3, R249, R144, RZ ;  /* 0x00000090f9037227 */ /* 0x000fe200078e00ff */
[----:B------:R-:W-:Y:S01]  /*1c40*/  ISETP.GE.AND P1, PT, R4, RZ, PT ;  /* 0x000000ff0400720c */ /* 0x000fe20003f26270 */
[----:B------:R-:W-:Y:S01]  /*1c50*/  STL [R1+0xc60], R232 ;  /* 0x000c60e801007387 */ /* 0x000fe20000100800 */
[----:B------:R-:W-:Y:S01]  /*1c60*/  IABS R27, R4 ;  /* 0x00000004001b7213 */ /* 0x000fe20000000000 */
[----:B------:R-:W-:Y:S01]  /*1c70*/  @!P2 IMAD.MOV R23, RZ, RZ, -R23 ;  /* 0x000000ffff17a224 */ /* 0x000fe200078e0a17 */
[----:B------:R-:W-:Y:S01]  /*1c80*/  ISETP.GE.AND P2, PT, R5, RZ, PT ;  /* 0x000000ff0500720c */ /* 0x000fe20003f46270 */
[----:B------:R-:W-:Y:S01]  /*1c90*/  IMAD.HI.U32 R4, R249, R247, RZ ;  /* 0x000000f7f9047227 */ /* 0x000fe200078e00ff */
[----:B------:R-:W-:Y:S03]  /*1ca0*/  STL [R1+0xc64], R21 ;  /* 0x000c641501007387 */ /* 0x000fe60000100800 */
[----:B------:R-:W-:Y:S01]  /*1cb0*/  IMAD.MOV R5, RZ, RZ, -R3 ;  /* 0x000000ffff057224 */ /* 0x000fe200078e0a03 */
[----:B------:R-:W-:Y:S01]  /*1cc0*/  IADD3 R4, PT, PT, -R4, RZ, RZ ;  /* 0x000000ff04047210 */ /* 0x000fe20007ffe1ff */
[----:B------:R-:W-:Y:S01]  /*1cd0*/  @!P6 IMAD.IADD R203, R203, 0x1, -R12 ;  /* 0x00000001cbcbe824 */ /* 0x000fe200078e0a0c */
[----:B------:R-:W-:Y:S01]  /*1ce0*/  STL [R1+0xc68], R142 ;  /* 0x000c688e01007387 */ /* 0x000fe20000100800 */
[----:B------:R-:W-:-:S02]  /*1cf0*/  IMAD R144, R12, R5, R144 ;  /* 0x000000050c907224 */ /* 0x000fc400078e0290 */
[----:B------:R-:W-:Y:S01]  /*1d00*/  @!P4 IMAD.MOV R203, RZ, RZ, -R203 ;  /* 0x000000ffffcbc224 */ /* 0x000fe200078e0acb */
[----:B------:R-:W-:Y:S01]  /*1d10*/  STL [R1+0xc6c], R23 ;  /* 0x000c6c1701007387 */ /* 0x000fe20000100800 */
[----:B------:R-:W-:Y:S01]  /*1d20*/  @!P3 IMAD.IADD R25, R25, 0x1, -R12 ;  /* 0x000000011919b824 */ /* 0x000fe200078e0a0c */
[C---:B------:R-:W-:Y:S01]  /*1d30*/  ISETP.GT.U32.AND P4, PT, R12.reuse, R144, PT ;  /* 0x000000900c00720c */ /* 0x040fe20003f84070 */
[C---:B------:R-:W-:Y:S01]  /*1d40*/  IMAD R247, R12.reuse, R4, R247 ;  /* 0x000000040cf77224 */ /* 0x040fe200078e02f7 */
[----:B------:R-:W-:Y:S01]  /*1d50*/  STL [R1+0xc70], R203 ;  /* 0x000c70cb01007387 */ /* 0x000fe20000100800 */
[----:B------:R-:W-:Y:S02]  /*1d60*/  @!P5 IMAD.MOV R25, RZ, RZ, -R25 ;  /* 0x000000ffff19d224 */ /* 0x000fe400078e0a19 */
[----:B------:R-:W-:Y:S01]  /*1d70*/  IMAD.HI.U32 R3, R249, R27, RZ ;  /* 0x0000001bf9037227 */ /* 0x000fe200078e00ff */
[----:B------:R-:W-:Y:S02]  /*1d80*/  ISETP.GT.U32.AND P5, PT, R12, R247, PT ;  /* 0x000000f70c00720c */ /* 0x000fe40003fa4070 */
[----:B------:R-:W-:Y:S01]  /*1d90*/  STL [R1+0xc74], R25 ;  /* 0x000c741901007387 */ /* 0x000fe20000100800 */
[----:B--2---:R-:W-:-:S02]  /*1da0*/  VIADD R6, R0, 0x15 ;  /* 0x0000001500067836 */ /* 0x004fc40000000000 */
[----:B------:R-:W-:Y:S02]  /*1db0*/  IMAD.MOV R5, RZ, RZ, -R3 ;  /* 0x000000ffff057224 */ /* 0x000fe400078e0a03 */
[--C-:B------:R-:W-:Y:S01]  /*1dc0*/  @!P4 IMAD.IADD R144, R144, 0x1, -R12.reuse ;  /* 0x000000019090c824 */ /* 0x100fe200078e0a0c */
[----:B------:R-:W-:Y:S01]  /*1dd0*/  ISETP.GE.AND P6, PT, R6, RZ, PT ;  /* 0x000000ff0600720c */ /* 0x000fe20003fc6270 */
[----:B------:R-:W-:Y:S01]  /*1de0*/  IMAD R27, R12, R5, R27 ;  /* 0x000000050c1b7224 */ /* 0x000fe200078e021b */
[----:B------:R-:W-:Y:S01]  /*1df0*/  IABS R29, R6 ;  /* 0x00000006001d7213 */ /* 0x000fe20000000000 */
[----:B------:R-:W-:Y:S01]  /*1e00*/  VIADD R6, R0, 0x17 ;  /* 0x0000001700067836 */ /* 0x000fe20000000000 */
[C---:B------:R-:W-:Y:S01]  /*1e10*/  ISETP.GT.U32.AND P4, PT, R12.reuse, R144, PT ;  /* 0x000000900c00720c */ /* 0x040fe20003f84070 */
[----:B------:R-:W-:Y:S01]  /*1e20*/  @!P5 IMAD.IADD R247, R247, 0x1, -R12 ;  /* 0x00000001f7f7d824 */ /* 0x000fe200078e0a0c */
[----:B------:R-:W-:Y:S01]  /*1e30*/  ISETP.GT.U32.AND P3, PT, R12, R27, PT ;  /* 0x0000001b0c00720c */ /* 0x000fe20003f64070 */
[----:B------:R-:W-:Y:S01]  /*1e40*/  IMAD.HI.U32 R3, R249, R29, RZ ;  /* 0x0000001df9037227 */ /* 0x000fe200078e00ff */
[----:B------:R-:W-:-:S02]  /*1e50*/  IABS R31, R6 ;  /* 0x00000006001f7213 */ /* 0x000fc40000000000 */
[----:B------:R-:W-:Y:S01]  /*1e60*/  ISETP.GT.U32.AND P5, PT, R12, R247, PT ;  /* 0x000000f70c00720c */ /* 0x000fe20003fa4070 */
[----:B------:R-:W-:Y:S02]  /*1e70*/  IMAD.MOV R3, RZ, RZ, -R3 ;  /* 0x000000ffff037224 */ /* 0x000fe400078e0a03 */
[----:B------:R-:W-:-:S04]  /*1e80*/  IMAD.HI.U32 R4, R249, R31, RZ ;  /* 0x0000001ff9047227 */ /* 0x000fc800078e00ff */
[----:B------:R-:W-:Y:S02]  /*1e90*/  VIADD R5, R0, 0x16 ;  /* 0x0000001600057836 */ /* 0x000fe40000000000 */
[----:B------:R-:W-:Y:S02]  /*1ea0*/  IMAD R29, R12, R3, R29 ;  /* 0x000000030c1d7224 */ /* 0x000fe400078e021d */
[----:B------:R-:W-:Y:S01]  /*1eb0*/  IMAD.MOV R4, RZ, RZ, -R4 ;  /* 0x000000ffff047224 */ /* 0x000fe200078e0a04 */
[----:B------:R-:W-:Y:S01]  /*1ec0*/  IABS R146, R5 ;  /* 0x0000000500927213 */ /* 0x000fe20000000000 */
[--C-:B------:R-:W-:Y:S02]  /*1ed0*/  @!P3 IMAD.IADD R27, R27, 0x1, -R12.reuse ;  /* 0x000000011b1bb824 */ /* 0x100fe400078e0a0c */
[----:B------:R-:W-:Y:S01]  /*1ee0*/  @!P4 IMAD.IADD R144, R144, 0x1, -R12 ;  /* 0x000000019090c824 */ /* 0x000fe200078e0a0c */
[C---:B------:R-:W-:Y:S01]  /*1ef0*/  ISETP.GT.U32.AND P4, PT, R12.reuse, R29, PT ;  /* 0x0000001d0c00720c */ /* 0x040fe20003f84070 */
[C---:B------:R-:W-:Y:S01]  /*1f00*/  IMAD R31, R12.reuse, R4, R31 ;  /* 0x000000040c1f7224 */ /* 0x040fe200078e021f */
[----:B------:R-:W-:Y:S01]  /*1f10*/  ISETP.GT.U32.AND P3, PT, R12, R27, PT ;  /* 0x0000001b0c00720c */ /* 0x000fe20003f64070 */
[----:B------:R-:W-:-:S02]  /*1f20*/  VIADD R8, R0, 0x18 ;  /* 0x0000001800087836 */ /* 0x000fc40000000000 */
[----:B------:R-:W-:-:S03]  /*1f30*/  IMAD.HI.U32 R3, R249, R146, RZ ;  /* 0x00000092f9037227 */ /* 0x000fc600078e00ff */
[----:B------:R-:W-:Y:S01]  /*1f40*/  IABS R205, R8 ;  /* 0x0000000800cd7213 */ /* 0x000fe20000000000 */
[----:B------:R-:W-:Y:S01]  /*1f50*/  @!P5 IMAD.IADD R247, R247, 0x1, -R12 ;  /* 0x00000001f7f7d824 */ /* 0x000fe200078e0a0c */
[----:B------:R-:W-:Y:S01]  /*1f60*/  ISETP.GT.U32.AND P5, PT, R12, R31, PT ;  /* 0x0000001f0c00720c */ /* 0x000fe20003fa4070 */
[----:B------:R-:W-:Y:S02]  /*1f70*/  IMAD.MOV R3, RZ, RZ, -R3 ;  /* 0x000000ffff037224 */ /* 0x000fe400078e0a03 */
[----:B------:R-:W-:Y:S02]  /*1f80*/  VIADD R11, R0, 0x1a ;  /* 0x0000001a000b7836 */ /* 0x000fe40000000000 */
[----:B------:R-:W-:Y:S02]  /*1f90*/  IMAD R146, R12, R3, R146 ;  /* 0x000000030c927224 */ /* 0x000fe400078e0292 */
[----:B------:R-:W-:Y:S01]  /*1fa0*/  IMAD.HI.U32 R3, R249, R205, RZ ;  /* 0x000000cdf9037227 */ /* 0x000fe200078e00ff */
[----:B------:R-:W-:-:S03]  /*1fb0*/  IABS R148, R11 ;  /* 0x0000000b00947213 */ /* 0x000fc60000000000 */
[----:B------:R-:W-:Y:S02]  /*1fc0*/  VIADD R9, R0, 0x19 ;  /* 0x0000001900097836 */ /* 0x000fe40000000000 */
[--C-:B------:R-:W-:Y:S01]  /*1fd0*/  @!P4 IMAD.IADD R29, R29, 0x1, -R12.reuse ;  /* 0x000000011d1dc824 */ /* 0x100fe200078e0a0c */
[----:B------:R-:W-:Y:S01]  /*1fe0*/  ISETP.GE.AND P4, PT, R5, RZ, PT ;  /* 0x000000ff0500720c */ /* 0x000fe20003f86270 */
[----:B------:R-:W-:Y:S01]  /*1ff0*/  IMAD.MOV R3, RZ, RZ, -R3 ;  /* 0x000000ffff037224 */ /* 0x000fe200078e0a03 */
[----:B------:R-:W-:Y:S01]  /*2000*/  IABS R33, R9 ;  /* 0x0000000900217213 */ /* 0x000fe20000000000 */
[----:B------:R-:W-:Y:S01]  /*2010*/  @!P3 IMAD.IADD R27, R27, 0x1, -R12 ;  /* 0x000000011b1bb824 */ /* 0x000fe200078e0a0c */
[C---:B------:R-:W-:Y:S01]  /*2020*/  ISETP.GT.U32.AND P3, PT, R12.reuse, R146, PT ;  /* 0x000000920c00720c */ /* 0x040fe20003f64070 */
[----:B------:R-:W-:Y:S01]  /*2030*/  @!P0 IMAD.MOV R144, RZ, RZ, -R144 ;  /* 0x000000ffff908224 */ /* 0x000fe200078e0a90 */
[----:B------:R-:W-:Y:S01]  /*2040*/  ISETP.GT.U32.AND P0, PT, R12, R29, PT ;  /* 0x0000001d0c00720c */ /* 0x000fe20003f04070 */
[----:B------:R-:W-:-:S02]  /*2050*/  @!P5 IMAD.IADD R31, R31, 0x1, -R12 ;  /* 0x000000011f1fd824 */ /* 0x000fc400078e0a0c */
[C---:B------:R-:W-:Y:S01]  /*2060*/  IMAD R205, R12.reuse, R3, R205 ;  /* 0x000000030ccd7224 */ /* 0x040fe200078e02cd */
[----:B------:R-:W-:Y:S01]  /*2070*/  STL [R1+0xc78], R144 ;  /* 0x000c789001007387 */ /* 0x000fe20000100800 */
[----:B------:R-:W-:Y:S01]  /*2080*/  IMAD.HI.U32 R3, R249, R148, RZ ;  /* 0x00000094f9037227 */ /* 0x000fe200078e00ff */
[----:B------:R-:W-:-:S03]  /*2090*/  ISETP.GT.U32.AND P5, PT, R12, R31, PT ;  /* 0x0000001f0c00720c */ /* 0x000fc60003fa4070 */
[----:B------:R-:W-:Y:S01]  /*20a0*/  IMAD.HI.U32 R4, R249, R33, RZ ;  /* 0x00000021f9047227 */ /* 0x000fe200078e00ff */
[----:B------:R-:W-:-:S03]  /*20b0*/  IADD3 R3, PT, PT, -R3, RZ, RZ ;  /* 0x000000ff03037210 */ /* 0x000fc60007ffe1ff */
[----:B------:R-:W-:Y:S02]  /*20c0*/  IMAD.MOV R4, RZ, RZ, -R4 ;  /* 0x000000ffff047224 */ /* 0x000fe400078e0a04 */
[--C-:B------:R-:W-:Y:S01]  /*20d0*/  @!P3 IMAD.IADD R146, R146, 0x1, -R12.reuse ;  /* 0x000000019292b824 */ /* 0x100fe200078e0a0c */
[----:B------:R-:W-:Y:S01]  /*20e0*/  ISETP.GE.AND P3, PT, R6, RZ, PT ;  /* 0x000000ff0600720c */ /* 0x000fe20003f66270 */
[C---:B------:R-:W-:Y:S02]  /*20f0*/  IMAD R33, R12.reuse, R4, R33 ;  /* 0x000000040c217224 */ /* 0x040fe400078e0221 */
[----:B------:R-:W-:Y:S01]  /*2100*/  @!P0 IMAD.IADD R29, R29, 0x1, -R12 ;  /* 0x000000011d1d8824 */ /* 0x000fe200078e0a0c */
[C---:B------:R-:W-:Y:S01]  /*2110*/  ISETP.GT.U32.AND P0, PT, R12.reuse, R205, PT ;  /* 0x000000cd0c00720c */ /* 0x040fe20003f04070 */
[C---:B------:R-:W-:Y:S02]  /*2120*/  IMAD R148, R12.reuse, R3, R148 ;  /* 0x000000030c947224 */ /* 0x040fe400078e0294 */
[----:B------:R-:W-:Y:S01]  /*2130*/  @!P1 IMAD.MOV R27, RZ, RZ, -R27 ;  /* 0x000000ffff1b9224 */ /* 0x000fe200078e0a1b */
[C---:B------:R-:W-:Y:S01]  /*2140*/  ISETP.GT.U32.AND P1, PT, R12.reuse, R146, PT ;  /* 0x000000920c00720c */ /* 0x040fe20003f24070 */
[----:B------:R-:W-:Y:S01]  /*2150*/  @!P6 IMAD.MOV R29, RZ, RZ, -R29 ;  /* 0x000000ffff1de224 */ /* 0x000fe200078e0a1d */
[C---:B------:R-:W-:Y:S01]  /*2160*/  ISETP.GT.U32.AND P6, PT, R12.reuse, R33, PT ;  /* 0x000000210c00720c */ /* 0x040fe20003fc4070 */
[----:B------:R-:W-:Y:S01]  /*2170*/  @!P5 IMAD.IADD R31, R31, 0x1, -R12 ;  /* 0x000000011f1fd824 */ /* 0x000fe200078e0a0c */
[----:B------:R-:W-:Y:S01]  /*2180*/  ISETP.GT.U32.AND P5, PT, R12, R148, PT ;  /* 0x000000940c00720c */ /* 0x000fe20003fa4070 */
[C---:B------:R-:W-:Y:S01]  /*2190*/  VIADD R5, R0.reuse, 0x1b ;  /* 0x0000001b00057836 */ /* 0x040fe20000000000 */
[----:B------:R-:W-:Y:S01]  /*21a0*/  STL [R1+0xc7c], R27 ;  /* 0x000c7c1b01007387 */ /* 0x000fe20000100800 */
[----:B------:R-:W-:-:S02]  /*21b0*/  VIADD R6, R0, 0x1c ;  /* 0x0000001c00067836 */ /* 0x000fc40000000000 */
[--C-:B------:R-:W-:Y:S01]  /*21c0*/  @!P0 IMAD.IADD R205, R205, 0x1, -R12.reuse ;  /* 0x00000001cdcd8824 */ /* 0x100fe200078e0a0c */
[----:B------:R-:W-:Y:S01]  /*21d0*/  IABS R35, R5 ;  /* 0x0000000500237213 */ /* 0x000fe20000000000 */
[----:B------:R-:W-:Y:S01]  /*21e0*/  @!P2 IMAD.MOV R247, RZ, RZ, -R247 ;  /* 0x000000fffff7a224 */ /* 0x000fe200078e0af7 */
[----:B------:R-:W-:Y:S01]  /*21f0*/  IABS R234, R6 ;  /* 0x0000000600ea7213 */ /* 0x000fe20000000000 */
[--C-:B------:R-:W-:Y:S01]  /*2200*/  @!P1 IMAD.IADD R146, R146, 0x1, -R12.reuse ;  /* 0x0000000192929824 */ /* 0x100fe200078e0a0c */
[----:B------:R-:W-:Y:S01]  /*2210*/  ISETP.GE.AND P1, PT, R9, RZ, PT ;  /* 0x000000ff0900720c */ /* 0x000fe20003f26270 */
[--C-:B------:R-:W-:Y:S01]  /*2220*/  @!P6 IMAD.IADD R33, R33, 0x1, -R12.reuse ;  /* 0x000000012121e824 */ /* 0x100fe200078e0a0c */
[----:B------:R-:W-:Y:S01]  /*2230*/  ISETP.GT.U32.AND P6, PT, R12, R205, PT ;  /* 0x000000cd0c00720c */ /* 0x000fe20003fc4070 */
[----:B------:R-:W-:Y:S01]  /*2240*/  @!P5 IMAD.IADD R148, R148, 0x1, -R12 ;  /* 0x000000019494d824 */ /* 0x000fe200078e0a0c */
[----:B------:R-:W-:Y:S01]  /*2250*/  ISETP.GE.AND P2, PT, R8, RZ, PT ;  /* 0x000000ff0800720c */ /* 0x000fe20003f46270 */
[----:B------:R-:W-:Y:S01]  /*2260*/  IMAD.HI.U32 R3, R249, R35, RZ ;  /* 0x00000023f9037227 */ /* 0x000fe200078e00ff */
[C---:B------:R-:W-:Y:S01]  /*2270*/  ISETP.GT.U32.AND P5, PT, R12.reuse, R33, PT ;  /* 0x000000210c00720c */ /* 0x040fe20003fa4070 */
[----:B------:R-:W-:Y:S01]  /*2280*/  STL [R1+0xc80], R247 ;  /* 0x000c80f701007387 */ /* 0x000fe20000100800 */
[----:B------:R-:W-:Y:S01]  /*2290*/  ISETP.GE.AND P0, PT, R11, RZ, PT ;  /* 0x000000ff0b00720c */ /* 0x000fe20003f06270 */
[----:B------:R-:W-:Y:S01]  /*22a0*/  @!P4 IMAD.MOV R146, RZ, RZ, -R146 ;  /* 0x000000ffff92c224 */ /* 0x000fe200078e0a92 */
[----:B------:R-:W-:Y:S01]  /*22b0*/  ISETP.GT.U32.AND P4, PT, R12, R148, PT ;  /* 0x000000940c00720c */ /* 0x000fe20003f84070 */
[----:B------:R-:W-:-:S02]  /*22c0*/  IMAD.MOV R4, RZ, RZ, -R3 ;  /* 0x000000ffff047224 */ /* 0x000fc400078e0a03 */
[----:B------:R-:W-:-:S04]  /*22d0*/  IMAD.HI.U32 R3, R249, R234, RZ ;  /* 0x000000eaf9037227 */ /* 0x000fc800078e00ff */
[C---:B------:R-:W-:Y:S02]  /*22e0*/  IMAD R35, R12.reuse, R4, R35 ;  /* 0x000000040c237224 */ /* 0x040fe400078e0223 */
[----:B------:R-:W-:Y:S02]  /*22f0*/  IMAD.MOV R3, RZ, RZ, -R3 ;  /* 0x000000ffff037224 */ /* 0x000fe400078e0a03 */
[----:B------:R-:W-:Y:S01]  /*2300*/  @!P6 IMAD.IADD R205, R205, 0x1, -R12 ;  /* 0x00000001cdcde824 */ /* 0x000fe200078e0a0c */
[C---:B------:R-:W-:Y:S01]  /*2310*/  ISETP.GT.U32.AND P6, PT, R12.reuse, R35, PT ;  /* 0x000000230c00720c */ /* 0x040fe20003fc4070 */
[----:B------:R-:W-:Y:S02]  /*2320*/  IMAD R234, R12, R3, R234 ;  /* 0x000000030cea7224 */ /* 0x000fe400078e02ea */
[----:B------:R-:W-:Y:S02]  /*2330*/  VIADD R9, R0, 0x1e ;  /* 0x0000001e00097836 */ /* 0x000fe40000000000 */
[----:B------:R-:W-:Y:S01]  /*2340*/  @!P4 IMAD.IADD R148, R148, 0x1, -R12 ;  /* 0x000000019494c824 */ /* 0x000fe200078e0a0c */
[----:B------:R-:W-:Y:S01]  /*2350*/  ISETP.GT.U32.AND P4, PT, R12, R234, PT ;  /* 0x000000ea0c00720c */ /* 0x000fe20003f84070 */
[C---:B------:R-:W-:Y:S01]  /*2360*/  VIADD R8, R0.reuse, 0x1d ;  /* 0x0000001d00087836 */ /* 0x040fe20000000000 */
[----:B------:R-:W-:Y:S01]  /*2370*/  IABS R150, R9 ;  /* 0x0000000900967213 */ /* 0x000fe20000000000 */
[----:B------:R-:W-:-:S02]  /*2380*/  VIADD R11, R0, 0x1f ;  /* 0x0000001f000b7836 */ /* 0x000fc40000000000 */
[--C-:B------:R-:W-:Y:S01]  /*2390*/  @!P5 IMAD.IADD R33, R33, 0x1, -R12.reuse ;  /* 0x000000012121d824 */ /* 0x100fe200078e0a0c */
[----:B------:R-:W-:Y:S01]  /*23a0*/  IABS R37, R8 ;  /* 0x0000000800257213 */ /* 0x000fe20000000000 */
[----:B------:R-:W-:Y:S01]  /*23b0*/  IMAD.HI.U32 R4, R249, R150, RZ ;  /* 0x00000096f9047227 */ /* 0x000fe200078e00ff */
[----:B------:R-:W-:Y:S02]  /*23c0*/  ISETP.GE.AND P5, PT, R5, RZ, PT ;  /* 0x000000ff0500720c */ /* 0x000fe40003fa6270 */
[----:B------:R-:W-:Y:S01]  /*23d0*/  IABS R39, R11 ;  /* 0x0000000b00277213 */ /* 0x000fe20000000000 */
[----:B------:R-:W-:Y:S01]  /*23e0*/  @!P6 IMAD.IADD R35, R35, 0x1, -R12 ;  /* 0x000000012323e824 */ /* 0x000fe200078e0a0c */
[----:B------:R-:W-:Y:S01]  /*23f0*/  ISETP.GE.AND P6, PT, R6, RZ, PT ;  /* 0x000000ff0600720c */ /* 0x000fe20003fc6270 */
[----:B------:R-:W-:Y:S01]  /*2400*/  IMAD.HI.U32 R3, R249, R37, RZ ;  /* 0x00000025f9037227 */ /* 0x000fe200078e00ff */
[----:B------:R-:W-:-:S03]  /*2410*/  @!P1 IADD3 R33, PT, PT, -R33, RZ, RZ ;  /* 0x000000ff21219210 */ /* 0x000fc60007ffe1ff */
[----:B------:R-:W-:Y:S02]  /*2420*/  IMAD.MOV R5, RZ, RZ, -R4 ;  /* 0x000000ffff057224 */ /* 0x000fe400078e0a04 */
[----:B------:R-:W-:Y:S02]  /*2430*/  VIADD R6, R0, 0x20 ;  /* 0x0000002000067836 */ /* 0x000fe40000000000 */
[----:B------:R-:W-:Y:S02]  /*2440*/  @!P4 IMAD.IADD R234, R234, 0x1, -R12 ;  /* 0x00000001eaeac824 */ /* 0x000fe400078e0a0c */
[----:B------:R-:W-:Y:S01]  /*2450*/  @!P3 IMAD.MOV R31, RZ, RZ, -R31 ;  /* 0x000000ffff1fb224 */ /* 0x000fe200078e0a1f */
[C---:B------:R-:W-:Y:S01]  /*2460*/  ISETP.GT.U32.AND P3, PT, R12.reuse, R35, PT ;  /* 0x000000230c00720c */ /* 0x040fe20003f64070 */
[----:B------:R-:W-:Y:S01]  /*2470*/  IMAD.MOV R3, RZ, RZ, -R3 ;  /* 0x000000ffff037224 */ /* 0x000fe200078e0a03 */
[----:B------:R-:W-:Y:S01]  /*2480*/  IABS R207, R6 ;  /* 0x0000000600cf7213 */ /* 0x000fe20000000000 */
[C---:B------:R-:W-:Y:S01]  /*2490*/  IMAD R150, R12.reuse, R5, R150 ;  /* 0x000000050c967224 */ /* 0x040fe200078e0296 */
[C---:B------:R-:W-:Y:S01]  /*24a0*/  ISETP.GT.U32.AND P4, PT, R12.reuse, R234, PT ;  /* 0x000000ea0c00720c */ /* 0x040fe20003f84070 */
[----:B------:R-:W-:-:S02]  /*24b0*/  IMAD R37, R12, R3, R37 ;  /* 0x000000030c257224 */ /* 0x000fc400078e0225 */
[----:B------:R-:W-:Y:S01]  /*24c0*/  IMAD.HI.U32 R3, R249, R39, RZ ;  /* 0x00000027f9037227 */ /* 0x000fe200078e00ff */
[----:B------:R-:W-:-:S03]  /*24d0*/  ISETP.GT.U32.AND P1, PT, R12, R150, PT ;  /* 0x000000960c00720c */ /* 0x000fc60003f24070 */
[----:B------:R-:W-:-:S04]  /*24e0*/  IMAD.HI.U32 R4, R249, R207, RZ ;  /* 0x000000cff9047227 */ /* 0x000fc800078e00ff */
[----:B------:R-:W-:Y:S02]  /*24f0*/  IMAD.MOV R3, RZ, RZ, -R3 ;  /* 0x000000ffff037224 */ /* 0x000fe400078e0a03 */
[----:B------:R-:W-:Y:S01]  /*2500*/  @!P3 IMAD.IADD R35, R35, 0x1, -R12 ;  /* 0x000000012323b824 */ /* 0x000fe200078e0a0c */
[----:B------:R-:W-:Y:S01]  /*2510*/  ISETP.GE.AND P3, PT, R9, RZ, PT ;  /* 0x000000ff0900720c */ /* 0x000fe20003f66270 */
[----:B------:R-:W-:Y:S02]  /*2520*/  IMAD.MOV R4, RZ, RZ, -R4 ;  /* 0x000000ffff047224 */ /* 0x000fe400078e0a04 */
[C---:B------:R-:W-:Y:S02]  /*2530*/  IMAD R39, R12.reuse, R3, R39 ;  /* 0x000000030c277224 */ /* 0x040fe400078e0227 */
[----:B------:R-:W-:Y:S01]  /*2540*/  @!P2 IMAD.MOV R205, RZ, RZ, -R205 ;  /* 0x000000ffffcda224 */ /* 0x000fe200078e0acd */
[----:B------:R-:W-:Y:S01]  /*2550*/  ISETP.GT.U32.AND P2, PT, R12, R37, PT ;  /* 0x000000250c00720c */ /* 0x000fe20003f44070 */
[--C-:B------:R-:W-:Y:S01]  /*2560*/  @!P4 IMAD.IADD R234, R234, 0x1, -R12.reuse ;  /* 0x00000001eaeac824 */ /* 0x100fe200078e0a0c */
[----:B------:R-:W-:Y:S01]  /*2570*/  ISETP.GE.AND P4, PT, R11, RZ, PT ;  /* 0x000000ff0b00720c */ /* 0x000fe20003f86270 */
[----:B------:R-:W-:Y:S01]  /*2580*/  IMAD R207, R12, R4, R207 ;  /* 0x000000040ccf7224 */ /* 0x000fe200078e02cf */
[----:B------:R-:W-:Y:S01]  /*2590*/  IADD3 R11, PT, PT, R0, 0x27, RZ ;  /* 0x00000027000b7810 */ /* 0x000fe20007ffe0ff */
[----:B------:R-:W-:Y:S01]  /*25a0*/  @!P5 IMAD.MOV R35, RZ, RZ, -R35 ;  /* 0x000000ffff23d224 */ /* 0x000fe200078e0a23 */
[----:B------:R-:W-:Y:S01]  /*25b0*/  ISETP.GT.U32.AND P5, PT, R12, R39, PT ;  /* 0x000000270c00720c */ /* 0x000fe20003fa4070 */
[----:B------:R-:W-:Y:S01]  /*25c0*/  @!P1 IMAD.IADD R150, R150, 0x1, -R12 ;  /* 0x0000000196969824 */ /* 0x000fe200078e0a0c */
[----:B------:R-:W-:Y:S01]  /*25d0*/  IABS R47, R11 ;  /* 0x0000000b002f7213 */ /* 0x000fe20000000000 */
[----:B------:R-:W-:Y:S01]  /*25e0*/  @!P6 IMAD.MOV R234, RZ, RZ, -R234 ;  /* 0x000000ffffeae224 */ /* 0x000fe200078e0aea */
[----:B------:R-:W-:Y:S01]  /*25f0*/  ISETP.GT.U32.AND P6, PT, R12, R207, PT ;  /* 0x000000cf0c00720c */ /* 0x000fe20003fc4070 */
[----:B------:R-:W-:Y:S01]  /*2600*/  VIADD R4, R0, 0x21 ;  /* 0x0000002100047836 */ /* 0x000fe20000000000 */
[----:B------:R-:W-:Y:S01]  /*2610*/  ISETP.GT.U32.AND P1, PT, R12, R150, PT ;  /* 0x000000960c00720c */ /* 0x000fe20003f24070 */
[----:B------:R-:W-:Y:S01]  /*2620*/  @!P0 IMAD.MOV R148, RZ, RZ, -R148 ;  /* 0x000000ffff948224 */ /* 0x000fe200078e0a94 */
[----:B------:R-:W-:Y:S01]  /*2630*/  ISETP.GE.AND P0, PT, R8, RZ, PT ;  /* 0x000000ff0800720c */ /* 0x000fe20003f06270 */
[----:B------:R-:W-:Y:S01]  /*2640*/  @!P2 IMAD.IADD R37, R37, 0x1, -R12 ;  /* 0x000000012525a824 */ /* 0x000fe200078e0a0c */
[----:B------:R-:W-:Y:S01]  /*2650*/  IABS R41, R4 ;  /* 0x0000000400297213 */ /* 0x000fe20000000000 */
[----:B------:R-:W-:-:S02]  /*2660*/  VIADD R8, R0, 0x22 ;  /* 0x0000002200087836 */ /* 0x000fc40000000000 */
[--C-:B------:R-:W-:Y:S01]  /*2670*/  @!P5 IMAD.IADD R39, R39, 0x1, -R12.reuse ;  /* 0x000000012727d824 */ /* 0x100fe200078e0a0c */
[C---:B------:R-:W-:Y:S01]  /*2680*/  ISETP.GT.U32.AND P2, PT, R12.reuse, R37, PT ;  /* 0x000000250c00720c */ /* 0x040fe20003f44070 */
[----:B------:R-:W-:Y:S01]  /*2690*/  IMAD.HI.U32 R3, R249, R41, RZ ;  /* 0x00000029f9037227 */ /* 0x000fe200078e00ff */
[----:B------:R-:W-:Y:S02]  /*26a0*/  IABS R152, R8 ;  /* 0x0000000800987213 */ /* 0x000fe40000000000 */
[----:B------:R-:W-:Y:S01]  /*26b0*/  ISETP.GT.U32.AND P5, PT, R12, R39, PT ;  /* 0x000000270c00720c */ /* 0x000fe20003fa4070 */
[--C-:B------:R-:W-:Y:S02]  /*26c0*/  @!P6 IMAD.IADD R207, R207, 0x1, -R12.reuse ;  /* 0x00000001cfcfe824 */ /* 0x100fe400078e0a0c */
[----:B------:R-:W-:Y:S01]  /*26d0*/  @!P1 IMAD.IADD R150, R150, 0x1, -R12 ;  /* 0x0000000196969824 */ /* 0x000fe200078e0a0c */
[----:B------:R-:W-:Y:S01]  /*26e0*/  ISETP.GE.AND P1, PT, R4, RZ, PT ;  /* 0x000000ff0400720c */ /* 0x000fe20003f26270 */
[----:B------:R-:W-:Y:S01]  /*26f0*/  IMAD.HI.U32 R4, R249, R152, RZ ;  /* 0x00000098f9047227 */ /* 0x000fe200078e00ff */
[----:B------:R-:W-:-:S03]  /*2700*/  ISETP.GT.U32.AND P6, PT, R12, R207, PT ;  /* 0x000000cf0c00720c */ /* 0x000fc60003fc4070 */
[----:B------:R-:W-:Y:S02]  /*2710*/  IMAD.MOV R3, RZ, RZ, -R3 ;  /* 0x000000ffff037224 */ /* 0x000fe400078e0a03 */
[----:B------:R-:W-:Y:S02]  /*2720*/  IMAD.MOV R5, RZ, RZ, -R4 ;  /* 0x000000ffff057224 */ /* 0x000fe400078e0a04 */
[----:B------:R-:W-:Y:S02]  /*2730*/  IMAD R41, R12, R3, R41 ;  /* 0x000000030c297224 */ /* 0x000fe400078e0229 */
[----:B------:R-:W-:Y:S01]  /*2740*/  @!P2 IMAD.IADD R37, R37, 0x1, -R12 ;  /* 0x000000012525a824 */ /* 0x000fe200078e0a0c */
[----:B------:R-:W-:Y:S01]  /*2750*/  ISETP.GE.AND P2, PT, R6, RZ, PT ;  /* 0x000000ff0600720c */ /* 0x000fe20003f46270 */
[C---:B------:R-:W-:Y:S02]  /*2760*/  IMAD R152, R12.reuse, R5, R152 ;  /* 0x000000050c987224 */ /* 0x040fe400078e0298 */
[----:B------:R-:W-:Y:S01]  /*2770*/  @!P5 IMAD.IADD R39, R39, 0x1, -R12 ;  /* 0x000000012727d824 */ /* 0x000fe200078e0a0c */
[----:B------:R-:W-:Y:S01]  /*2780*/  ISETP.GT.U32.AND P5, PT, R12, R41, PT ;  /* 0x000000290c00720c */ /* 0x000fe20003fa4070 */
[----:B------:R-:W-:-:S02]  /*2790*/  VIADD R6, R0, 0x23 ;  /* 0x0000002300067836 */ /* 0x000fc40000000000 */
[----:B------:R-:W-:Y:S01]  /*27a0*/  @!P6 IMAD.IADD R207, R207, 0x1, -R12 ;  /* 0x00000001cfcfe824 */ /* 0x000fe200078e0a0c */
[----:B------:R-:W-:Y:S01]  /*27b0*/  ISETP.GT.U32.AND P6, PT, R12, R152, PT ;  /* 0x000000980c00720c */ /* 0x000fe20003fc4070 */
[----:B------:R-:W-:Y:S01]  /*27c0*/  VIADD R5, R0, 0x24 ;  /* 0x0000002400057836 */ /* 0x000fe20000000000 */
[----:B------:R-:W-:Y:S01]  /*27d0*/  IABS R43, R6 ;  /* 0x00000006002b7213 */ /* 0x000fe20000000000 */
[----:B------:R-:W-:Y:S01]  /*27e0*/  @!P0 IMAD.MOV R37, RZ, RZ, -R37 ;  /* 0x000000ffff258224 */ /* 0x000fe200078e0a25 */
[----:B------:R-:W-:Y:S01]  /*27f0*/  ISETP.GE.AND P0, PT, R8, RZ, PT ;  /* 0x000000ff0800720c */ /* 0x000fe20003f06270 */
[----:B------:R-:W-:Y:S01]  /*2800*/  VIADD R8, R0, 0x25 ;  /* 0x0000002500087836 */ /* 0x000fe20000000000 */
[----:B------:R-:W-:Y:S01]  /*2810*/  IABS R200, R5 ;  /* 0x0000000500c87213 */ /* 0x000fe20000000000 */
[----:B------:R-:W-:-:S03]  /*2820*/  IMAD.HI.U32 R3, R249, R43, RZ ;  /* 0x0000002bf9037227 */ /* 0x000fc600078e00ff */
[----:B------:R-:W-:Y:S01]  /*2830*/  IABS R45, R8 ;  /* 0x00000008002d7213 */ /* 0x000fe20000000000 */
[--C-:B------:R-:W-:Y:S02]  /*2840*/  @!P5 IMAD.IADD R41, R41, 0x1, -R12.reuse ;  /* 0x000000012929d824 */ /* 0x100fe400078e0a0c */
[----:B------:R-:W-:Y:S02]  /*2850*/  IMAD.MOV R3, RZ, RZ, -R3 ;  /* 0x000000ffff037224 */ /* 0x000fe400078e0a03 */
[----:B------:R-:W-:Y:S01]  /*2860*/  @!P6 IMAD.IADD R152, R152, 0x1, -R12 ;  /* 0x000000019898e824 */ /* 0x000fe200078e0a0c */
[C---:B------:R-:W-:Y:S01]  /*2870*/  ISETP.GT.U32.AND P6, PT, R12.reuse, R41, PT ;  /* 0x000000290c00720c */ /* 0x040fe20003fc4070 */
[----:B------:R-:W-:Y:S02]  /*2880*/  IMAD R43, R12, R3, R43 ;  /* 0x000000030c2b7224 */ /* 0x000fe400078e022b */
[----:B------:R-:W-:-:S03]  /*2890*/  IMAD.HI.U32 R3, R249, R200, RZ ;  /* 0x000000c8f9037227 */ /* 0x000fc600078e00ff */
[----:B------:R-:W-:Y:S01]  /*28a0*/  ISETP.GT.U32.AND P5, PT, R12, R43, PT ;  /* 0x0000002b0c00720c */ /* 0x000fe20003fa4070 */
[----:B------:R-:W-:Y:S02]  /*28b0*/  VIADD R9, R0, 0x26 ;  /* 0x0000002600097836 */ /* 0x000fe40000000000 */
[----:B------:R-:W-:Y:S02]  /*28c0*/  IMAD.MOV R3, RZ, RZ, -R3 ;  /* 0x000000ffff037224 */ /* 0x000fe400078e0a03 */
[----:B------:R-:W-:Y:S01]  /*28d0*/  IMAD.HI.U32 R4, R249, R45, RZ ;  /* 0x0000002df9047227 */ /* 0x000fe200078e00ff */
[----:B------:R-:W-:-:S03]  /*28e0*/  IABS R154, R9 ;  /* 0x00000009009a7213 */ /* 0x000fc60000000000 */
[C---:B------:R-:W-:Y:S02]  /*28f0*/  IMAD R200, R12.reuse, R3, R200 ;  /* 0x000000030cc87224 */ /* 0x040fe400078e02c8 */
[----:B------:R-:W-:Y:S02]  /*2900*/  @!P6 IMAD.IADD R41, R41, 0x1, -R12 ;  /* 0x000000012929e824 */ /* 0x000fe400078e0a0c */
[----:B------:R-:W-:Y:S01]  /*2910*/  IMAD.HI.U32 R3, R249, R154, RZ ;  /* 0x0000009af9037227 */ /* 0x000fe200078e00ff */
[----:B------:R-:W-:-:S03]  /*2920*/  ISETP.GT.U32.AND P6, PT, R12, R200, PT ;  /* 0x000000c80c00720c */ /* 0x000fc60003fc4070 */
[----:B------:R-:W-:Y:S02]  /*2930*/  IMAD.MOV R4, RZ, RZ, -R4 ;  /* 0x000000ffff047224 */ /* 0x000fe400078e0a04 */
[----:B------:R-:W-:Y:S02]  /*2940*/  IMAD.MOV R3, RZ, RZ, -R3 ;  /* 0x000000ffff037224 */ /* 0x000fe400078e0a03 */
[C---:B------:R-:W-:Y:S02]  /*2950*/  IMAD R45, R12.reuse, R4, R45 ;  /* 0x000000040c2d7224 */ /* 0x040fe400078e022d */
[C---:B------:R-:W-:Y:S02]  /*2960*/  IMAD R154, R12.reuse, R3, R154 ;  /* 0x000000030c9a7224 */ /* 0x040fe400078e029a */
[----:B------:R-:W-:Y:S01]  /*2970*/  @!P1 IMAD.MOV R41, RZ, RZ, -R41 ;  /* 0x000000ffff299224 */ /* 0x000fe200078e0a29 */
[----:B------:R-:W-:Y:S01]  /*2980*/  ISETP.GT.U32.AND P1, PT, R12, R45, PT ;  /* 0x0000002d0c00720c */ /* 0x000fe20003f24070 */
[----:B------:R-:W-:Y:S01]  /*2990*/  @!P6 IMAD.IADD R200, R200, 0x1, -R12 ;  /* 0x00000001c8c8e824 */ /* 0x000fe200078e0a0c */
[----:B------:R-:W-:Y:S01]  /*29a0*/  ISETP.GT.U32.AND P6, PT, R12, R154, PT ;  /* 0x0000009a0c00720c */ /* 0x000fe20003fc4070 */
[----:B------:R-:W-:Y:S01]  /*29b0*/  @!P3 IMAD.MOV R150, RZ, RZ, -R150 ;  /* 0x000000ffff96b224 */ /* 0x000fe200078e0a96 */
[----:B------:R-:W-:Y:S01]  /*29c0*/  ISETP.GE.AND P3, PT, R6, RZ, PT ;  /* 0x000000ff0600720c */ /* 0x000fe20003f66270 */
[----:B------:R-:W-:-:S02]  /*29d0*/  VIADD R6, R0, 0x28 ;  /* 0x0000002800067836 */ /* 0x000fc40000000000 */
[----:B------:R-:W-:-:S03]  /*29e0*/  IMAD.HI.U32 R4, R249, R47, RZ ;  /* 0x0000002ff9047227 */ /* 0x000fc600078e00ff */
[----:B------:R-:W-:Y:S01]  /*29f0*/  IABS R209, R6 ;  /* 0x0000000600d17213 */ /* 0x000fe20000000000 */
[----:B------:R-:W-:Y:S02]  /*2a00*/  IMAD.MOV R4, RZ, RZ, -R4 ;  /* 0x000000ffff047224 */ /* 0x000fe400078e0a04 */
[--C-:B------:R-:W-:Y:S01]  /*2a10*/  @!P1 IMAD.IADD R45, R45, 0x1, -R12.reuse ;  /* 0x000000012d2d9824 */ /* 0x100fe200078e0a0c */
[----:B------:R-:W-:Y:S01]  /*2a20*/  ISETP.GT.U32.AND P1, PT, R12, R200, PT ;  /* 0x000000c80c00720c */ /* 0x000fe20003f24070 */
[----:B------:R-:W-:Y:S02]  /*2a30*/  @!P6 IMAD.IADD R154, R154, 0x1, -R12 ;  /* 0x000000019a9ae824 */ /* 0x000fe400078e0a0c */
[----:B------:R-:W-:-:S03]  /*2a40*/  IMAD.HI.U32 R3, R249, R209, RZ ;  /* 0x000000d1f9037227 */ /* 0x000fc600078e00ff */
[C---:B------:R-:W-:Y:S01]  /*2a50*/  ISETP.GT.U32.AND P6, PT, R12.reuse, R154, PT ;  /* 0x0000009a0c00720c */ /* 0x040fe20003fc4070 */
[----:B------:R-:W-:Y:S01]  /*2a60*/  @!P4 IMAD.MOV R39, RZ, RZ, -R39 ;  /* 0x000000ffff27c224 */ /* 0x000fe200078e0a27 */
[C---:B------:R-:W-:Y:S01]  /*2a70*/  ISETP.GT.U32.AND P4, PT, R12.reuse, R152, PT ;  /* 0x000000980c00720c */ /* 0x040fe20003f84070 */
[----:B------:R-:W-:Y:S02]  /*2a80*/  IMAD R47, R12, R4, R47 ;  /* 0x000000040c2f7224 */ /* 0x000fe400078e022f */
[----:B------:R-:W-:Y:S02]  /*2a90*/  IMAD.MOV R3, RZ, RZ, -R3 ;  /* 0x000000ffff037224 */ /* 0x000fe400078e0a03 */
[--C-:B------:R-:W-:Y:S01]  /*2aa0*/  @!P1 IMAD.IADD R200, R200, 0x1, -R12.reuse ;  /* 0x00000001c8c89824 */ /* 0x100fe200078e0a0c */
[C---:B------:R-:W-:Y:S01]  /*2ab0*/  ISETP.GT.U32.AND P1, PT, R12.reuse, R47, PT ;  /* 0x0000002f0c00720c */ /* 0x040fe20003f24070 */
[----:B------:R-:W-:Y:S02]  /*2ac0*/  IMAD R209, R12, R3, R209 ;  /* 0x000000030cd17224 */ /* 0x000fe400078e02d1 */
[----:B------:R-:W-:-:S02]  /*2ad0*/  @!P5 IMAD.IADD R43, R43, 0x1, -R12 ;  /* 0x000000012b2bd824 */ /* 0x000fc400078e0a0c */
[----:B------:R-:W-:Y:S01]  /*2ae0*/  @!P6 IADD3 R154, PT, PT, R154, -R12, RZ ;  /* 0x8000000c9a9ae210 */ /* 0x000fe20007ffe0ff */
[----:B------:R-:W-:Y:S01]  /*2af0*/  VIADD R13, R0, 0x2a ;  /* 0x0000002a000d7836 */ /* 0x000fe20000000000 */
[----:B------:R-:W-:Y:S01]  /*2b00*/  ISETP.GT.U32.AND P6, PT, R12, R209, PT ;  /* 0x000000d10c00720c */ /* 0x000fe20003fc4070 */
[----:B------:R-:W-:Y:S01]  /*2b10*/  @!P4 IMAD.IADD R152, R152, 0x1, -R12 ;  /* 0x000000019898c824 */ /* 0x000fe200078e0a0c */
[----:B------:R-:W-:Y:S01]  /*2b20*/  ISETP.GT.U32.AND P5, PT, R12, R43, PT ;  /* 0x0000002b0c00720c */ /* 0x000fe20003fa4070 */
[----:B------:R-:W-:Y:S01]  /*2b30*/  VIADD R14, R0, 0x2b ;  /* 0x0000002b000e7836 */ /* 0x000fe20000000000 */
[----:B------:R-:W-:Y:S01]  /*2b40*/  ISETP.GE.AND P4, PT, R8, RZ, PT ;  /* 0x000000ff0800720c */ /* 0x000fe20003f86270 */
[----:B------:R-:W-:Y:S01]  /*2b50*/  VIADD R8, R0, 0x29 ;  /* 0x0000002900087836 */ /* 0x000fe20000000000 */
[----:B------:R-:W-:Y:S01]  /*2b60*/  IABS R156, R13 ;  /* 0x0000000d009c7213 */ /* 0x000fe20000000000 */
[----:B------:R-:W-:Y:S01]  /*2b70*/  @!P0 IMAD.MOV R152, RZ, RZ, -R152 ;  /* 0x000000ffff988224 */ /* 0x000fe200078e0a98 */
[C---:B------:R-:W-:Y:S01]  /*2b80*/  ISETP.GT.U32.AND P0, PT, R12.reuse, R45, PT ;  /* 0x0000002d0c00720c */ /* 0x040fe20003f04070 */
[--C-:B------:R-:W-:Y:S01]  /*2b90*/  @!P1 IMAD.IADD R47, R47, 0x1, -R12.reuse ;  /* 0x000000012f2f9824 */ /* 0x100fe200078e0a0c */
[----:B------:R-:W-:Y:S01]  /*2ba0*/  IABS R51, R14 ;  /* 0x0000000e00337213 */ /* 0x000fe20000000000 */
[----:B------:R-:W-:Y:S01]  /*2bb0*/  @!P2 IMAD.MOV R207, RZ, RZ, -R207 ;  /* 0x000000ffffcfa224 */ /* 0x000fe200078e0acf */
[----:B------:R-:W-:Y:S01]  /*2bc0*/  IABS R49, R8 ;  /* 0x0000000800317213 */ /* 0x000fe20000000000 */
[----:B------:R-:W-:Y:S01]  /*2bd0*/  @!P6 IMAD.IADD R209, R209, 0x1, -R12 ;  /* 0x00000001d1d1e824 */ /* 0x000fe200078e0a0c */
[----:B------:R-:W-:Y:S01]  /*2be0*/  ISETP.GE.AND P2, PT, R5, RZ, PT ;  /* 0x000000ff0500720c */ /* 0x000fe20003f46270 */
[----:B------:R-:W-:Y:S01]  /*2bf0*/  IMAD.HI.U32 R4, R249, R156, RZ ;  /* 0x0000009cf9047227 */ /* 0x000fe200078e00ff */
[----:B------:R-:W-:-:S02]  /*2c00*/  ISETP.GT.U32.AND P6, PT, R12, R47, PT ;  /* 0x0000002f0c00720c */ /* 0x000fc40003fc4070 */
[----:B------:R-:W-:Y:S01]  /*2c10*/  ISETP.GE.AND P1, PT, R6, RZ, PT ;  /* 0x000000ff0600720c */ /* 0x000fe20003f26270 */
[----:B------:R-:W-:-:S04]  /*2c20*/  IMAD.HI.U32 R5, R249, R51, RZ ;  /* 0x00000033f9057227 */ /* 0x000fc800078e00ff */
[----:B------:R-:W-:Y:S01]  /*2c30*/  @!P5 IMAD.IADD R43, R43, 0x1, -R12 ;  /* 0x000000012b2bd824 */ /* 0x000fe200078e0a0c */
[----:B------:R-:W-:Y:S01]  /*2c40*/  ISETP.GE.AND P5, PT, R9, RZ, PT ;  /* 0x000000ff0900720c */ /* 0x000fe20003fa6270 */
[----:B------:R-:W-:-:S04]  /*2c50*/  IMAD.HI.U32 R3, R249, R49, RZ ;  /* 0x00000031f9037227 */ /* 0x000fc800078e00ff */
[----:B------:R-:W-:Y:S02]  /*2c60*/  IMAD.MOV R9, RZ, RZ, -R4 ;  /* 0x000000ffff097224 */ /* 0x000fe400078e0a04 */
[----:B------:R-:W-:Y:S02]  /*2c70*/  IMAD.MOV R5, RZ, RZ, -R5 ;  /* 0x000000ffff057224 */ /* 0x000fe400078e0a05 */
[----:B------:R-:W-:Y:S02]  /*2c80*/  IMAD.MOV R3, RZ, RZ, -R3 ;  /* 0x000000ffff037224 */ /* 0x000fe400078e0a03 */
[----:B------:R-:W-:Y:S01]  /*2c90*/  @!P0 IMAD.IADD R45, R45, 0x1, -R12 ;  /* 0x000000012d2d8824 */ /* 0x000fe200078e0a0c */
[----:B------:R-:W-:Y:S01]  /*2ca0*/  ISETP.GE.AND P0, PT, R11, RZ, PT ;  /* 0x000000ff0b00720c */ /* 0x000fe20003f06270 */
[C---:B------:R-:W-:Y:S02]  /*2cb0*/  IMAD R156, R12.reuse, R9, R156 ;  /* 0x000000090c9c7224 */ /* 0x040fe400078e029c */
[----:B------:R-:W-:-:S02]  /*2cc0*/  IMAD R51, R12, R5, R51 ;  /* 0x000000050c337224 */ /* 0x000fc400078e0233 */
[----:B------:R-:W-:Y:S02]  /*2cd0*/  IMAD R49, R12, R3, R49 ;  /* 0x000000030c317224 */ /* 0x000fe400078e0231 */
[----:B------:R-:W-:Y:S02]  /*2ce0*/  VIADD R4, R0, 0x2c ;  /* 0x0000002c00047836 */ /* 0x000fe40000000000 */
[----:B------:R-:W-:Y:S01]  /*2cf0*/  @!P4 IMAD.MOV R45, RZ, RZ, -R45 ;  /* 0x000000ffff2dc224 */ /* 0x000fe200078e0a2d */
[C---:B------:R-:W-:Y:S01]  /*2d00*/  ISETP.GT.U32.AND P4, PT, R12.reuse, R156, PT ;  /* 0x0000009c0c00720c */ /* 0x040fe20003f84070 */
[----:B------:R-:W-:Y:S01]  /*2d10*/  @!P6 IMAD.IADD R47, R47, 0x1, -R12 ;  /* 0x000000012f2fe824 */ /* 0x000fe200078e0a0c */
[C---:B------:R-:W-:Y:S01]  /*2d20*/  ISETP.GT.U32.AND P6, PT, R12.reuse, R51, PT ;  /* 0x000000330c00720c */ /* 0x040fe20003fc4070 */
[----:B------:R-:W-:Y:S01]  /*2d30*/  @!P3 IMAD.MOV R43, RZ, RZ, -R43 ;  /* 0x000000ffff2bb224 */ /* 0x000fe200078e0a2b */
[----:B------:R-:W-:Y:S01]  /*2d40*/  IABS R236, R4 ;  /* 0x0000000400ec7213 */ /* 0x000fe20000000000 */
[----:B------:R-:W-:Y:S01]  /*2d50*/  @!P2 IMAD.MOV R200, RZ, RZ, -R200 ;  /* 0x000000ffffc8a224 */ /* 0x000fe200078e0ac8 */
[----:B------:R-:W-:Y:S01]  /*2d60*/  ISETP.GT.U32.AND P3, PT, R12, R209, PT ;  /* 0x000000d10c00720c */ /* 0x000fe20003f64070 */
[----:B------:R-:W-:Y:S01]  /*2d70*/  VIADD R6, R0, 0x2d ;  /* 0x0000002d00067836 */ /* 0x000fe20000000000 */
[----:B------:R-:W-:Y:S01]  /*2d80*/  ISETP.GT.U32.AND P2, PT, R12, R49, PT ;  /* 0x000000310c00720c */ /* 0x000fe20003f44070 */
[----:B------:R-:W-:-:S03]  /*2d90*/  IMAD.HI.U32 R3, R249, R236, RZ ;  /* 0x000000ecf9037227 */ /* 0x000fc600078e00ff */
[----:B------:R-:W-:Y:S01]  /*2da0*/  IABS R53, R6 ;  /* 0x0000000600357213 */ /* 0x000fe20000000000 */
[----:B------:R-:W-:Y:S02]  /*2db0*/  IMAD.MOV R5, RZ, RZ, -R3 ;  /* 0x000000ffff057224 */ /* 0x000fe400078e0a03 */
[--C-:B------:R-:W-:Y:S02]  /*2dc0*/  @!P4 IMAD.IADD R156, R156, 0x1, -R12.reuse ;  /* 0x000000019c9cc824 */ /* 0x100fe400078e0a0c */
[--C-:B------:R-:W-:Y:S02]  /*2dd0*/  @!P6 IMAD.IADD R51, R51, 0x1, -R12.reuse ;  /* 0x000000013333e824 */ /* 0x100fe400078e0a0c */
[--C-:B------:R-:W-:Y:S01]  /*2de0*/  @!P3 IMAD.IADD R209, R209, 0x1, -R12.reuse ;  /* 0x00000001d1d1b824 */ /* 0x100fe200078e0a0c */
[C---:B------:R-:W-:Y:S01]  /*2df0*/  ISETP.GT.U32.AND P6, PT, R12.reuse, R156, PT ;  /* 0x0000009c0c00720c */ /* 0x040fe20003fc4070 */
[----:B------:R-:W-:Y:S01]  /*2e00*/  @!P2 IMAD.IADD R49, R49, 0x1, -R12 ;  /* 0x000000013131a824 */ /* 0x000fe200078e0a0c */
[----:B------:R-:W-:Y:S01]  /*2e10*/  ISETP.GE.AND P3, PT, R13, RZ, PT ;  /* 0x000000ff0d00720c */ /* 0x000fe20003f66270 */
[----:B------:R-:W-:Y:S01]  /*2e20*/  IMAD R236, R12, R5, R236 ;  /* 0x000000050cec7224 */ /* 0x000fe200078e02ec */
[----:B------:R-:W-:Y:S01]  /*2e30*/  ISETP.GE.AND P2, PT, R14, RZ, PT ;  /* 0x000000ff0e00720c */ /* 0x000fe20003f46270 */
[----:B------:R-:W-:Y:S01]  /*2e40*/  @!P0 IMAD.MOV R47, RZ, RZ, -R47 ;  /* 0x000000ffff2f8224 */ /* 0x000fe200078e0a2f */
[C---:B------:R-:W-:Y:S01]  /*2e50*/  ISETP.GT.U32.AND P0, PT, R12.reuse, R51, PT ;  /* 0x000000330c00720c */ /* 0x040fe20003f04070 */
[----:B------:R-:W-:Y:S01]  /*2e60*/  IMAD.HI.U32 R3, R249, R53, RZ ;  /* 0x00000035f9037227 */ /* 0x000fe200078e00ff */
[----:B------:R-:W-:-:S03]  /*2e70*/  ISETP.GT.U32.AND P4, PT, R12, R49, PT ;  /* 0x000000310c00720c */ /* 0x000fc60003f84070 */
[----:B------:R-:W-:Y:S01]  /*2e80*/  @!P1 IMAD.MOV R209, RZ, RZ, -R209 ;  /* 0x000000ffffd19224 */ /* 0x000fe200078e0ad1 */
[----:B------:R-:W-:Y:S01]  /*2e90*/  ISETP.GT.U32.AND P1, PT, R12, R236, PT ;  /* 0x000000ec0c00720c */ /* 0x000fe20003f24070 */
[----:B------:R-:W-:Y:S01]  /*2ea0*/  @!P5 IMAD.MOV R154, RZ, RZ, -R154 ;  /* 0x000000ffff9ad224 */ /* 0x000fe200078e0a9a */
[----:B------:R-:W-:Y:S01]  /*2eb0*/  ISETP.GE.AND P5, PT, R8, RZ, PT ;  /* 0x000000ff0800720c */ /* 0x000fe20003fa6270 */
[----:B------:R-:W-:Y:S02]  /*2ec0*/  IMAD.MOV R3, RZ, RZ, -R3 ;  /* 0x000000ffff037224 */ /* 0x000fe400078e0a03 */
[----:B------:R-:W-:Y:S02]  /*2ed0*/  VIADD R5, R0, 0x2e ;  /* 0x0000002e00057836 */ /* 0x000fe40000000000 */
[----:B------:R-:W-:Y:S02]  /*2ee0*/  IMAD R53, R12, R3, R53 ;  /* 0x000000030c357224 */ /* 0x000fe400078e0235 */
[--C-:B------:R-:W-:Y:S01]  /*2ef0*/  @!P6 IMAD.IADD R156, R156, 0x1, -R12.reuse ;  /* 0x000000019c9ce824 */ /* 0x100fe200078e0a0c */
[----:B------:R-:W-:Y:S01]  /*2f00*/  IABS R158, R5 ;  /* 0x00000005009e7213 */ /* 0x000fe20000000000 */
[--C-:B------:R-:W-:Y:S01]  /*2f10*/  @!P0 IMAD.IADD R51, R51, 0x1, -R12.reuse ;  /* 0x0000000133338824 */ /* 0x100fe200078e0a0c */
[----:B------:R-:W-:Y:S01]  /*2f20*/  ISETP.GT.U32.AND P6, PT, R12, R53, PT ;  /* 0x000000350c00720c */ /* 0x000fe20003fc4070 */
[--C-:B------:R-:W-:Y:S01]  /*2f30*/  @!P4 IMAD.IADD R49, R49, 0x1, -R12.reuse ;  /* 0x000000013131c824 */ /* 0x100fe200078e0a0c */
[----:B------:R-:W-:Y:S01]  /*2f40*/  ISETP.GE.AND P0, PT, R6, RZ, PT ;  /* 0x000000ff0600720c */ /* 0x000fe20003f06270 */
[----:B------:R-:W-:Y:S01]  /*2f50*/  @!P1 IMAD.IADD R236, R236, 0x1, -R12 ;  /* 0x00000001ecec9824 */ /* 0x000fe200078e0a0c */
[----:B------:R-:W-:Y:S01]  /*2f60*/  IADD3 R6, PT, PT, R0, 0x30, RZ ;  /* 0x0000003000067810 */ /* 0x000fe20007ffe0ff */
[----:B------:R-:W-:Y:S01]  /*2f70*/  IMAD.HI.U32 R3, R249, R158, RZ ;  /* 0x0000009ef9037227 */ /* 0x000fe200078e00ff */
[----:B------:R-:W-:-:S02]  /*2f80*/  ISETP.GE.AND P4, PT, R4, RZ, PT ;  /* 0x000000ff0400720c */ /* 0x000fc40003f86270 */
[----:B------:R-:W-:Y:S01]  /*2f90*/  IABS R211, R6 ;  /* 0x0000000600d37213 */ /* 0x000fe20000000000 */
[----:B------:R-:W-:Y:S01]  /*2fa0*/  @!P5 IMAD.MOV R49, RZ, RZ, -R49 ;  /* 0x000000ffff31d224 */ /* 0x000fe200078e0a31 */
[----:B------:R-:W-:Y:S01]  /*2fb0*/  ISETP.GT.U32.AND P5, PT, R12, R236, PT ;  /* 0x000000ec0c00720c */ /* 0x000fe20003fa4070 */
[----:B------:R-:W-:Y:S01]  /*2fc0*/  IMAD.MOV R3, RZ, RZ, -R3 ;  /* 0x000000ffff037224 */ /* 0x000fe200078e0a03 */
[----:B------:R-:W-:Y:S01]  /*2fd0*/  ISETP.GE.AND P1, PT, R5, RZ, PT ;  /* 0x000000ff0500720c */ /* 0x000fe20003f26270 */
[----:B------:R-:W-:Y:S02]  /*2fe0*/  VIADD R8, R0, 0x2f ;  /* 0x0000002f00087836 */ /* 0x000fe40000000000 */
[----:B------:R-:W-:Y:S02]  /*2ff0*/  IMAD R158, R12, R3, R158 ;  /* 0x000000030c9e7224 */ /* 0x000fe400078e029e */
[----:B------:R-:W-:Y:S01]  /*3000*/  IMAD.HI.U32 R3, R249, R211, RZ ;  /* 0x000000d3f9037227 */ /* 0x000fe200078e00ff */
[----:B------:R-:W-:-:S03]  /*3010*/  IABS R55, R8 ;  /* 0x0000000800377213 */ /* 0x000fc60000000000 */
[----:B------:R-:W-:Y:S02]  /*3020*/  @!P6 IMAD.IADD R53, R53, 0x1, -R12 ;  /* 0x000000013535e824 */ /* 0x000fe400078e0a0c */
[----:B------:R-:W-:Y:S02]  /*3030*/  IMAD.MOV R3, RZ, RZ, -R3 ;  /* 0x000000ffff037224 */ /* 0x000fe400078e0a03 */
[----:B------:R-:W-:Y:S01]  /*3040*/  IMAD.HI.U32 R4, R249, R55, RZ ;  /* 0x00000037f9047227 */ /* 0x000fe200078e00ff */
[----:B------:R-:W-:-:S03]  /*3050*/  ISETP.GT.U32.AND P6, PT, R12, R53, PT ;  /* 0x000000350c00720c */ /* 0x000fc60003fc4070 */
[----:B------:R-:W-:Y:S02]  /*3060*/  @!P5 IMAD.IADD R236, R236, 0x1, -R12 ;  /* 0x00000001ececd824 */ /* 0x000fe400078e0a0c */
[C---:B------:R-:W-:Y:S02]  /*3070*/  IMAD R211, R12.reuse, R3, R211 ;  /* 0x000000030cd37224 */ /* 0x040fe400078e02d3 */
[----:B------:R-:W-:Y:S02]  /*3080*/  IMAD.MOV R4, RZ, RZ, -R4 ;  /* 0x000000ffff047224 */ /* 0x000fe400078e0a04 */
[----:B------:R-:W-:Y:S01]  /*3090*/  @!P4 IMAD.MOV R236, RZ, RZ, -R236 ;  /* 0x000000ffffecc224 */ /* 0x000fe200078e0aec */
[C---:B------:R-:W-:Y:S01]  /*30a0*/  ISETP.GT.U32.AND P4, PT, R12.reuse, R211, PT ;  /* 0x000000d30c00720c */ /* 0x040fe20003f84070 */
[----:B------:R-:W-:Y:S01]  /*30b0*/  @!P3 IMAD.MOV R156, RZ, RZ, -R156 ;  /* 0x000000ffff9cb224 */ /* 0x000fe200078e0a9c */
[C---:B------:R-:W-:Y:S01]  /*30c0*/  ISETP.GT.U32.AND P3, PT, R12.reuse, R158, PT ;  /* 0x0000009e0c00720c */ /* 0x040fe20003f64070 */
[----:B------:R-:W-:-:S02]  /*30d0*/  IMAD R55, R12, R4, R55 ;  /* 0x000000040c377224 */ /* 0x000fc400078e0237 */
[--C-:B------:R-:W-:Y:S01]  /*30e0*/  @!P6 IMAD.IADD R53, R53, 0x1, -R12.reuse ;  /* 0x000000013535e824 */ /* 0x100fe200078e0a0c */
[----:B------:R-:W-:Y:S01]  /*30f0*/  ISETP.GE.AND P6, PT, R6, RZ, PT ;  /* 0x000000ff0600720c */ /* 0x000fe20003fc6270 */
[----:B------:R-:W-:Y:S01]  /*3100*/  VIADD R6, R0, 0x32 ;  /* 0x0000003200067836 */ /* 0x000fe20000000000 */
[----:B------:R-:W-:Y:S01]  /*3110*/  ISETP.GT.U32.AND P5, PT, R12, R55, PT ;  /* 0x000000370c00720c */ /* 0x000fe20003fa4070 */
[----:B------:R-:W-:Y:S02]  /*3120*/  VIADD R4, R0, 0x31 ;  /* 0x0000003100047836 */ /* 0x000fe40000000000 */
[----:B------:R-:W-:Y:S01]  /*3130*/  @!P0 IMAD.MOV R53, RZ, RZ, -R53 ;  /* 0x000000ffff358224 */ /* 0x000fe200078e0a35 */
[----:B------:R-:W-:Y:S01]  /*3140*/  IABS R160, R6 ;  /* 0x0000000600a07213 */ /* 0x000fe20000000000 */
[--C-:B------:R-:W-:Y:S01]  /*3150*/  @!P4 IMAD.IADD R211, R211, 0x1, -R12.reuse ;  /* 0x00000001d3d3c824 */ /* 0x100fe200078e0a0c */
[----:B------:R-:W-:Y:S01]  /*3160*/  IABS R57, R4 ;  /* 0x0000000400397213 */ /* 0x000fe20000000000 */
[----:B------:R-:W-:Y:S01]  /*3170*/  @!P3 IMAD.IADD R158, R158, 0x1, -R12 ;  /* 0x000000019e9eb824 */ /* 0x000fe200078e0a0c */
[----:B------:R-:W-:Y:S01]  /*3180*/  ISETP.GE.AND P0, PT, R4, RZ, PT ;  /* 0x000000ff0400720c */ /* 0x000fe20003f06270 */
[----:B------:R-:W-:Y:S01]  /*3190*/  IMAD.HI.U32 R4, R249, R160, RZ ;  /* 0x000000a0f9047227 */ /* 0x000fe200078e00ff */
[----:B------:R-:W-:-:S02]  /*31a0*/  ISETP.GT.U32.AND P4, PT, R12, R211, PT ;  /* 0x000000d30c00720c */ /* 0x000fc40003f84070 */
[----:B------:R-:W-:Y:S01]  /*31b0*/  ISETP.GT.U32.AND P3, PT, R12, R158, PT ;  /* 0x0000009e0c00720c */ /* 0x000fe20003f64070 */
[----:B------:R-:W-:Y:S02]  /*31c0*/  @!P5 IMAD.IADD R55, R55, 0x1, -R12 ;  /* 0x000000013737d824 */ /* 0x000fe400078e0a0c */
[----:B------:R-:W-:Y:S02]  /*31d0*/  IMAD.MOV R9, RZ, RZ, -R4 ;  /* 0x000000ffff097224 */ /* 0x000fe400078e0a04 */
[----:B------:R-:W-:Y:S01]  /*31e0*/  @!P2 IMAD.MOV R51, RZ, RZ, -R51 ;  /* 0x000000ffff33a224 */ /* 0x000fe200078e0a33 */
[----:B------:R-:W-:Y:S01]  /*31f0*/  ISETP.GE.AND P2, PT, R8, RZ, PT ;  /* 0x000000ff0800720c */ /* 0x000fe20003f46270 */
[----:B------:R-:W-:Y:S01]  /*3200*/  VIADD R8, R0, 0x33 ;  /* 0x0000003300087836 */ /* 0x000fe20000000000 */
[----:B------:R-:W-:Y:S01]  /*3210*/  ISETP.GT.U32.AND P5, PT, R12, R55, PT ;  /* 0x000000370c00720c */ /* 0x000fe20003fa4070 */
[----:B------:R-:W-:-:S03]  /*3220*/  IMAD.HI.U32 R3, R249, R57, RZ ;  /* 0x00000039f9037227 */ /* 0x000fc600078e00ff */
[----:B------:R-:W-:Y:S01]  /*3230*/  IABS R59, R8 ;  /* 0x00000008003b7213 */ /* 0x000fe20000000000 */
[C---:B------:R-:W-:Y:S02]  /*3240*/  IMAD R160, R12.reuse, R9, R160 ;  /* 0x000000090ca07224 */ /* 0x040fe400078e02a0 */
[----:B------:R-:W-:Y:S02]  /*3250*/  IMAD.MOV R3, RZ, RZ, -R3 ;  /* 0x000000ffff037224 */ /* 0x000fe400078e0a03 */
[--C-:B------:R-:W-:Y:S01]  /*3260*/  @!P4 IMAD.IADD R211, R211, 0x1, -R12.reuse ;  /* 0x00000001d3d3c824 */ /* 0x100fe200078e0a0c */
[----:B------:R-:W-:Y:S01]  /*3270*/  ISETP.GT.U32.AND P4, PT, R12, R160, PT ;  /* 0x000000a00c00720c */ /* 0x000fe20003f84070 */
[----:B------:R-:W-:Y:S01]  /*3280*/  @!P3 IMAD.IADD R158, R158, 0x1, -R12 ;  /* 0x000000019e9eb824 */ /* 0x000fe200078e0a0c */
[----:B------:R-:W-:Y:S01]  /*3290*/  ISETP.GE.AND P3, PT, R6, RZ, PT ;  /* 0x000000ff0600720c */ /* 0x000fe20003f66270 */
[----:B------:R-:W-:Y:S02]  /*32a0*/  IMAD R57, R12, R3, R57 ;  /* 0x000000030c397224 */ /* 0x000fe400078e0239 */
[----:B------:R-:W-:Y:S01]  /*32b0*/  IMAD.HI.U32 R5, R249, R59, RZ ;  /* 0x0000003bf9057227 */ /* 0x000fe200078e00ff */
[----:B------:R-:W-:-:S02]  /*32c0*/  @!P1 IADD3 R158, PT, PT, -R158, RZ, RZ ;  /* 0x000000ff9e9e9210 */ /* 0x000fc40007ffe1ff */
[----:B------:R-:W-:Y:S01]  /*32d0*/  ISETP.GT.U32.AND P1, PT, R12, R57, PT ;  /* 0x000000390c00720c */ /* 0x000fe20003f24070 */
[--C-:B------:R-:W-:Y:S01]  /*32e0*/  @!P5 IMAD.IADD R55, R55, 0x1, -R12.reuse ;  /* 0x000000013737d824 */ /* 0x100fe200078e0a0c */
[----:B------:R-:W-:Y:S01]  /*32f0*/  ISETP.GE.AND P5, PT, R8, RZ, PT ;  /* 0x000000ff0800720c */ /* 0x000fe20003fa6270 */
[----:B------:R-:W-:Y:S02]  /*3300*/  IMAD.MOV R5, RZ, RZ, -R5 ;  /* 0x000000ffff057224 */ /* 0x000fe400078e0a05 */
[C---:B------:R-:W-:Y:S02]  /*3310*/  VIADD R3, R0.reuse, 0x34 ;  /* 0x0000003400037836 */ /* 0x040fe40000000000 */
[----:B------:R-:W-:Y:S02]  /*3320*/  VIADD R8, R0, 0x35 ;  /* 0x0000003500087836 */ /* 0x000fe40000000000 */
[----:B------:R-:W-:Y:S01]  /*3330*/  IMAD R59, R12, R5, R59 ;  /* 0x000000050c3b7224 */ /* 0x000fe200078e023b */
[----:B------:R-:W-:Y:S01]  /*3340*/  IABS R248, R3 ;  /* 0x0000000300f87213 */ /* 0x000fe20000000000 */
[----:B------:R-:W-:Y:S01]  /*3350*/  @!P4 IMAD.IADD R160, R160, 0x1, -R12 ;  /* 0x00000001a0a0c824 */ /* 0x000fe200078e0a0c */
[----:B------:R-:W-:Y:S01]  /*3360*/  IABS R61, R8 ;  /* 0x00000008003d7213 */ /* 0x000fe20000000000 */
[----:B------:R-:W-:Y:S01]  /*3370*/  @!P2 IMAD.MOV R55, RZ, RZ, -R55 ;  /* 0x000000ffff37a224 */ /* 0x000fe200078e0a37 */
[----:B------:R-:W-:Y:S01]  /*3380*/  ISETP.GE.AND P2, PT, R3, RZ, PT ;  /* 0x000000ff0300720c */ /* 0x000fe20003f46270 */
[----:B------:R-:W-:Y:S01]  /*3390*/  @!P6 IMAD.MOV R211, RZ, RZ, -R211 ;  /* 0x000000ffffd3e224 */ /* 0x000fe200078e0ad3 */
[C---:B------:R-:W-:Y:S01]  /*33a0*/  ISETP.GT.U32.AND P4, PT, R12.reuse, R160, PT ;  /* 0x000000a00c00720c */ /* 0x040fe20003f84070 */
[----:B------:R-:W-:Y:S01]  /*33b0*/  IMAD.HI.U32 R3, R249, R248, RZ ;  /* 0x000000f8f9037227 */ /* 0x000fe200078e00ff */
[----:B------:R-:W-:-:S03]  /*33c0*/  ISETP.GT.U32.AND P6, PT, R12, R59, PT ;  /* 0x0000003b0c00720c */ /* 0x000fc60003fc4070 */
[----:B------:R-:W-:-:S04]  /*33d0*/  IMAD.HI.U32 R4, R249, R61, RZ ;  /* 0x0000003df9047227 */ /* 0x000fc800078e00ff */
[----:B------:R-:W-:Y:S02]  /*33e0*/  @!P1 IMAD.IADD R57, R57, 0x1, -R12 ;  /* 0x0000000139399824 */ /* 0x000fe400078e0a0c */
[----:B------:R-:W-:Y:S02]  /*33f0*/  VIADD R11, R0, 0x37 ;  /* 0x00000037000b7836 */ /* 0x000fe40000000000 */
[----:B------:R-:W-:Y:S01]  /*3400*/  IMAD.MOV R3, RZ, RZ, -R3 ;  /* 0x000000ffff037224 */ /* 0x000fe200078e0a03 */
[C---:B------:R-:W-:Y:S01]  /*3410*/  ISETP.GT.U32.AND P1, PT, R12.reuse, R57, PT ;  /* 0x000000390c00720c */ /* 0x040fe20003f24070 */
[----:B------:R-:W-:Y:S01]  /*3420*/  IMAD.MOV R4, RZ, RZ, -R4 ;  /* 0x000000ffff047224 */ /* 0x000fe200078e0a04 */
[----:B------:R-:W-:Y:S01]  /*3430*/  IABS R63, R11 ;  /* 0x0000000b003f7213 */ /* 0x000fe20000000000 */
[C---:B------:R-:W-:Y:S02]  /*3440*/  IMAD R248, R12.reuse, R3, R248 ;  /* 0x000000030cf87224 */ /* 0x040fe400078e02f8 */
[----:B------:R-:W-:-:S02]  /*3450*/  IMAD R61, R12, R4, R61 ;  /* 0x000000040c3d7224 */ /* 0x000fc400078e023d */
[--C-:B------:R-:W-:Y:S01]  /*3460*/  @!P4 IMAD.IADD R160, R160, 0x1, -R12.reuse ;  /* 0x00000001a0a0c824 */ /* 0x100fe200078e0a0c */
[C---:B------:R-:W-:Y:S01]  /*3470*/  ISETP.GT.U32.AND P4, PT, R12.reuse, R248, PT ;  /* 0x000000f80c00720c */ /* 0x040fe20003f84070 */
[----:B------:R-:W-:Y:S01]  /*3480*/  @!P6 IMAD.IADD R59, R59, 0x1, -R12 ;  /* 0x000000013b3be824 */ /* 0x000fe200078e0a0c */
[----:B------:R-:W-:Y:S01]  /*3490*/  ISETP.GT.U32.AND P6, PT, R12, R61, PT ;  /* 0x0000003d0c00720c */ /* 0x000fe20003fc4070 */
[----:B------:R-:W-:-:S04]  /*34a0*/  IMAD.HI.U32 R6, R249, R63, RZ ;  /* 0x0000003ff9067227 */ /* 0x000fc800078e00ff */
[----:B------:R-:W-:Y:S02]  /*34b0*/  VIADD R9, R0, 0x36 ;  /* 0x0000003600097836 */ /* 0x000fe40000000000 */
[----:B------:R-:W-:Y:S02]  /*34c0*/  IMAD.MOV R6, RZ, RZ, -R6 ;  /* 0x000000ffff067224 */ /* 0x000fe400078e0a06 */
[----:B------:R-:W-:Y:S01]  /*34d0*/  @!P1 IMAD.IADD R57, R57, 0x1, -R12 ;  /* 0x0000000139399824 */ /* 0x000fe200078e0a0c */
[----:B------:R-:W-:Y:S01]  /*34e0*/  ISETP.GE.AND P1, PT, R8, RZ, PT ;  /* 0x000000ff0800720c */ /* 0x000fe20003f26270 */
[----:B------:R-:W-:Y:S01]  /*34f0*/  IMAD R63, R12, R6, R63 ;  /* 0x000000060c3f7224 */ /* 0x000fe200078e023f */
[----:B------:R-:W-:Y:S01]  /*3500*/  IABS R162, R9 ;  /* 0x0000000900a27213 */ /* 0x000fe20000000000 */
[C---:B------:R-:W-:Y:S02]  /*3510*/  VIADD R6, R0.reuse, 0x38 ;  /* 0x0000003800067836 */ /* 0x040fe40000000000 */
[----:B------:R-:W-:-:S02]  /*3520*/  VIADD R8, R0, 0x39 ;  /* 0x0000003900087836 */ /* 0x000fc40000000000 */
[--C-:B------:R-:W-:Y:S01]  /*3530*/  @!P4 IMAD.IADD R248, R248, 0x1, -R12.reuse ;  /* 0x00000001f8f8c824 */ /* 0x100fe200078e0a0c */
[----:B------:R-:W-:Y:S01]  /*3540*/  IABS R213, R6 ;  /* 0x0000000600d57213 */ /* 0x000fe20000000000 */
[----:B------:R-:W-:Y:S01]  /*3550*/  @!P6 IMAD.IADD R61, R61, 0x1, -R12 ;  /* 0x000000013d3de824 */ /* 0x000fe200078e0a0c */
[----:B------:R-:W-:Y:S01]  /*3560*/  IABS R65, R8 ;  /* 0x0000000800417213 */ /* 0x000fe20000000000 */
[----:B------:R-:W-:Y:S01]  /*3570*/  IMAD.HI.U32 R5, R249, R162, RZ ;  /* 0x000000a2f9057227 */ /* 0x000fe200078e00ff */
[C---:B------:R-:W-:Y:S02]  /*3580*/  ISETP.GT.U32.AND P4, PT, R12.reuse, R59, PT ;  /* 0x0000003b0c00720c */ /* 0x040fe40003f84070 */
[C---:B------:R-:W-:Y:S01]  /*3590*/  ISETP.GT.U32.AND P6, PT, R12.reuse, R61, PT ;  /* 0x0000003d0c00720c */ /* 0x040fe20003fc4070 */
[----:B------:R-:W-:Y:S01]  /*35a0*/  @!P0 IMAD.MOV R57, RZ, RZ, -R57 ;  /* 0x000000ffff398224 */ /* 0x000fe200078e0a39 */
[----:B------:R-:W-:Y:S01]  /*35b0*/  ISETP.GT.U32.AND P0, PT, R12, R248, PT ;  /* 0x000000f80c00720c */ /* 0x000fe20003f04070 */
[----:B------:R-:W-:-:S02]  /*35c0*/  IMAD.MOV R5, RZ, RZ, -R5 ;  /* 0x000000ffff057224 */ /* 0x000fc400078e0a05 */
[----:B------:R-:W-:-:S04]  /*35d0*/  IMAD.HI.U32 R3, R249, R213, RZ ;  /* 0x000000d5f9037227 */ /* 0x000fc800078e00ff */
[----:B------:R-:W-:-:S04]  /*35e0*/  IMAD.HI.U32 R4, R249, R65, RZ ;  /* 0x00000041f9047227 */ /* 0x000fc800078e00ff */
[----:B------:R-:W-:Y:S02]  /*35f0*/  IMAD R162, R12, R5, R162 ;  /* 0x000000050ca27224 */ /* 0x000fe400078e02a2 */
[----:B------:R-:W-:Y:S01]  /*3600*/  IMAD.MOV R3, RZ, RZ, -R3 ;  /* 0x000000ffff037224 */ /* 0x000fe200078e0a03 */
[----:B------:R-:W-:Y:S01]  /*3610*/  @!P0 IADD3 R248, PT, PT, R248, -R12, RZ ;  /* 0x8000000cf8f88210 */ /* 0x000fe20007ffe0ff */
[----:B------:R-:W-:Y:S02]  /*3620*/  IMAD.MOV R5, RZ, RZ, -R4 ;  /* 0x000000ffff057224 */ /* 0x000fe400078e0a04 */
[----:B------:R-:W-:Y:S01]  /*3630*/  @!P3 IMAD.MOV R160, RZ, RZ, -R160 ;  /* 0x000000ffffa0b224 */ /* 0x000fe200078e0aa0 */
[C---:B------:R-:W-:Y:S01]  /*3640*/  ISETP.GT.U32.AND P3, PT, R12.reuse, R162, PT ;  /* 0x000000a20c00720c */ /* 0x040fe20003f64070 */
[----:B------:R-:W-:Y:S01]  /*3650*/  @!P4 IMAD.IADD R59, R59, 0x1, -R12 ;  /* 0x000000013b3bc824 */ /* 0x000fe200078e0a0c */
[C---:B------:R-:W-:Y:S01]  /*3660*/  ISETP.GT.U32.AND P4, PT, R12.reuse, R63, PT ;  /* 0x0000003f0c00720c */ /* 0x040fe20003f84070 */
[----:B------:R-:W-:-:S02]  /*3670*/  IMAD R213, R12, R3, R213 ;  /* 0x000000030cd57224 */ /* 0x000fc400078e02d5 */
[C---:B------:R-:W-:Y:S02]  /*3680*/  IMAD R65, R12.reuse, R5, R65 ;  /* 0x000000050c417224 */ /* 0x040fe400078e0241 */
[--C-:B------:R-:W-:Y:S01]  /*3690*/  @!P6 IMAD.IADD R61, R61, 0x1, -R12.reuse ;  /* 0x000000013d3de824 */ /* 0x100fe200078e0a0c */
[----:B------:R-:W-:Y:S01]  /*36a0*/  ISETP.GT.U32.AND P0, PT, R12, R213, PT ;  /* 0x000000d50c00720c */ /* 0x000fe20003f04070 */
[----:B------:R-:W-:Y:S01]  /*36b0*/  VIADD R14, R0, 0x3b ;  /* 0x0000003b000e7836 */ /* 0x000fe20000000000 */
[----:B------:R-:W-:Y:S01]  /*36c0*/  ISETP.GT.U32.AND P6, PT, R12, R65, PT ;  /* 0x000000410c00720c */ /* 0x000fe20003fc4070 */
[----:B------:R-:W-:Y:S02]  /*36d0*/  VIADD R13, R0, 0x3a ;  /* 0x0000003a000d7836 */ /* 0x000fe40000000000 */
[--C-:B------:R-:W-:Y:S01]  /*36e0*/  @!P3 IMAD.IADD R162, R162, 0x1, -R12.reuse ;  /* 0x00000001a2a2b824 */ /* 0x100fe200078e0a0c */
[----:B------:R-:W-:Y:S01]  /*36f0*/  IABS R67, R14 ;  /* 0x0000000e00437213 */ /* 0x000fe20000000000 */
[----:B------:R-:W-:Y:S01]  /*3700*/  @!P4 IMAD.IADD R63, R63, 0x1, -R12 ;  /* 0x000000013f3fc824 */ /* 0x000fe200078e0a0c */
[----:B------:R-:W-:Y:S01]  /*3710*/  IABS R164, R13 ;  /* 0x0000000d00a47213 */ /* 0x000fe20000000000 */
[----:B------:R-:W-:Y:S01]  /*3720*/  @!P5 IMAD.MOV R59, RZ, RZ, -R59 ;  /* 0x000000ffff3bd224 */ /* 0x000fe200078e0a3b */
[----:B------:R-:W-:Y:S01]  /*3730*/  ISETP.GE.AND P3, PT, R9, RZ, PT ;  /* 0x000000ff0900720c */ /* 0x000fe20003f66270 */
[----:B------:R-:W-:Y:S01]  /*3740*/  IMAD.HI.U32 R4, R249, R67, RZ ;  /* 0x00000043f9047227 */ /* 0x000fe200078e00ff */
[----:B------:R-:W-:-:S03]  /*3750*/  ISETP.GE.AND P4, PT, R11, RZ, PT ;  /* 0x000000ff0b00720c */ /* 0x000fc60003f86270 */
[--C-:B------:R-:W-:Y:S01]  /*3760*/  @!P0 IMAD.IADD R213, R213, 0x1, -R12.reuse ;  /* 0x00000001d5d58824 */ /* 0x100fe200078e0a0c */
[C---:B------:R-:W-:Y:S01]  /*3770*/  ISETP.GT.U32.AND P0, PT, R12.reuse, R162, PT ;  /* 0x000000a20c00720c */ /* 0x040fe20003f04070 */
[----:B------:R-:W-:Y:S01]  /*3780*/  @!P6 IMAD.IADD R65, R65, 0x1, -R12 ;  /* 0x000000014141e824 */ /* 0x000fe200078e0a0c */
[C---:B------:R-:W-:Y:S01]  /*3790*/  ISETP.GT.U32.AND P6, PT, R12.reuse, R63, PT ;  /* 0x0000003f0c00720c */ /* 0x040fe20003fc4070 */
[----:B------:R-:W-:Y:S01]  /*37a0*/  IMAD.MOV R4, RZ, RZ, -R4 ;  /* 0x000000ffff047224 */ /* 0x000fe200078e0a04 */
[----:B------:R-:W-:Y:S01]  /*37b0*/  ISETP.GT.U32.AND P5, PT, R12, R213, PT ;  /* 0x000000d50c00720c */ /* 0x000fe20003fa4070 */
[----:B------:R-:W-:Y:S02]  /*37c0*/  VIADD R5, R0, 0x3c ;  /* 0x0000003c00057836 */ /* 0x000fe40000000000 */
[----:B------:R-:W-:-:S03]  /*37d0*/  IMAD.HI.U32 R3, R249, R164, RZ ;  /* 0x000000a4f9037227 */ /* 0x000fc600078e00ff */
[----:B------:R-:W-:Y:S01]  /*37e0*/  IABS R238, R5 ;  /* 0x0000000500ee7213 */ /* 0x000fe20000000000 */
[----:B------:R-:W-:Y:S02]  /*37f0*/  IMAD R67, R12, R4, R67 ;  /* 0x000000040c437224 */ /* 0x000fe400078e0243 */
[----:B------:R-:W-:Y:S02]  /*3800*/  VIADD R9, R0, 0x3d ;  /* 0x0000003d00097836 */ /* 0x000fe40000000000 */
[----:B------:R-:W-:Y:S02]  /*3810*/  IMAD.MOV R3, RZ, RZ, -R3 ;  /* 0x000000ffff037224 */ /* 0x000fe400078e0a03 */
[----:B------:R-:W-:Y:S01]  /*3820*/  @!P2 IMAD.MOV R248, RZ, RZ, -R248 ;  /* 0x000000fffff8a224 */ /* 0x000fe200078e0af8 */
[----:B------:R-:W-:Y:S01]  /*3830*/  ISETP.GT.U32.AND P2, PT, R12, R65, PT ;  /* 0x000000410c00720c */ /* 0x000fe20003f44070 */
[--C-:B------:R-:W-:Y:S01]  /*3840*/  @!P0 IMAD.IADD R162, R162, 0x1, -R12.reuse ;  /* 0x00000001a2a28824 */ /* 0x100fe200078e0a0c */
[----:B------:R-:W-:Y:S01]  /*3850*/  IABS R69, R9 ;  /* 0x0000000900457213 */ /* 0x000fe20000000000 */
[----:B------:R-:W-:Y:S01]  /*3860*/  @!P6 IMAD.IADD R63, R63, 0x1, -R12 ;  /* 0x000000013f3fe824 */ /* 0x000fe200078e0a0c */
[----:B------:R-:W-:Y:S01]  /*3870*/  ISETP.GE.AND P0, PT, R6, RZ, PT ;  /* 0x000000ff0600720c */ /* 0x000fe20003f06270 */
[C---:B------:R-:W-:Y:S01]  /*3880*/  IMAD R164, R12.reuse, R3, R164 ;  /* 0x000000030ca47224 */ /* 0x040fe200078e02a4 */
[----:B------:R-:W-:Y:S01]  /*3890*/  ISETP.GT.U32.AND P6, PT, R12, R67, PT ;  /* 0x000000430c00720c */ /* 0x000fe20003fc4070 */
[----:B------:R-:W-:-:S04]  /*38a0*/  IMAD.HI.U32 R3, R249, R238, RZ ;  /* 0x000000eef9037227 */ /* 0x000fc800078e00ff */
[----:B------:R-:W-:Y:S01]  /*38b0*/  @!P5 IMAD.IADD R213, R213, 0x1, -R12 ;  /* 0x00000001d5d5d824 */ /* 0x000fe200078e0a0c */
[----:B------:R-:W-:Y:S01]  /*38c0*/  ISETP.GE.AND P5, PT, R8, RZ, PT ;  /* 0x000000ff0800720c */ /* 0x000fe20003fa6270 */
[----:B------:R-:W-:-:S04]  /*38d0*/  IMAD.HI.U32 R4, R249, R69, RZ ;  /* 0x00000045f9047227 */ /* 0x000fc800078e00ff */
[----:B------:R-:W-:Y:S02]  /*38e0*/  IMAD.MOV R3, RZ, RZ, -R3 ;  /* 0x000000ffff037224 */ /* 0x000fe400078e0a03 */
[----:B------:R-:W-:Y:S01]  /*38f0*/  @!P1 IMAD.MOV R61, RZ, RZ, -R61 ;  /* 0x000000ffff3d9224 */ /* 0x000fe200078e0a3d */
[C---:B------:R-:W-:Y:S01]  /*3900*/  ISETP.GT.U32.AND P1, PT, R12.reuse, R164, PT ;  /* 0x000000a40c00720c */ /* 0x040fe20003f24070 */
[----:B------:R-:W-:Y:S02]  /*3910*/  IMAD.MOV R4, RZ, RZ, -R4 ;  /* 0x000000ffff047224 */ /* 0x000fe400078e0a04 */
[C---:B------:R-:W-:Y:S02]  /*3920*/  IMAD R238, R12.reuse, R3, R238 ;  /* 0x000000030cee7224 */ /* 0x040fe400078e02ee */
[--C-:B------:R-:W-:Y:S01]  /*3930*/  @!P2 IMAD.IADD R65, R65, 0x1, -R12.reuse ;  /* 0x000000014141a824 */ /* 0x100fe200078e0a0c */
[----:B------:R-:W-:Y:S01]  /*3940*/  ISETP.GE.AND P2, PT, R13, RZ, PT ;  /* 0x000000ff0d00720c */ /* 0x000fe20003f46270 */
[--C-:B------:R-:W-:Y:S01]  /*3950*/  @!P6 IMAD.IADD R67, R67, 0x1, -R12.reuse ;  /* 0x000000014343e824 */ /* 0x100fe200078e0a0c */
[----:B------:R-:W-:Y:S01]  /*3960*/  ISETP.GE.AND P6, PT, R5, RZ, PT ;  /* 0x000000ff0500720c */ /* 0x000fe20003fc6270 */
[C---:B------:R-:W-:Y:S01]  /*3970*/  IMAD R69, R12.reuse, R4, R69 ;  /* 0x000000040c457224 */ /* 0x040fe200078e0245 */
[----:B------:R-:W-:Y:S01]  /*3980*/  @!P5 IADD3 R65, PT, PT, -R65, RZ, RZ ;  /* 0x000000ff4141d210 */ /* 0x000fe20007ffe1ff */
[----:B------:R-:W-:Y:S01]  /*3990*/  @!P0 IMAD.MOV R213, RZ, RZ, -R213 ;  /* 0x000000ffffd58224 */ /* 0x000fe200078e0ad5 */
[C---:B------:R-:W-:Y:S01]  /*39a0*/  ISETP.GT.U32.AND P0, PT, R12.reuse, R238, PT ;  /* 0x000000ee0c00720c */ /* 0x040fe20003f04070 */
[----:B------:R-:W-:Y:S01]  /*39b0*/  @!P4 IMAD.MOV R63, RZ, RZ, -R63 ;  /* 0x000000ffff3fc224 */ /* 0x000fe200078e0a3f */
[----:B------:R-:W-:Y:S01]  /*39c0*/  ISETP.GT.U32.AND P4, PT, R12, R67, PT ;  /* 0x000000430c00720c */ /* 0x000fe20003f84070 */
[----:B------:R-:W-:Y:S01]  /*39d0*/  @!P1 IMAD.IADD R164, R164, 0x1, -R12 ;  /* 0x00000001a4a49824 */ /* 0x000fe200078e0a0c */
[----:B------:R-:W-:Y:S01]  /*39e0*/  ISETP.GT.U32.AND P5, PT, R12, R69, PT ;  /* 0x000000450c00720c */ /* 0x000fe20003fa4070 */
[----:B------:R-:W-:Y:S01]  /*39f0*/  VIADD R3, R0, 0x3e ;  /* 0x0000003e00037836 */ /* 0x000fe20000000000 */
[----:B------:R-:W-:Y:S01]  /*3a00*/  ISETP.GE.AND P1, PT, R14, RZ, PT ;  /* 0x000000ff0e00720c */ /* 0x000fe20003f26270 */
[----:B------:R-:W-:Y:S01]  /*3a10*/  @!P3 IMAD.MOV R162, RZ, RZ, -R162 ;  /* 0x000000ffffa2b224 */ /* 0x000fe200078e0aa2 */
[----:B------:R-:W-:Y:S01]  /*3a20*/  ISETP.GT.U32.AND P3, PT, R12, R164, PT ;  /* 0x000000a40c00720c */ /* 0x000fe20003f64070 */
[C---:B------:R-:W-:Y:S01]  /*3a30*/  VIADD R4, R0.reuse, 0x3f ;  /* 0x0000003f00047836 */ /* 0x040fe20000000000 */
[----:B------:R-:W-:Y:S01]  /*3a40*/  IABS R166, R3 ;  /* 0x0000000300a67213 */ /* 0x000fe20000000000 */
[----:B------:R-:W-:-:S02]  /*3a50*/  VIADD R5, R0, 0x40 ;  /* 0x0000004000057836 */ /* 0x000fc40000000000 */
[--C-:B------:R-:W-:Y:S01]  /*3a60*/  @!P0 IMAD.IADD R238, R238, 0x1, -R12.reuse ;  /* 0x00000001eeee8824 */ /* 0x100fe200078e0a0c */
[----:B------:R-:W-:Y:S01]  /*3a70*/  IABS R71, R4 ;  /* 0x0000000400477213 */ /* 0x000fe20000000000 */
[--C-:B------:R-:W-:Y:S01]  /*3a80*/  @!P4 IMAD.IADD R67, R67, 0x1, -R12.reuse ;  /* 0x000000014343c824 */ /* 0x100fe200078e0a0c */
[----:B------:R-:W-:Y:S01]  /*3a90*/  ISETP.GE.AND P4, PT, R3, RZ, PT ;  /* 0x000000ff0300720c */ /* 0x000fe20003f86270 */
[----:B------:R-:W-:Y:S01]  /*3aa0*/  @!P5 IMAD.IADD R69, R69, 0x1, -R12 ;  /* 0x000000014545d824 */ /* 0x000fe200078e0a0c */
[----:B------:R-:W-:Y:S01]  /*3ab0*/  ISETP.GT.U32.AND P5, PT, R12, R238, PT ;  /* 0x000000ee0c00720c */ /* 0x000fe20003fa4070 */
[----:B------:R-:W-:Y:S01]  /*3ac0*/  IMAD.HI.U32 R3, R249, R166, RZ ;  /* 0x000000a6f9037227 */ /* 0x000fe200078e00ff */
[----:B------:R-:W-:Y:S02]  /*3ad0*/  ISETP.GE.AND P0, PT, R4, RZ, PT ;  /* 0x000000ff0400720c */ /* 0x000fe40003f06270 */
[----:B------:R-:W-:Y:S01]  /*3ae0*/  IABS R215, R5 ;  /* 0x0000000500d77213 */ /* 0x000fe20000000000 */
[----:B------:R-:W-:-:S02]  /*3af0*/  IMAD.MOV R3, RZ, RZ, -R3 ;  /* 0x000000ffff037224 */ /* 0x000fc400078e0a03 */
[----:B------:R-:W-:Y:S01]  /*3b00*/  @!P3 IMAD.IADD R164, R164, 0x1, -R12 ;  /* 0x00000001a4a4b824 */ /* 0x000fe200078e0a0c */
[----:B------:R-:W-:Y:S01]  /*3b10*/  ISETP.GE.AND P3, PT, R9, RZ, PT ;  /* 0x000000ff0900720c */ /* 0x000fe20003f66270 */
[----:B------:R-:W-:Y:S02]  /*3b20*/  IMAD R166, R12, R3, R166 ;  /* 0x000000030ca67224 */ /* 0x000fe400078e02a6 */
[----:B------:R-:W-:-:S04]  /*3b30*/  IMAD.HI.U32 R4, R249, R71, RZ ;  /* 0x00000047f9047227 */ /* 0x000fc800078e00ff */
[----:B------:R-:W-:Y:S01]  /*3b40*/  @!P2 IMAD.MOV R164, RZ, RZ, -R164 ;  /* 0x000000ffffa4a224 */ /* 0x000fe200078e0aa4 */
[----:B------:R-:W-:Y:S01]  /*3b50*/  ISETP.GT.U32.AND P2, PT, R12, R69, PT ;  /* 0x000000450c00720c */ /* 0x000fe20003f44070 */
[----:B------:R-:W-:Y:S01]  /*3b60*/  @!P5 IMAD.IADD R238, R238, 0x1, -R12 ;  /* 0x00000001eeeed824 */ /* 0x000fe200078e0a0c */
[----:B------:R-:W-:Y:S01]  /*3b70*/  ISETP.GT.U32.AND P5, PT, R12, R166, PT ;  /* 0x000000a60c00720c */ /* 0x000fe20003fa4070 */
[----:B------:R-:W-:Y:S02]  /*3b80*/  IMAD.MOV R4, RZ, RZ, -R4 ;  /* 0x000000ffff047224 */ /* 0x000fe400078e0a04 */
[----:B------:R-:W-:Y:S02]  /*3b90*/  VIADD R3, R0, 0x41 ;  /* 0x0000004100037836 */ /* 0x000fe40000000000 */
[C---:B------:R-:W-:Y:S02]  /*3ba0*/  IMAD R71, R12.reuse, R4, R71 ;  /* 0x000000040c477224 */ /* 0x040fe400078e0247 */
[----:B------:R-:W-:Y:S01]  /*3bb0*/  @!P6 IMAD.MOV R238, RZ, RZ, -R238 ;  /* 0x000000ffffeee224 */ /* 0x000fe200078e0aee */
[----:B------:R-:W-:Y:S01]  /*3bc0*/  IABS R73, R3 ;  /* 0x0000000300497213 */ /* 0x000fe20000000000 */
[----:B------:R-:W-:Y:S01]  /*3bd0*/  @!P1 IMAD.MOV R67, RZ, RZ, -R67 ;  /* 0x000000ffff439224 */ /* 0x000fe200078e0a43 */
[----:B------:R-:W-:Y:S01]  /*3be0*/  ISETP.GT.U32.AND P6, PT, R12, R71, PT ;  /* 0x000000470c00720c */ /* 0x000fe20003fc4070 */
[--C-:B------:R-:W-:Y:S01]  /*3bf0*/  @!P2 IMAD.IADD R69, R69, 0x1, -R12.reuse ;  /* 0x000000014545a824 */ /* 0x100fe200078e0a0c */
[----:B------:R-:W-:Y:S01]  /*3c00*/  ISETP.GE.AND P2, PT, R3, RZ, PT ;  /* 0x000000ff0300720c */ /* 0x000fe20003f46270 */
[----:B------:R-:W-:Y:S01]  /*3c10*/  @!P5 IMAD.IADD R166, R166, 0x1, -R12 ;  /* 0x00000001a6a6d824 */ /* 0x000fe200078e0a0c */
[----:B------:R-:W-:Y:S01]  /*3c20*/  ISETP.GE.AND P1, PT, R5, RZ, PT ;  /* 0x000000ff0500720c */ /* 0x000fe20003f26270 */
[----:B------:R-:W-:-:S03]  /*3c30*/  IMAD.HI.U32 R3, R249, R215, RZ ;  /* 0x000000d7f9037227 */ /* 0x000fc600078e00ff */
[----:B------:R-:W-:Y:S01]  /*3c40*/  ISETP.GT.U32.AND P5, PT, R12, R166, PT ;  /* 0x000000a60c00720c */ /* 0x000fe20003fa4070 */
[----:B------:R-:W-:Y:S02]  /*3c50*/  VIADD R5, R0, 0x42 ;  /* 0x0000004200057836 */ /* 0x000fe40000000000 */
[----:B------:R-:W-:Y:S02]  /*3c60*/  IMAD.MOV R4, RZ, RZ, -R3 ;  /* 0x000000ffff047224 */ /* 0x000fe400078e0a03 */
[----:B------:R-:W-:Y:S01]  /*3c70*/  IMAD.HI.U32 R3, R249, R73, RZ ;  /* 0x00000049f9037227 */ /* 0x000fe200078e00ff */
[----:B------:R-:W-:-:S03]  /*3c80*/  IABS R168, R5 ;  /* 0x0000000500a87213 */ /* 0x000fc60000000000 */
[----:B------:R-:W-:Y:S02]  /*3c90*/  VIADD R6, R0, 0x43 ;  /* 0x0000004300067836 */ /* 0x000fe40000000000 */
[----:B------:R-:W-:Y:S02]  /*3ca0*/  @!P6 IMAD.IADD R71, R71, 0x1, -R12 ;  /* 0x000000014747e824 */ /* 0x000fe400078e0a0c */
[----:B------:R-:W-:Y:S01]  /*3cb0*/  IMAD.MOV R3, RZ, RZ, -R3 ;  /* 0x000000ffff037224 */ /* 0x000fe200078e0a03 */
[----:B------:R-:W-:Y:S01]  /*3cc0*/  IABS R75, R6 ;  /* 0x00000006004b7213 */ /* 0x000fe20000000000 */
[C---:B------:R-:W-:Y:S01]  /*3cd0*/  IMAD R215, R12.reuse, R4, R215 ;  /* 0x000000040cd77224 */ /* 0x040fe200078e02d7 */
[C---:B------:R-:W-:Y:S01]  /*3ce0*/  ISETP.GT.U32.AND P6, PT, R12.reuse, R71, PT ;  /* 0x000000470c00720c */ /* 0x040fe20003fc4070 */
[----:B------:R-:W-:Y:S02]  /*3cf0*/  IMAD R73, R12, R3, R73 ;  /* 0x000000030c497224 */ /* 0x000fe400078e0249 */
[----:B------:R-:W-:-:S04]  /*3d00*/  IMAD.HI.U32 R3, R249, R168, RZ ;  /* 0x000000a8f9037227 */ /* 0x000fc800078e00ff */
[----:B------:R-:W-:Y:S01]  /*3d10*/  @!P5 IMAD.IADD R166, R166, 0x1, -R12 ;  /* 0x00000001a6a6d824 */ /* 0x000fe200078e0a0c */
[----:B------:R-:W-:Y:S01]  /*3d20*/  ISETP.GT.U32.AND P5, PT, R12, R215, PT ;  /* 0x000000d70c00720c */ /* 0x000fe20003fa4070 */
[----:B------:R-:W-:-:S04]  /*3d30*/  IMAD.HI.U32 R4, R249, R75, RZ ;  /* 0x0000004bf9047227 */ /* 0x000fc800078e00ff */
[----:B------:R-:W-:Y:S01]  /*3d40*/  IMAD.MOV R3, RZ, RZ, -R3 ;  /* 0x000000ffff037224 */ /* 0x000fe200078e0a03 */
[----:B------:R-:W-:Y:S01]  /*3d50*/  @!P6 IADD3 R71, PT, PT, R71, -R12, RZ ;  /* 0x8000000c4747e210 */ /* 0x000fe20007ffe0ff */
[----:B------:R-:W-:Y:S02]  /*3d60*/  IMAD.MOV R4, RZ, RZ, -R4 ;  /* 0x000000ffff047224 */ /* 0x000fe400078e0a04 */
[C---:B------:R-:W-:Y:S02]  /*3d70*/  IMAD R168, R12.reuse, R3, R168 ;  /* 0x000000030ca87224 */ /* 0x040fe400078e02a8 */
[----:B------:R-:W-:Y:S01]  /*3d80*/  @!P3 IMAD.MOV R69, RZ, RZ, -R69 ;  /* 0x000000ffff45b224 */ /* 0x000fe200078e0a45 */
[----:B------:R-:W-:Y:S01]  /*3d90*/  ISETP.GE.AND P3, PT, R5, RZ, PT ;  /* 0x000000ff0500720c */ /* 0x000fe20003f66270 */
[C---:B------:R-:W-:Y:S01]  /*3da0*/  IMAD R75, R12.reuse, R4, R75 ;  /* 0x000000040c4b7224 */ /* 0x040fe200078e024b */
[----:B------:R-:W-:Y:S01]  /*3db0*/  ISETP.GT.U32.AND P6, PT, R12, R168, PT ;  /* 0x000000a80c00720c */ /* 0x000fe20003fc4070 */
[----:B------:R-:W-:-:S02]  /*3dc0*/  VIADD R5, R0, 0x44 ;  /* 0x0000004400057836 */ /* 0x000fc40000000000 */
[----:B------:R-:W-:Y:S01]  /*3dd0*/  @!P5 IMAD.IADD R215, R215, 0x1, -R12 ;  /* 0x00000001d7d7d824 */ /* 0x000fe200078e0a0c */
[----:B------:R-:W-:Y:S01]  /*3de0*/  ISETP.GT.U32.AND P5, PT, R12, R75, PT ;  /* 0x0000004b0c00720c */ /* 0x000fe20003fa4070 */
[----:B------:R-:W-:Y:S01]  /*3df0*/  @!P4 IMAD.MOV R166, RZ, RZ, -R166 ;  /* 0x000000ffffa6c224 */ /* 0x000fe200078e0aa6 */
[----:B------:R-:W-:Y:S01]  /*3e00*/  IABS R8, R5 ;  /* 0x0000000500087213 */ /* 0x000fe20000000000 */
[----:B------:R-:W-:Y:S01]  /*3e10*/  VIADD R9, R0, 0x45 ;  /* 0x0000004500097836 */ /* 0x000fe20000000000 */
[----:B------:R-:W-:Y:S01]  /*3e20*/  ISETP.GT.U32.AND P4, PT, R12, R73, PT ;  /* 0x000000490c00720c */ /* 0x000fe20003f84070 */
[----:B------:R-:W-:Y:S02]  /*3e30*/  VIADD R11, R0, 0x46 ;  /* 0x00000046000b7836 */ /* 0x000fe40000000000 */
[----:B------:R-:W-:Y:S01]  /*3e40*/  IMAD.HI.U32 R3, R249, R8, RZ ;  /* 0x00000008f9037227 */ /* 0x000fe200078e00ff */
[----:B------:R-:W-:Y:S02]  /*3e50*/  IABS R77, R9 ;  /* 0x00000009004d7213 */ /* 0x000fe40000000000 */
[----:B------:R-:W-:Y:S01]  /*3e60*/  IABS R170, R11 ;  /* 0x0000000b00aa7213 */ /* 0x000fe20000000000 */
[----:B------:R-:W-:-:S02]  /*3e70*/  @!P6 IMAD.IADD R168, R168, 0x1, -R12 ;  /* 0x00000001a8a8e824 */ /* 0x000fc400078e0a0c */
[----:B------:R-:W-:Y:S02]  /*3e80*/  IMAD.MOV R3, RZ, RZ, -R3 ;  /* 0x000000ffff037224 */ /* 0x000fe400078e0a03 */
[----:B------:R-:W-:Y:S01]  /*3e90*/  @!P5 IMAD.IADD R75, R75, 0x1, -R12 ;  /* 0x000000014b4bd824 */ /* 0x000fe200078e0a0c */
[C---:B------:R-:W-:Y:S01]  /*3ea0*/  ISETP.GT.U32.AND P5, PT, R12.reuse, R168, PT ;  /* 0x000000a80c00720c */ /* 0x040fe20003fa4070 */
[----:B------:R-:W-:Y:S02]  /*3eb0*/  IMAD R8, R12, R3, R8 ;  /* 0x000000030c087224 */ /* 0x000fe400078e0208 */
[----:B------:R-:W-:-:S04]  /*3ec0*/  IMAD.HI.U32 R3, R249, R77, RZ ;  /* 0x0000004df9037227 */ /* 0x000fc800078e00ff */
[--C-:B------:R-:W-:Y:S01]  /*3ed0*/  @!P4 IMAD.IADD R73, R73, 0x1, -R12.reuse ;  /* 0x000000014949c824 */ /* 0x100fe200078e0a0c */
[C---:B------:R-:W-:Y:S01]  /*3ee0*/  ISETP.GT.U32.AND P4, PT, R12.reuse, R215, PT ;  /* 0x000000d70c00720c */ /* 0x040fe20003f84070 */
[----:B------:R-:W-:Y:S02]  /*3ef0*/  IMAD.MOV R3, RZ, RZ, -R3 ;  /* 0x000000ffff037224 */ /* 0x000fe400078e0a03 */
[----:B------:R-:W-:Y:S01]  /*3f00*/  @!P0 IMAD.MOV R71, RZ, RZ, -R71 ;  /* 0x000000ffff478224 */ /* 0x000fe200078e0a47 */
[C---:B------:R-:W-:Y:S01]  /*3f10*/  ISETP.GT.U32.AND P6, PT, R12.reuse, R73, PT ;  /* 0x000000490c00720c */ /* 0x040fe20003fc4070 */
[C---:B------:R-:W-:Y:S01]  /*3f20*/  IMAD R77, R12.reuse, R3, R77 ;  /* 0x000000030c4d7224 */ /* 0x040fe200078e024d */
[----:B------:R-:W-:Y:S01]  /*3f30*/  ISETP.GT.U32.AND P0, PT, R12, R75, PT ;  /* 0x0000004b0c00720c */ /* 0x000fe20003f04070 */
[----:B------:R-:W-:Y:S02]  /*3f40*/  @!P5 IMAD.IADD R168, R168, 0x1, -R12 ;  /* 0x00000001a8a8d824 */ /* 0x000fe400078e0a0c */
[----:B------:R-:W-:Y:S01]  /*3f50*/  IMAD.HI.U32 R3, R249, R170, RZ ;  /* 0x000000aaf9037227 */ /* 0x000fe200078e00ff */
[----:B------:R-:W-:-:S03]  /*3f60*/  ISETP.GT.U32.AND P5, PT, R12, R77, PT ;  /* 0x0000004d0c00720c */ /* 0x000fc60003fa4070 */
[----:B------:R-:W-:Y:S02]  /*3f70*/  IMAD.MOV R3, RZ, RZ, -R3 ;  /* 0x000000ffff037224 */ /* 0x000fe400078e0a03 */
[--C-:B------:R-:W-:Y:S01]  /*3f80*/  @!P4 IMAD.IADD R215, R215, 0x1, -R12.reuse ;  /* 0x00000001d7d7c824 */ /* 0x100fe200078e0a0c */
[----:B------:R-:W-:Y:S01]  /*3f90*/  ISETP.GT.U32.AND P4, PT, R12, R8, PT ;  /* 0x000000080c00720c */ /* 0x000fe20003f84070 */
[----:B------:R-:W-:Y:S01]  /*3fa0*/  @!P6 IMAD.IADD R73, R73, 0x1, -R12 ;  /* 0x000000014949e824 */ /* 0x000fe200078e0a0c */
[----:B------:R-:W-:Y:S01]  /*3fb0*/  ISETP.GE.AND P6, PT, R6, RZ, PT ;  /* 0x000000ff0600720c */ /* 0x000fe20003fc6270 */
[----:B------:R-:W-:Y:S02]  /*3fc0*/  VIADD R6, R0, 0x48 ;  /* 0x0000004800067836 */ /* 0x000fe40000000000 */
[----:B------:R-:W-:Y:S02]  /*3fd0*/  IMAD R170, R12, R3, R170 ;  /* 0x000000030caa7224 */ /* 0x000fe400078e02aa */
[----:B------:R-:W-:Y:S01]  /*3fe0*/  @!P5 IMAD.IADD R77, R77, 0x1, -R12 ;  /* 0x000000014d4dd824 */ /* 0x000fe200078e0a0c */
[----:B------:R-:W-:Y:S01]  /*3ff0*/  IABS R217, R6 ;  /* 0x0000000600d97213 */ /* 0x000fe20000000000 */
[----:B------:R-:W-:-:S02]  /*4000*/  VIADD R13, R0, 0x47 ;  /* 0x00000047000d7836 */ /* 0x000fc40000000000 */
[----:B------:R-:W-:Y:S01]  /*4010*/  @!P0 IMAD.IADD R75, R75, 0x1, -R12 ;  /* 0x000000014b4b8824 */ /* 0x000fe200078e0a0c */
[----:B------:R-:W-:Y:S01]  /*4020*/  ISETP.GT.U32.AND P5, PT, R12, R77, PT ;  /* 0x0000004d0c00720c */ /* 0x000fe20003fa4070 */
[----:B------:R-:W-:Y:S01]  /*4030*/  IMAD.HI.U32 R3, R249, R217, RZ ;  /* 0x000000d9f9037227 */ /* 0x000fe200078e00ff */
[----:B------:R-:W-:Y:S02]  /*4040*/  IABS R79, R13 ;  /* 0x0000000d004f7213 */ /* 0x000fe40000000000 */
[----:B------:R-:W-:Y:S01]  /*4050*/  ISETP.GE.AND P0, PT, R5, RZ, PT ;  /* 0x000000ff0500720c */ /* 0x000fe20003f06270 */
[----:B------:R-:W-:Y:S02]  /*4060*/  IMAD.MOV R3, RZ, RZ, -R3 ;  /* 0x000000ffff037224 */ /* 0x000fe400078e0a03 */
[----:B------:R-:W-:Y:S02]  /*4070*/  VIADD R5, R0, 0x49 ;  /* 0x0000004900057836 */ /* 0x000fe40000000000 */
[----:B------:R-:W-:-:S02]  /*4080*/  IMAD R217, R12, R3, R217 ;  /* 0x000000030cd97224 */ /* 0x000fc400078e02d9 */
[----:B------:R-:W-:Y:S01]  /*4090*/  IMAD.HI.U32 R4, R249, R79, RZ ;  /* 0x0000004ff9047227 */ /* 0x000fe200078e00ff */
[----:B------:R-:W-:-:S03]  /*40a0*/  IABS R81, R5 ;  /* 0x0000000500517213 */ /* 0x000fc60000000000 */
[--C-:B------:R-:W-:Y:S01]  /*40b0*/  @!P5 IMAD.IADD R77, R77, 0x1, -R12.reuse ;  /* 0x000000014d4dd824 */ /* 0x100fe200078e0a0c */
[----:B------:R-:W-:Y:S01]  /*40c0*/  ISETP.GT.U32.AND P5, PT, R12, R217, PT ;  /* 0x000000d90c00720c */ /* 0x000fe20003fa4070 */
[----:B------:R-:W-:Y:S01]  /*40d0*/  @!P4 IMAD.IADD R8, R8, 0x1, -R12 ;  /* 0x000000010808c824 */ /* 0x000fe200078e0a0c */
[----:B------:R-:W-:Y:S01]  /*40e0*/  ISETP.GE.AND P4, PT, R9, RZ, PT ;  /* 0x000000ff0900720c */ /* 0x000fe20003f86270 */
[----:B------:R-:W-:Y:S02]  /*40f0*/  IMAD.MOV R4, RZ, RZ, -R4 ;  /* 0x000000ffff047224 */ /* 0x000fe400078e0a04 */
[----:B------:R-:W-:Y:S02]  /*4100*/  VIADD R9, R0, 0x4a ;  /* 0x0000004a00097836 */ /* 0x000fe40000000000 */
[----:B------:R-:W-:Y:S02]  /*4110*/  IMAD R79, R12, R4, R79 ;  /* 0x000000040c4f7224 */ /* 0x000fe400078e024f */
[----:B------:R-:W-:Y:S01]  /*4120*/  IMAD.HI.U32 R3, R249, R81, RZ ;  /* 0x00000051f9037227 */ /* 0x000fe200078e00ff */
[----:B------:R-:W-:-:S03]  /*4130*/  IABS R172, R9 ;  /* 0x0000000900ac7213 */ /* 0x000fc60000000000 */
[----:B------:R-:W-:Y:S02]  /*4140*/  @!P5 IMAD.IADD R217, R217, 0x1, -R12 ;  /* 0x00000001d9d9d824 */ /* 0x000fe400078e0a0c */
[----:B------:R-:W-:Y:S01]  /*4150*/  @!P1 IMAD.MOV R215, RZ, RZ, -R215 ;  /* 0x000000ffffd79224 */ /* 0x000fe200078e0ad7 */
[C---:B------:R-:W-:Y:S01]  /*4160*/  ISETP.GT.U32.AND P1, PT, R12.reuse, R8, PT ;  /* 0x000000080c00720c */ /* 0x040fe20003f24070 */
[----:B------:R-:W-:Y:S01]  /*4170*/  @!P2 IMAD.MOV R73, RZ, RZ, -R73 ;  /* 0x000000ffff49a224 */ /* 0x000fe200078e0a49 */
[C---:B------:R-:W-:Y:S01]  /*4180*/  ISETP.GT.U32.AND P2, PT, R12.reuse, R170, PT ;  /* 0x000000aa0c00720c */ /* 0x040fe20003f44070 */
[----:B------:R-:W-:Y:S01]  /*4190*/  @!P6 IMAD.MOV R75, RZ, RZ, -R75 ;  /* 0x000000ffff4be224 */ /* 0x000fe200078e0a4b */
[C---:B------:R-:W-:Y:S01]  /*41a0*/  ISETP.GT.U32.AND P6, PT, R12.reuse, R79, PT ;  /* 0x0000004f0c00720c */ /* 0x040fe20003fc4070 */
[----:B------:R-:W-:Y:S01]  /*41b0*/  IMAD.MOV R4, RZ, RZ, -R3 ;  /* 0x000000ffff047224 */ /* 0x000fe200078e0a03 */
[----:B------:R-:W-:Y:S01]  /*41c0*/  ISETP.GT.U32.AND P5, PT, R12, R217, PT ;  /* 0x000000d90c00720c */ /* 0x000fe20003fa4070 */
[----:B------:R-:W-:-:S04]  /*41d0*/  IMAD.HI.U32 R3, R249, R172, RZ ;  /* 0x000000acf9037227 */ /* 0x000fc800078e00ff */
[----:B------:R-:W-:Y:S02]  /*41e0*/  IMAD.MOV R3, RZ, RZ, -R3 ;  /* 0x000000ffff037224 */ /* 0x000fe400078e0a03 */
[----:B------:R-:W-:Y:S01]  /*41f0*/  @!P1 IADD3 R8, PT, PT, R8, -R12, RZ ;  /* 0x8000000c08089210 */ /* 0x000fe20007ffe0ff */
[----:B------:R-:W-:Y:S01]  /*4200*/  @!P3 IMAD.MOV R168, RZ, RZ, -R168 ;  /* 0x000000ffffa8b224 */ /* 0x000fe200078e0aa8 */
[----:B------:R-:W-:Y:S01]  /*4210*/  ISETP.GE.AND P3, PT, R11, RZ, PT ;  /* 0x000000ff0b00720c */ /* 0x000fe20003f66270 */
[----:B------:R-:W-:Y:S01]  /*4220*/  IMAD R172, R12, R3, R172 ;  /* 0x000000030cac7224 */ /* 0x000fe200078e02ac */
[----:B------:R-:W-:Y:S01]  /*4230*/  ISETP.GE.AND P1, PT, R13, RZ, PT ;  /* 0x000000ff0d00720c */ /* 0x000fe20003f26270 */
[--C-:B------:R-:W-:Y:S01]  /*4240*/  @!P2 IMAD.IADD R170, R170, 0x1, -R12.reuse ;  /* 0x00000001aaaaa824 */ /* 0x100fe200078e0a0c */
[----:B------:R-:W-:Y:S01]  /*4250*/  ISETP.GE.AND P2, PT, R6, RZ, PT ;  /* 0x000000ff0600720c */ /* 0x000fe20003f46270 */
[--C-:B------:R-:W-:Y:S02]  /*4260*/  @!P6 IMAD.IADD R79, R79, 0x1, -R12.reuse ;  /* 0x000000014f4fe824 */ /* 0x100fe400078e0a0c */
[----:B------:R-:W-:Y:S01]  /*4270*/  @!P5 IMAD.IADD R217, R217, 0x1, -R12 ;  /* 0x00000001d9d9d824 */ /* 0x000fe200078e0a0c */
[----:B------:R-:W-:Y:S01]  /*4280*/  ISETP.GT.U32.AND P5, PT, R12, R172, PT ;  /* 0x000000ac0c00720c */ /* 0x000fe20003fa4070 */
[----:B------:R-:W-:Y:S01]  /*4290*/  VIADD R6, R0, 0x4b ;  /* 0x0000004b00067836 */ /* 0x000fe20000000000 */
[C---:B------:R-:W-:Y:S01]  /*42a0*/  ISETP.GT.U32.AND P6, PT, R12.reuse, R170, PT ;  /* 0x000000aa0c00720c */ /* 0x040fe20003fc4070 */
[----:B------:R-:W-:Y:S01]  /*42b0*/  @!P0 IMAD.MOV R8, RZ, RZ, -R8 ;  /* 0x000000ffff088224 */ /* 0x000fe200078e0a08 */
[----:B------:R-:W-:Y:S01]  /*42c0*/  ISETP.GT.U32.AND P0, PT, R12, R79, PT ;  /* 0x0000004f0c00720c */ /* 0x000fe20003f04070 */
[C---:B------:R-:W-:Y:S01]  /*42d0*/  VIADD R11, R0.reuse, 0x4c ;  /* 0x0000004c000b7836 */ /* 0x040fe20000000000 */
[----:B------:R-:W-:Y:S01]  /*42e0*/  IABS R83, R6 ;  /* 0x0000000600537213 */ /* 0x000fe20000000000 */
[----:B------:R-:W-:-:S02]  /*42f0*/  VIADD R13, R0, 0x4d ;  /* 0x0000004d000d7836 */ /* 0x000fc40000000000 */
[----:B------:R-:W-:Y:S01]  /*4300*/  IMAD R81, R12, R4, R81 ;  /* 0x000000040c517224 */ /* 0x000fe200078e0251 */
[----:B------:R-:W-:Y:S01]  /*4310*/  IABS R240, R11 ;  /* 0x0000000b00f07213 */ /* 0x000fe20000000000 */
[----:B------:R-:W-:Y:S01]  /*4320*/  IMAD.HI.U32 R3, R249, R83, RZ ;  /* 0x00000053f9037227 */ /* 0x000fe200078e00ff */
[----:B------:R-:W-:-:S03]  /*4330*/  IABS R85, R13 ;  /* 0x0000000d00557213 */ /* 0x000fc60000000000 */
[----:B------:R-:W-:Y:S02]  /*4340*/  @!P5 IMAD.IADD R172, R172, 0x1, -R12 ;  /* 0x00000001acacd824 */ /* 0x000fe400078e0a0c */
[----:B------:R-:W-:Y:S02]  /*4350*/  IMAD.MOV R3, RZ, RZ, -R3 ;  /* 0x000000ffff037224 */ /* 0x000fe400078e0a03 */
[----:B------:R-:W-:Y:S01]  /*4360*/  IMAD.HI.U32 R4, R249, R240, RZ ;  /* 0x000000f0f9047227 */ /* 0x000fe200078e00ff */
[----:B------:R-:W-:-:S03]  /*4370*/  ISETP.GT.U32.AND P5, PT, R12, R172, PT ;  /* 0x000000ac0c00720c */ /* 0x000fc60003fa4070 */
[--C-:B------:R-:W-:Y:S01]  /*4380*/  @!P0 IMAD.IADD R79, R79, 0x1, -R12.reuse ;  /* 0x000000014f4f8824 */ /* 0x100fe200078e0a0c */
[----:B------:R-:W-:Y:S01]  /*4390*/  ISETP.GE.AND P0, PT, R5, RZ, PT ;  /* 0x000000ff0500720c */ /* 0x000fe20003f06270 */
[----:B------:R-:W-:Y:S02]  /*43a0*/  IMAD R83, R12, R3, R83 ;  /* 0x000000030c537224 */ /* 0x000fe400078e0253 */
[----:B------:R-:W-:Y:S01]  /*43b0*/  @!P6 IMAD.IADD R170, R170, 0x1, -R12 ;  /* 0x00000001aaaae824 */ /* 0x000fe200078e0a0c */
[----:B------:R-:W-:Y:S01]  /*43c0*/  ISETP.GT.U32.AND P6, PT, R12, R81, PT ;  /* 0x000000510c00720c */ /* 0x000fe20003fc4070 */
[----:B------:R-:W-:Y:S02]  /*43d0*/  IMAD.MOV R5, RZ, RZ, -R4 ;  /* 0x000000ffff057224 */ /* 0x000fe400078e0a04 */
[----:B------:R-:W-:-:S04]  /*43e0*/  IMAD.HI.U32 R3, R249, R85, RZ ;  /* 0x00000055f9037227 */ /* 0x000fc800078e00ff */
[----:B------:R-:W-:Y:S01]  /*43f0*/  IMAD R240, R12, R5, R240 ;  /* 0x000000050cf07224 */ /* 0x000fe200078e02f0 */
[----:B------:R-:W-:Y:S01]  /*4400*/  IADD3 R5, PT, PT, R0, 0x4f, RZ ;  /* 0x0000004f00057810 */ /* 0x000fe20007ffe0ff */
[----:B------:R-:W-:Y:S02]  /*4410*/  IMAD.MOV R3, RZ, RZ, -R3 ;  /* 0x000000ffff037224 */ /* 0x000fe400078e0a03 */
[----:B------:R-:W-:Y:S01]  /*4420*/  @!P3 IMAD.MOV R170, RZ, RZ, -R170 ;  /* 0x000000ffffaab224 */ /* 0x000fe200078e0aaa */
[C---:B------:R-:W-:Y:S01]  /*4430*/  ISETP.GT.U32.AND P3, PT, R12.reuse, R83, PT ;  /* 0x000000530c00720c */ /* 0x040fe20003f64070 */
[C---:B------:R-:W-:Y:S01]  /*4440*/  IMAD R85, R12.reuse, R3, R85 ;  /* 0x000000030c557224 */ /* 0x040fe200078e0255 */
[----:B------:R-:W-:Y:S01]  /*4450*/  IABS R87, R5 ;  /* 0x0000000500577213 */ /* 0x000fe20000000000 */
[----:B------:R-:W-:Y:S01]  /*4460*/  @!P2 IMAD.MOV R217, RZ, RZ, -R217 ;  /* 0x000000ffffd9a224 */ /* 0x000fe200078e0ad9 */
[----:B------:R-:W-:Y:S01]  /*4470*/  ISETP.GT.U32.AND P2, PT, R12, R240, PT ;  /* 0x000000f00c00720c */ /* 0x000fe20003f44070 */
[----:B------:R-:W-:Y:S01]  /*4480*/  @!P5 IMAD.IADD R172, R172, 0x1, -R12 ;  /* 0x00000001acacd824 */ /* 0x000fe200078e0a0c */
[----:B------:R-:W-:Y:S01]  /*4490*/  ISETP.GT.U32.AND P5, PT, R12, R85, PT ;  /* 0x000000550c00720c */ /* 0x000fe20003fa4070 */
[----:B------:R-:W-:-:S02]  /*44a0*/  VIADD R4, R0, 0x4e ;  /* 0x0000004e00047836 */ /* 0x000fc40000000000 */
[--C-:B------:R-:W-:Y:S01]  /*44b0*/  @!P6 IMAD.IADD R81, R81, 0x1, -R12.reuse ;  /* 0x000000015151e824 */ /* 0x100fe200078e0a0c */
[----:B------:R-:W-:Y:S01]  /*44c0*/  ISETP.GE.AND P6, PT, R9, RZ, PT ;  /* 0x000000ff0900720c */ /* 0x000fe20003fc6270 */
[----:B------:R-:W-:Y:S01]  /*44d0*/  @!P4 IMAD.MOV R77, RZ, RZ, -R77 ;  /* 0x000000ffff4dc224 */ /* 0x000fe200078e0a4d */
[----:B------:R-:W-:Y:S01]  /*44e0*/  IABS R174, R4 ;  /* 0x0000000400ae7213 */ /* 0x000fe20000000000 */
[--C-:B------:R-:W-:Y:S01]  /*44f0*/  @!P3 IMAD.IADD R83, R83, 0x1, -R12.reuse ;  /* 0x000000015353b824 */ /* 0x100fe200078e0a0c */
[----:B------:R-:W-:Y:S01]  /*4500*/  ISETP.GT.U32.AND P4, PT, R12, R81, PT ;  /* 0x000000510c00720c */ /* 0x000fe20003f84070 */
[----:B------:R-:W-:Y:S01]  /*4510*/  @!P1 IMAD.MOV R79, RZ, RZ, -R79 ;  /* 0x000000ffff4f9224 */ /* 0x000fe200078e0a4f */
[----:B------:R-:W-:Y:S01]  /*4520*/  ISETP.GE.AND P1, PT, R6, RZ, PT ;  /* 0x000000ff0600720c */ /* 0x000fe20003f26270 */
[----:B------:R-:W-:Y:S01]  /*4530*/  @!P2 IMAD.IADD R240, R240, 0x1, -R12 ;  /* 0x00000001f0f0a824 */ /* 0x000fe200078e0a0c */
[----:B------:R-:W-:Y:S01]  /*4540*/  ISETP.GT.U32.AND P2, PT, R12, R83, PT ;  /* 0x000000530c00720c */ /* 0x000fe20003f44070 */
[----:B------:R-:W-:Y:S01]  /*4550*/  IMAD.HI.U32 R3, R249, R174, RZ ;  /* 0x000000aef9037227 */ /* 0x000fe200078e00ff */
[----:B------:R-:W-:-:S03]  /*4560*/  ISETP.GE.AND P3, PT, R13, RZ, PT ;  /* 0x000000ff0d00720c */ /* 0x000fc60003f66270 */
[--C-:B------:R-:W-:Y:S02]  /*4570*/  @!P5 IMAD.IADD R85, R85, 0x1, -R12.reuse ;  /* 0x000000015555d824 */ /* 0x100fe400078e0a0c */
[----:B------:R-:W-:Y:S02]  /*4580*/  IMAD.MOV R3, RZ, RZ, -R3 ;  /* 0x000000ffff037224 */ /* 0x000fe400078e0a03 */
[----:B------:R-:W-:Y:S01]  /*4590*/  @!P4 IMAD.IADD R81, R81, 0x1, -R12 ;  /* 0x000000015151c824 */ /* 0x000fe200078e0a0c */
[C---:B------:R-:W-:Y:S01]  /*45a0*/  ISETP.GT.U32.AND P5, PT, R12.reuse, R85, PT ;  /* 0x000000550c00720c */ /* 0x040fe20003fa4070 */
[----:B------:R-:W-:Y:S01]  /*45b0*/  IMAD R174, R12, R3, R174 ;  /* 0x000000030cae7224 */ /* 0x000fe200078e02ae */
[----:B------:R-:W-:Y:S01]  /*45c0*/  ISETP.GE.AND P4, PT, R11, RZ, PT ;  /* 0x000000ff0b00720c */ /* 0x000fe20003f86270 */
[----:B------:R-:W-:-:S04]  /*45d0*/  IMAD.HI.U32 R3, R249, R87, RZ ;  /* 0x00000057f9037227 */ /* 0x000fc800078e00ff */
[----:B------:R-:W-:Y:S02]  /*45e0*/  IMAD.MOV R3, RZ, RZ, -R3 ;  /* 0x000000ffff037224 */ /* 0x000fe400078e0a03 */
[--C-:B------:R-:W-:Y:S01]  /*45f0*/  @!P2 IMAD.IADD R83, R83, 0x1, -R12.reuse ;  /* 0x000000015353a824 */ /* 0x100fe200078e0a0c */
[C---:B------:R-:W-:Y:S01]  /*4600*/  ISETP.GT.U32.AND P2, PT, R12.reuse, R174, PT ;  /* 0x000000ae0c00720c */ /* 0x040fe20003f44070 */
[----:B------:R-:W-:Y:S01]  /*4610*/  @!P0 IMAD.MOV R81, RZ, RZ, -R81 ;  /* 0x000000ffff518224 */ /* 0x000fe200078e0a51 */
[C---:B------:R-:W-:Y:S01]  /*4620*/  ISETP.GT.U32.AND P0, PT, R12.reuse, R240, PT ;  /* 0x000000f00c00720c */ /* 0x040fe20003f04070 */
[----:B------:R-:W-:Y:S02]  /*4630*/  IMAD R87, R12, R3, R87 ;  /* 0x000000030c577224 */ /* 0x000fe400078e0257 */
[----:B------:R-:W-:Y:S02]  /*4640*/  @!P5 IMAD.IADD R85, R85, 0x1, -R12 ;  /* 0x000000015555d824 */ /* 0x000fe400078e0a0c */
[----:B------:R-:W-:Y:S01]  /*4650*/  VIADD R6, R0, 0x50 ;  /* 0x0000005000067836 */ /* 0x000fe20000000000 */
[----:B------:R-:W-:Y:S01]  /*4660*/  ISETP.GT.U32.AND P5, PT, R12, R87, PT ;  /* 0x000000570c00720c */ /* 0x000fe20003fa4070 */
[----:B------:R-:W-:-:S02]  /*4670*/  VIADD R9, R0, 0x52 ;  /* 0x0000005200097836 */ /* 0x000fc40000000000 */
[----:B------:R-:W-:Y:S01]  /*4680*/  @!P1 IMAD.MOV R83, RZ, RZ, -R83 ;  /* 0x000000ffff539224 */ /* 0x000fe200078e0a53 */
[----:B------:R-:W-:Y:S01]  /*4690*/  IABS R219, R6 ;  /* 0x0000000600db7213 */ /* 0x000fe20000000000 */
[--C-:B------:R-:W-:Y:S01]  /*46a0*/  @!P2 IMAD.IADD R174, R174, 0x1, -R12.reuse ;  /* 0x00000001aeaea824 */ /* 0x100fe200078e0a0c */
[----:B------:R-:W-:Y:S01]  /*46b0*/  IABS R176, R9 ;  /* 0x0000000900b07213 */ /* 0x000fe20000000000 */
[----:B------:R-:W-:Y:S01]  /*46c0*/  @!P0 IMAD.IADD R240, R240, 0x1, -R12 ;  /* 0x00000001f0f08824 */ /* 0x000fe200078e0a0c */
[----:B------:R-:W-:Y:S01]  /*46d0*/  ISETP.GE.AND P0, PT, R5, RZ, PT ;  /* 0x000000ff0500720c */ /* 0x000fe20003f06270 */
[----:B------:R-:W-:Y:S01]  /*46e0*/  VIADD R5, R0, 0x51 ;  /* 0x0000005100057836 */ /* 0x000fe20000000000 */
[----:B------:R-:W-:Y:S01]  /*46f0*/  ISETP.GT.U32.AND P1, PT, R12, R174, PT ;  /* 0x000000ae0c00720c */ /* 0x000fe20003f24070 */
[----:B------:R-:W-:Y:S01]  /*4700*/  IMAD.HI.U32 R3, R249, R219, RZ ;  /* 0x000000dbf9037227 */ /* 0x000fe200078e00ff */
[----:B------:R-:W-:Y:S02]  /*4710*/  ISETP.GE.AND P2, PT, R6, RZ, PT ;  /* 0x000000ff0600720c */ /* 0x000fe40003f46270 */
[----:B------:R-:W-:Y:S01]  /*4720*/  IABS R89, R5 ;  /* 0x0000000500597213 */ /* 0x000fe20000000000 */
[----:B------:R-:W-:Y:S01]  /*4730*/  @!P6 IMAD.MOV R172, RZ, RZ, -R172 ;  /* 0x000000fffface224 */ /* 0x000fe200078e0aac */
[----:B------:R-:W-:Y:S01]  /*4740*/  ISETP.GE.AND P6, PT, R4, RZ, PT ;  /* 0x000000ff0400720c */ /* 0x000fe20003fc6270 */
[----:B------:R-:W-:-:S02]  /*4750*/  @!P5 IMAD.IADD R87, R87, 0x1, -R12 ;  /* 0x000000015757d824 */ /* 0x000fc400078e0a0c */
[----:B------:R-:W-:Y:S02]  /*4760*/  IMAD.MOV R3, RZ, RZ, -R3 ;  /* 0x000000ffff037224 */ /* 0x000fe400078e0a03 */
[----:B------:R-:W-:Y:S01]  /*4770*/  IMAD.HI.U32 R4, R249, R176, RZ ;  /* 0x000000b0f9047227 */ /* 0x000fe200078e00ff */
[----:B------:R-:W-:-:S03]  /*4780*/  ISETP.GT.U32.AND P5, PT, R12, R87, PT ;  /* 0x000000570c00720c */ /* 0x000fc60003fa4070 */
[----:B------:R-:W-:Y:S01]  /*4790*/  @!P3 IMAD.MOV R85, RZ, RZ, -R85 ;  /* 0x000000ffff55b224 */ /* 0x000fe200078e0a55 */
[----:B------:R-:W-:Y:S01]  /*47a0*/  ISETP.GE.AND P3, PT, R5, RZ, PT ;  /* 0x000000ff0500720c */ /* 0x000fe20003f66270 */
[----:B------:R-:W-:Y:S02]  /*47b0*/  IMAD R219, R12, R3, R219 ;  /* 0x000000030cdb7224 */ /* 0x000fe400078e02db */
[----:B------:R-:W-:-:S04]  /*47c0*/  IMAD.HI.U32 R3, R249, R89, RZ ;  /* 0x00000059f9037227 */ /* 0x000fc800078e00ff */
[----:B------:R-:W-:Y:S02]  /*47d0*/  IMAD.MOV R5, RZ, RZ, -R4 ;  /* 0x000000ffff057224 */ /* 0x000fe400078e0a04 */
[----:B------:R-:W-:Y:S01]  /*47e0*/  IMAD.MOV R3, RZ, RZ, -R3 ;  /* 0x000000ffff037224 */ /* 0x000fe200078e0a03 */
[----:B------:R-:W-:Y:S01]  /*47f0*/  @!P5 IADD3 R87, PT, PT, R87, -R12, RZ ;  /* 0x8000000c5757d210 */ /* 0x000fe20007ffe0ff */
[----:B------:R-:W-:Y:S01]  /*4800*/  @!P1 IMAD.IADD R174, R174, 0x1, -R12 ;  /* 0x00000001aeae9824 */ /* 0x000fe200078e0a0c */
[----:B------:R-:W-:Y:S01]  /*4810*/  ISETP.GE.AND P1, PT, R9, RZ, PT ;  /* 0x000000ff0900720c */ /* 0x000fe20003f26270 */
[C---:B------:R-:W-:Y:S02]  /*4820*/  IMAD R176, R12.reuse, R5, R176 ;  /* 0x000000050cb07224 */ /* 0x040fe400078e02b0 */
[C---:B------:R-:W-:Y:S02]  /*4830*/  IMAD R89, R12.reuse, R3, R89 ;  /* 0x000000030c597224 */ /* 0x040fe400078e0259 */
[----:B------:R-:W-:Y:S01]  /*4840*/  @!P6 IMAD.MOV R174, RZ, RZ, -R174 ;  /* 0x000000ffffaee224 */ /* 0x000fe200078e0aae */
[C---:B------:R-:W-:Y:S01]  /*4850*/  ISETP.GT.U32.AND P6, PT, R12.reuse, R176, PT ;  /* 0x000000b00c00720c */ /* 0x040fe20003fc4070 */
[----:B------:R-:W-:Y:S01]  /*4860*/  @!P4 IMAD.MOV R240, RZ, RZ, -R240 ;  /* 0x000000fffff0c224 */ /* 0x000fe200078e0af0 */
[----:B------:R-:W-:Y:S01]  /*4870*/  ISETP.GT.U32.AND P5, PT, R12, R89, PT ;  /* 0x000000590c00720c */ /* 0x000fe20003fa4070 */
[----:B------:R-:W-:Y:S01]  /*4880*/  VIADD R4, R0, 0x53 ;  /* 0x0000005300047836 */ /* 0x000fe20000000000 */
[----:B------:R-:W-:Y:S01]  /*4890*/  ISETP.GT.U32.AND P4, PT, R12, R219, PT ;  /* 0x000000db0c00720c */ /* 0x000fe20003f84070 */
[----:B------:R-:W-:-:S02]  /*48a0*/  VIADD R11, R0, 0x55 ;  /* 0x00000055000b7836 */ /* 0x000fc40000000000 */
[----:B------:R-:W-:Y:S01]  /*48b0*/  @!P0 IMAD.MOV R87, RZ, RZ, -R87 ;  /* 0x000000ffff578224 */ /* 0x000fe200078e0a57 */
[----:B------:R-:W-:Y:S01]  /*48c0*/  IABS R91, R4 ;  /* 0x00000004005b7213 */ /* 0x000fe20000000000 */
[C---:B------:R-:W-:Y:S01]  /*48d0*/  VIADD R6, R0.reuse, 0x54 ;  /* 0x0000005400067836 */ /* 0x040fe20000000000 */
[----:B------:R-:W-:Y:S01]  /*48e0*/  IABS R93, R11 ;  /* 0x0000000b005d7213 */ /* 0x000fe20000000000 */
[----:B------:R-:W-:Y:S01]  /*48f0*/  VIADD R13, R0, 0x59 ;  /* 0x00000059000d7836 */ /* 0x000fe20000000000 */
[----:B------:R-:W-:Y:S01]  /*4900*/  ISETP.GE.AND P0, PT, R4, RZ, PT ;  /* 0x000000ff0400720c */ /* 0x000fe20003f06270 */
[--C-:B------:R-:W-:Y:S01]  /*4910*/  @!P6 IMAD.IADD R176, R176, 0x1, -R12.reuse ;  /* 0x00000001b0b0e824 */ /* 0x100fe200078e0a0c */
[----:B------:R-:W-:Y:S01]  /*4920*/  IABS R9, R6 ;  /* 0x0000000600097213 */ /* 0x000fe20000000000 */
[--C-:B------:R-:W-:Y:S01]  /*4930*/  @!P5 IMAD.IADD R89, R89, 0x1, -R12.reuse ;  /* 0x000000015959d824 */ /* 0x100fe200078e0a0c */
[----:B------:R-:W-:Y:S01]  /*4940*/  IABS R97, R13 ;  /* 0x0000000d00617213 */ /* 0x000fe20000000000 */
[----:B------:R-:W-:Y:S01]  /*4950*/  @!P4 IMAD.IADD R219, R219, 0x1, -R12 ;  /* 0x00000001dbdbc824 */ /* 0x000fe200078e0a0c */
[C---:B------:R-:W-:Y:S01]  /*4960*/  ISETP.GT.U32.AND P6, PT, R12.reuse, R176, PT ;  /* 0x000000b00c00720c */ /* 0x040fe20003fc4070 */
[----:B------:R-:W-:Y:S01]  /*4970*/  IMAD.HI.U32 R3, R249, R91, RZ ;  /* 0x0000005bf9037227 */ /* 0x000fe200078e00ff */
[----:B------:R-:W-:-:S02]  /*4980*/  ISETP.GT.U32.AND P5, PT, R12, R89, PT ;  /* 0x000000590c00720c */ /* 0x000fc40003fa4070 */
[----:B------:R-:W-:Y:S01]  /*4990*/  ISETP.GT.U32.AND P4, PT, R12, R219, PT ;  /* 0x000000db0c00720c */ /* 0x000fe20003f84070 */
[----:B------:R-:W-:-:S04]  /*49a0*/  IMAD.HI.U32 R4, R249, R93, RZ ;  /* 0x0000005df9047227 */ /* 0x000fc800078e00ff */
[----:B------:R-:W-:Y:S02]  /*49b0*/  IMAD.MOV R5, RZ, RZ, -R3 ;  /* 0x000000ffff057224 */ /* 0x000fe400078e0a03 */
[----:B------:R-:W-:Y:S02]  /*49c0*/  IMAD.MOV R4, RZ, RZ, -R4 ;  /* 0x000000ffff047224 */ /* 0x000fe400078e0a04 */
[C---:B------:R-:W-:Y:S02]  /*49d0*/  IMAD R91, R12.reuse, R5, R91 ;  /* 0x000000050c5b7224 */ /* 0x040fe400078e025b */
[----:B------:R-:W-:Y:S02]  /*49e0*/  IMAD R93, R12, R4, R93 ;  /* 0x000000040c5d7224 */ /* 0x000fe400078e025d */
[----:B------:R-:W-:Y:S02]  /*49f0*/  @!P6 IMAD.IADD R176, R176, 0x1, -R12 ;  /* 0x00000001b0b0e824 */ /* 0x000fe400078e0a0c */
[----:B------:R-:W-:-:S04]  /*4a00*/  IMAD.HI.U32 R3, R249, R9, RZ ;  /* 0x00000009f9037227 */ /* 0x000fc800078e00ff */
[----:B------:R-:W-:Y:S01]  /*4a10*/  @!P5 IMAD.IADD R89, R89, 0x1, -R12 ;  /* 0x000000015959d824 */ /* 0x000fe200078e0a0c */
[C---:B------:R-:W-:Y:S01]  /*4a20*/  ISETP.GT.U32.AND P5, PT, R12.reuse, R91, PT ;  /* 0x0000005b0c00720c */ /* 0x040fe20003fa4070 */
[----:B------:R-:W-:Y:S01]  /*4a30*/  @!P1 IMAD.MOV R176, RZ, RZ, -R176 ;  /* 0x000000ffffb09224 */ /* 0x000fe200078e0ab0 */
[----:B------:R-:W-:Y:S01]  /*4a40*/  ISETP.GT.U32.AND P1, PT, R12, R93, PT ;  /* 0x0000005d0c00720c */ /* 0x000fe20003f24070 */
[----:B------:R-:W-:Y:S01]  /*4a50*/  @!P4 IMAD.IADD R219, R219, 0x1, -R12 ;  /* 0x00000001dbdbc824 */ /* 0x000fe200078e0a0c */
[----:B------:R-:W-:Y:S01]  /*4a60*/  ISETP.GE.AND P4, PT, R6, RZ, PT ;  /* 0x000000ff0600720c */ /* 0x000fe20003f86270 */
[----:B------:R-:W-:Y:S02]  /*4a70*/  IMAD.MOV R3, RZ, RZ, -R3 ;  /* 0x000000ffff037224 */ /* 0x000fe400078e0a03 */
[----:B------:R-:W-:Y:S02]  /*4a80*/  VIADD R6, R0, 0x57 ;  /* 0x0000005700067836 */ /* 0x000fe40000000000 */
[----:B------:R-:W-:-:S02]  /*4a90*/  IMAD R9, R12, R3, R9 ;  /* 0x000000030c097224 */ /* 0x000fc400078e0209 */
[----:B------:R-:W-:Y:S01]  /*4aa0*/  @!P3 IMAD.MOV R89, RZ, RZ, -R89 ;  /* 0x000000ffff59b224 */ /* 0x000fe200078e0a59 */
[----:B------:R-:W-:Y:S01]  /*4ab0*/  IABS R95, R6 ;  /* 0x00000006005f7213 */ /* 0x000fe20000000000 */
[--C-:B------:R-:W-:Y:S01]  /*4ac0*/  @!P5 IMAD.IADD R91, R91, 0x1, -R12.reuse ;  /* 0x000000015b5bd824 */ /* 0x100fe200078e0a0c */
[C---:B------:R-:W-:Y:S01]  /*4ad0*/  ISETP.GT.U32.AND P3, PT, R12.reuse, R9, PT ;  /* 0x000000090c00720c */ /* 0x040fe20003f64070 */
[----:B------:R-:W-:Y:S02]  /*4ae0*/  @!P1 IMAD.IADD R93, R93, 0x1, -R12 ;  /* 0x000000015d5d9824 */ /* 0x000fe400078e0a0c */
[----:B------:R-:W-:Y:S01]  /*4af0*/  IMAD.HI.U32 R4, R249, R95, RZ ;  /* 0x0000005ff9047227 */ /* 0x000fe200078e00ff */
[C---:B------:R-:W-:Y:S02]  /*4b00*/  ISETP.GT.U32.AND P5, PT, R12.reuse, R91, PT ;  /* 0x0000005b0c00720c */ /* 0x040fe40003fa4070 */
[----:B------:R-:W-:Y:S01]  /*4b10*/  ISETP.GT.U32.AND P1, PT, R12, R93, PT ;  /* 0x0000005d0c00720c */ /* 0x000fe20003f24070 */
[----:B------:R-:W-:-:S02]  /*4b20*/  VIADD R3, R0, 0x56 ;  /* 0x0000005600037836 */ /* 0x000fc40000000000 */
[----:B------:R-:W-:Y:S02]  /*4b30*/  IMAD.MOV R4, RZ, RZ, -R4 ;  /* 0x000000ffff047224 */ /* 0x000fe400078e0a04 */
[----:B------:R-:W-:Y:S01]  /*4b40*/  @!P2 IMAD.MOV R219, RZ, RZ, -R219 ;  /* 0x000000ffffdba224 */ /* 0x000fe200078e0adb */
[----:B------:R-:W-:Y:S01]  /*4b50*/  ISETP.GE.AND P2, PT, R11, RZ, PT ;  /* 0x000000ff0b00720c */ /* 0x000fe20003f46270 */
[----:B------:R-:W-:Y:S01]  /*4b60*/  IMAD R95, R12, R4, R95 ;  /* 0x000000040c5f7224 */ /* 0x000fe200078e025f */
[----:B------:R-:W-:Y:S01]  /*4b70*/  IABS R178, R3 ;  /* 0x0000000300b27213 */ /* 0x000fe20000000000 */
[----:B------:R-:W-:Y:S01]  /*4b80*/  IMAD.HI.U32 R4, R249, R97, RZ ;  /* 0x00000061f9047227 */ /* 0x000fe200078e00ff */
[----:B------:R-:W-:-:S03]  /*4b90*/  ISETP.GE.AND P6, PT, R3, RZ, PT ;  /* 0x000000ff0300720c */ /* 0x000fc60003fc6270 */
[----:B------:R-:W-:Y:S02]  /*4ba0*/  @!P3 IMAD.IADD R9, R9, 0x1, -R12 ;  /* 0x000000010909b824 */ /* 0x000fe400078e0a0c */
[----:B------:R-:W-:Y:S02]  /*4bb0*/  VIADD R11, R0, 0x58 ;  /* 0x00000058000b7836 */ /* 0x000fe40000000000 */
[----:B------:R-:W-:Y:S01]  /*4bc0*/  IMAD.HI.U32 R3, R249, R178, RZ ;  /* 0x000000b2f9037227 */ /* 0x000fe200078e00ff */
[----:B------:R-:W-:Y:S02]  /*4bd0*/  ISETP.GT.U32.AND P3, PT, R12, R9, PT ;  /* 0x000000090c00720c */ /* 0x000fe40003f64070 */
[----:B------:R-:W-:Y:S01]  /*4be0*/  IABS R221, R11 ;  /* 0x0000000b00dd7213 */ /* 0x000fe20000000000 */
[----:B------:R-:W-:Y:S02]  /*4bf0*/  IMAD.MOV R4, RZ, RZ, -R4 ;  /* 0x000000ffff047224 */ /* 0x000fe400078e0a04 */
[----:B------:R-:W-:-:S02]  /*4c00*/  IMAD.MOV R5, RZ, RZ, -R3 ;  /* 0x000000ffff057224 */ /* 0x000fc400078e0a03 */
[--C-:B------:R-:W-:Y:S01]  /*4c10*/  @!P5 IMAD.IADD R91, R91, 0x1, -R12.reuse ;  /* 0x000000015b5bd824 */ /* 0x100fe200078e0a0c */
[----:B------:R-:W-:Y:S01]  /*4c20*/  ISETP.GE.AND P5, PT, R6, RZ, PT ;  /* 0x000000ff0600720c */ /* 0x000fe20003fa6270 */
[C---:B------:R-:W-:Y:S02]  /*4c30*/  IMAD R97, R12.reuse, R4, R97 ;  /* 0x000000040c617224 */ /* 0x040fe400078e0261 */
[----:B------:R-:W-:Y:S02]  /*4c40*/  @!P1 IMAD.IADD R93, R93, 0x1, -R12 ;  /* 0x000000015d5d9824 */ /* 0x000fe400078e0a0c */
[C---:B------:R-:W-:Y:S01]  /*4c50*/  IMAD R178, R12.reuse, R5, R178 ;  /* 0x000000050cb27224 */ /* 0x040fe200078e02b2 */
[----:B------:R-:W-:Y:S01]  /*4c60*/  @!P3 IADD3 R9, PT, PT, R9, -R12, RZ ;  /* 0x8000000c0909b210 */ /* 0x000fe20007ffe0ff */
[----:B------:R-:W-:Y:S01]  /*4c70*/  @!P0 IMAD.MOV R91, RZ, RZ, -R91 ;  /* 0x000000ffff5b8224 */ /* 0x000fe200078e0a5b */
[C---:B------:R-:W-:Y:S01]  /*4c80*/  ISETP.GT.U32.AND P0, PT, R12.reuse, R95, PT ;  /* 0x0000005f0c00720c */ /* 0x040fe20003f04070 */
[----:B------:R-:W-:Y:S01]  /*4c90*/  @!P2 IMAD.MOV R93, RZ, RZ, -R93 ;  /* 0x000000ffff5da224 */ /* 0x000fe200078e0a5d */
[C---:B------:R-:W-:Y:S01]  /*4ca0*/  ISETP.GT.U32.AND P2, PT, R12.reuse, R97, PT ;  /* 0x000000610c00720c */ /* 0x040fe20003f44070 */
[----:B------:R-:W-:Y:S01]  /*4cb0*/  IMAD.HI.U32 R3, R249, R221, RZ ;  /* 0x000000ddf9037227 */ /* 0x000fe200078e00ff */
[----:B------:R-:W-:-:S03]  /*4cc0*/  ISETP.GT.U32.AND P3, PT, R12, R178, PT ;  /* 0x000000b20c00720c */ /* 0x000fc60003f64070 */
[C---:B------:R-:W-:Y:S02]  /*4cd0*/  VIADD R5, R0.reuse, 0x5a ;  /* 0x0000005a00057836 */ /* 0x040fe40000000000 */
[----:B------:R-:W-:Y:S02]  /*4ce0*/  IMAD.MOV R3, RZ, RZ, -R3 ;  /* 0x000000ffff037224 */ /* 0x000fe400078e0a03 */
[----:B------:R-:W-:Y:S01]  /*4cf0*/  VIADD R6, R0, 0x5b ;  /* 0x0000005b00067836 */ /* 0x000fe20000000000 */
[----:B------:R-:W-:Y:S01]  /*4d00*/  IABS R180, R5 ;  /* 0x0000000500b47213 */ /* 0x000fe20000000000 */
[C---:B------:R-:W-:Y:S02]  /*4d10*/  IMAD R221, R12.reuse, R3, R221 ;  /* 0x000000030cdd7224 */ /* 0x040fe400078e02dd */
[----:B------:R-:W-:Y:S01]  /*4d20*/  @!P0 IMAD.IADD R95, R95, 0x1, -R12 ;  /* 0x000000015f5f8824 */ /* 0x000fe200078e0a0c */
[----:B------:R-:W-:Y:S01]  /*4d30*/  IABS R99, R6 ;  /* 0x0000000600637213 */ /* 0x000fe20000000000 */
[----:B------:R-:W-:Y:S01]  /*4d40*/  IMAD.HI.U32 R3, R249, R180, RZ ;  /* 0x000000b4f9037227 */ /* 0x000fe200078e00ff */
[----:B------:R-:W-:-:S02]  /*4d50*/  ISETP.GT.U32.AND P1, PT, R12, R221, PT ;  /* 0x000000dd0c00720c */ /* 0x000fc40003f24070 */
[----:B------:R-:W-:Y:S01]  /*4d60*/  ISETP.GT.U32.AND P0, PT, R12, R95, PT ;  /* 0x0000005f0c00720c */ /* 0x000fe20003f04070 */
[--C-:B------:R-:W-:Y:S02]  /*4d70*/  @!P2 IMAD.IADD R97, R97, 0x1, -R12.reuse ;  /* 0x000000016161a824 */ /* 0x100fe400078e0a0c */
[----:B------:R-:W-:Y:S02]  /*4d80*/  IMAD.MOV R3, RZ, RZ, -R3 ;  /* 0x000000ffff037224 */ /* 0x000fe400078e0a03 */
[----:B------:R-:W-:Y:S01]  /*4d90*/  @!P3 IMAD.IADD R178, R178, 0x1, -R12 ;  /* 0x00000001b2b2b824 */ /* 0x000fe200078e0a0c */
[C---:B------:R-:W-:Y:S01]  /*4da0*/  ISETP.GT.U32.AND P2, PT, R12.reuse, R97, PT ;  /* 0x000000610c00720c */ /* 0x040fe20003f44070 */
[C---:B------:R-:W-:Y:S02]  /*4db0*/  IMAD R180, R12.reuse, R3, R180 ;  /* 0x000000030cb47224 */ /* 0x040fe400078e02b4 */
[----:B------:R-:W-:Y:S01]  /*4dc0*/  IMAD.HI.U32 R3, R249, R99, RZ ;  /* 0x00000063f9037227 */ /* 0x000fe200078e00ff */
[----:B------:R-:W-:-:S03]  /*4dd0*/  ISETP.GT.U32.AND P3, PT, R12, R178, PT ;  /* 0x000000b20c00720c */ /* 0x000fc60003f64070 */
[----:B------:R-:W-:Y:S02]  /*4de0*/  IMAD.MOV R3, RZ, RZ, -R3 ;  /* 0x000000ffff037224 */ /* 0x000fe400078e0a03 */
[--C-:B------:R-:W-:Y:S02]  /*4df0*/  @!P1 IMAD.IADD R221, R221, 0x1, -R12.reuse ;  /* 0x00000001dddd9824 */ /* 0x100fe400078e0a0c */
[----:B------:R-:W-:Y:S02]  /*4e00*/  IMAD R99, R12, R3, R99 ;  /* 0x000000030c637224 */ /* 0x000fe400078e0263 */
[----:B------:R-:W-:Y:S01]  /*4e10*/  @!P4 IMAD.MOV R9, RZ, RZ, -R9 ;  /* 0x000000ffff09c224 */ /* 0x000fe200078e0a09 */
[----:B------:R-:W-:Y:S01]  /*4e20*/  ISETP.GE.AND P4, PT, R11, RZ, PT ;  /* 0x000000ff0b00720c */ /* 0x000fe20003f86270 */
[----:B------:R-:W-:Y:S01]  /*4e30*/  VIADD R11, R0, 0x5c ;  /* 0x0000005c000b7836 */ /* 0x000fe20000000000 */
[C---:B------:R-:W-:Y:S01]  /*4e40*/  ISETP.GT.U32.AND P1, PT, R12.reuse, R221, PT ;  /* 0x000000dd0c00720c */ /* 0x040fe20003f24070 */
[--C-:B------:R-:W-:Y:S01]  /*4e50*/  @!P0 IMAD.IADD R95, R95, 0x1, -R12.reuse ;  /* 0x000000015f5f8824 */ /* 0x100fe200078e0a0c */
[C---:B------:R-:W-:Y:S01]  /*4e60*/  ISETP.GT.U32.AND P0, PT, R12.reuse, R180, PT ;  /* 0x000000b40c00720c */ /* 0x040fe20003f04070 */
[--C-:B------:R-:W-:Y:S01]  /*4e70*/  @!P2 IMAD.IADD R97, R97, 0x1, -R12.reuse ;  /* 0x000000016161a824 */ /* 0x100fe200078e0a0c */
[----:B------:R-:W-:Y:S01]  /*4e80*/  ISETP.GT.U32.AND P2, PT, R12, R99, PT ;  /* 0x000000630c00720c */ /* 0x000fe20003f44070 */
[----:B------:R-:W-:Y:S01]  /*4e90*/  @!P3 IMAD.IADD R178, R178, 0x1, -R12 ;  /* 0x00000001b2b2b824 */ /* 0x000fe200078e0a0c */
[----:B------:R-:W-:Y:S01]  /*4ea0*/  IABS R242, R11 ;  /* 0x0000000b00f27213 */ /* 0x000fe20000000000 */
[----:B------:R-:W-:Y:S01]  /*4eb0*/  VIADD R3, R0, 0x5d ;  /* 0x0000005d00037836 */ /* 0x000fe20000000000 */
[----:B------:R-:W-:Y:S01]  /*4ec0*/  ISETP.GE.AND P3, PT, R13, RZ, PT ;  /* 0x000000ff0d00720c */ /* 0x000fe20003f66270 */
[----:B------:R-:W-:Y:S01]  /*4ed0*/  @!P6 IMAD.MOV R178, RZ, RZ, -R178 ;  /* 0x000000ffffb2e224 */ /* 0x000fe200078e0ab2 */
[----:B------:R-:W-:Y:S01]  /*4ee0*/  ISETP.GE.AND P6, PT, R5, RZ, PT ;  /* 0x000000ff0500720c */ /* 0x000fe20003fc6270 */
[----:B------:R-:W-:Y:S01]  /*4ef0*/  IMAD.HI.U32 R4, R249, R242, RZ ;  /* 0x000000f2f9047227 */ /* 0x000fe200078e00ff */
[----:B------:R-:W-:-:S03]  /*4f00*/  IABS R101, R3 ;  /* 0x0000000300657213 */ /* 0x000fc60000000000 */
[----:B------:R-:W-:Y:S02]  /*4f10*/  IMAD.MOV R5, RZ, RZ, -R4 ;  /* 0x000000ffff057224 */ /* 0x000fe400078e0a04 */
[--C-:B------:R-:W-:Y:S01]  /*4f20*/  @!P1 IMAD.IADD R221, R221, 0x1, -R12.reuse ;  /* 0x00000001dddd9824 */ /* 0x100fe200078e0a0c */
[----:B------:R-:W-:Y:S01]  /*4f30*/  ISETP.GE.AND P1, PT, R11, RZ, PT ;  /* 0x000000ff0b00720c */ /* 0x000fe20003f26270 */
[--C-:B------:R-:W-:Y:S02]  /*4f40*/  @!P0 IMAD.IADD R180, R180, 0x1, -R12.reuse ;  /* 0x00000001b4b48824 */ /* 0x100fe400078e0a0c */
[----:B------:R-:W-:Y:S01]  /*4f50*/  VIADD R4, R0, 0x5e ;  /* 0x0000005e00047836 */ /* 0x000fe20000000000 */
[----:B------:R-:W-:Y:S01]  /*4f60*/  @!P4 IADD3 R221, PT, PT, -R221, RZ, RZ ;  /* 0x000000ffddddc210 */ /* 0x000fe20007ffe1ff */
[----:B------:R-:W-:Y:S01]  /*4f70*/  @!P2 IMAD.IADD R99, R99, 0x1, -R12 ;  /* 0x000000016363a824 */ /* 0x000fe200078e0a0c */
[----:B------:R-:W-:Y:S01]  /*4f80*/  ISETP.GT.U32.AND P0, PT, R12, R180, PT ;  /* 0x000000b40c00720c */ /* 0x000fe20003f04070 */
[----:B------:R-:W-:Y:S01]  /*4f90*/  @!P3 IMAD.MOV R97, RZ, RZ, -R97 ;  /* 0x000000ffff61b224 */ /* 0x000fe200078e0a61 */
[----:B------:R-:W-:Y:S01]  /*4fa0*/  ISETP.GE.AND P4, PT, R3, RZ, PT ;  /* 0x000000ff0300720c */ /* 0x000fe20003f86270 */
[----:B------:R-:W-:Y:S01]  /*4fb0*/  IMAD.HI.U32 R3, R249, R101, RZ ;  /* 0x00000065f9037227 */ /* 0x000fe200078e00ff */
[----:B------:R-:W-:-:S02]  /*4fc0*/  IABS R182, R4 ;  /* 0x0000000400b67213 */ /* 0x000fc40000000000 */
[----:B------:R-:W-:Y:S01]  /*4fd0*/  ISETP.GT.U32.AND P2, PT, R12, R99, PT ;  /* 0x000000630c00720c */ /* 0x000fe20003f44070 */
[----:B------:R-:W-:Y:S01]  /*4fe0*/  IMAD.MOV R3, RZ, RZ, -R3 ;  /* 0x000000ffff037224 */ /* 0x000fe200078e0a03 */
[----:B------:R-:W-:Y:S01]  /*4ff0*/  ISETP.GE.AND P3, PT, R4, RZ, PT ;  /* 0x000000ff0400720c */ /* 0x000fe20003f66270 */
[----:B------:R-:W-:-:S04]  /*5000*/  IMAD.HI.U32 R4, R249, R182, RZ ;  /* 0x000000b6f9047227 */ /* 0x000fc800078e00ff */
[C---:B------:R-:W-:Y:S02]  /*5010*/  IMAD R242, R12.reuse, R5, R242 ;  /* 0x000000050cf27224 */ /* 0x040fe400078e02f2 */
[----:B------:R-:W-:Y:S02]  /*5020*/  IMAD.MOV R5, RZ, RZ, -R4 ;  /* 0x000000ffff057224 */ /* 0x000fe400078e0a04 */
[----:B------:R-:W-:Y:S02]  /*5030*/  IMAD R101, R12, R3, R101 ;  /* 0x000000030c657224 */ /* 0x000fe400078e0265 */
[----:B------:R-:W-:Y:S01]  /*5040*/  @!P0 IMAD.IADD R180, R180, 0x1, -R12 ;  /* 0x00000001b4b48824 */ /* 0x000fe200078e0a0c */
[C---:B------:R-:W-:Y:S01]  /*5050*/  ISETP.GT.U32.AND P0, PT, R12.reuse, R242, PT ;  /* 0x000000f20c00720c */ /* 0x040fe20003f04070 */
[C---:B------:R-:W-:Y:S02]  /*5060*/  IMAD R182, R12.reuse, R5, R182 ;  /* 0x000000050cb67224 */ /* 0x040fe400078e02b6 */
[----:B------:R-:W-:Y:S01]  /*5070*/  @!P2 IMAD.IADD R99, R99, 0x1, -R12 ;  /* 0x000000016363a824 */ /* 0x000fe200078e0a0c */
[C---:B------:R-:W-:Y:S01]  /*5080*/  ISETP.GT.U32.AND P2, PT, R12.reuse, R101, PT ;  /* 0x000000650c00720c */ /* 0x040fe20003f44070 */
[----:B------:R-:W-:Y:S01]  /*5090*/  @!P6 IMAD.MOV R180, RZ, RZ, -R180 ;  /* 0x000000ffffb4e224 */ /* 0x000fe200078e0ab4 */
[----:B------:R-:W-:Y:S01]  /*50a0*/  ISETP.GT.U32.AND P6, PT, R12, R182, PT ;  /* 0x000000b60c00720c */ /* 0x000fe20003fc4070 */
[----:B------:R-:W-:Y:S01]  /*50b0*/  @!P5 IMAD.MOV R95, RZ, RZ, -R95 ;  /* 0x000000ffff5fd224 */ /* 0x000fe200078e0a5f */
[----:B------:R-:W-:Y:S01]  /*50c0*/  ISETP.GE.AND P5, PT, R6, RZ, PT ;  /* 0x000000ff0600720c */ /* 0x000fe20003fa6270 */
[----:B------:R-:W-:-:S02]  /*50d0*/  VIADD R6, R0, 0x5f ;  /* 0x0000005f00067836 */ /* 0x000fc40000000000 */
[----:B------:R-:W-:Y:S02]  /*50e0*/  VIADD R11, R0, 0x60 ;  /* 0x00000060000b7836 */ /* 0x000fe40000000000 */
[--C-:B------:R-:W-:Y:S01]  /*50f0*/  @!P0 IMAD.IADD R242, R242, 0x1, -R12.reuse ;  /* 0x00000001f2f28824 */ /* 0x100fe200078e0a0c */
[----:B------:R-:W-:Y:S01]  /*5100*/  IABS R103, R6 ;  /* 0x0000000600677213 */ /* 0x000fe20000000000 */
[----:B------:R-:W-:Y:S01]  /*5110*/  VIADD R13, R0, 0x61 ;  /* 0x00000061000d7836 */ /* 0x000fe20000000000 */
[----:B------:R-:W-:Y:S01]  /*5120*/  IABS R223, R11 ;  /* 0x0000000b00df7213 */ /* 0x000fe20000000000 */
[--C-:B------:R-:W-:Y:S01]  /*5130*/  @!P2 IMAD.IADD R101, R101, 0x1, -R12.reuse ;  /* 0x000000016565a824 */ /* 0x100fe200078e0a0c */
[----:B------:R-:W-:Y:S01]  /*5140*/  ISETP.GT.U32.AND P0, PT, R12, R242, PT ;  /* 0x000000f20c00720c */ /* 0x000fe20003f04070 */
[----:B------:R-:W-:Y:S01]  /*5150*/  @!P6 IMAD.IADD R182, R182, 0x1, -R12 ;  /* 0x00000001b6b6e824 */ /* 0x000fe200078e0a0c */
[----:B------:R-:W-:Y:S01]  /*5160*/  IABS R105, R13 ;  /* 0x0000000d00697213 */ /* 0x000fe20000000000 */
[----:B------:R-:W-:Y:S01]  /*5170*/  IMAD.HI.U32 R3, R249, R103, RZ ;  /* 0x00000067f9037227 */ /* 0x000fe200078e00ff */
[----:B------:R-:W-:-:S02]  /*5180*/  ISETP.GT.U32.AND P2, PT, R12, R101, PT ;  /* 0x000000650c00720c */ /* 0x000fc40003f44070 */
[----:B------:R-:W-:Y:S01]  /*5190*/  ISETP.GT.U32.AND P6, PT, R12, R182, PT ;  /* 0x000000b60c00720c */ /* 0x000fe20003fc4070 */
[----:B------:R-:W-:-:S04]  /*51a0*/  IMAD.HI.U32 R4, R249, R223, RZ ;  /* 0x000000dff9047227 */ /* 0x000fc800078e00ff */
[----:B------:R-:W-:Y:S02]  /*51b0*/  IMAD.MOV R3, RZ, RZ, -R3 ;  /* 0x000000ffff037224 */ /* 0x000fe400078e0a03 */
[----:B------:R-:W-:Y:S02]  /*51c0*/  IMAD.MOV R4, RZ, RZ, -R4 ;  /* 0x000000ffff047224 */ /* 0x000fe400078e0a04 */
[----:B------:R-:W-:Y:S02]  /*51d0*/  IMAD R103, R12, R3, R103 ;  /* 0x000000030c677224 */ /* 0x000fe400078e0267 */
[----:B------:R-:W-:Y:S02]  /*51e0*/  VIADD R14, R0, 0x62 ;  /* 0x00000062000e7836 */ /* 0x000fe40000000000 */
[C---:B------:R-:W-:Y:S02]  /*51f0*/  IMAD R223, R12.reuse, R4, R223 ;  /* 0x000000040cdf7224 */ /* 0x040fe400078e02df */
[----:B------:R-:W-:Y:S01]  /*5200*/  @!P2 IMAD.IADD R101, R101, 0x1, -R12 ;  /* 0x000000016565a824 */ /* 0x000fe200078e0a0c */
[----:B------:R-:W-:Y:S01]  /*5210*/  IABS R184, R14 ;  /* 0x0000000e00b87213 */ /* 0x000fe20000000000 */
[----:B------:R-:W-:Y:S01]  /*5220*/  IMAD.HI.U32 R3, R249, R105, RZ ;  /* 0x00000069f9037227 */ /* 0x000fe200078e00ff */
[----:B------:R-:W-:-:S03]  /*5230*/  ISETP.GT.U32.AND P2, PT, R12, R103, PT ;  /* 0x000000670c00720c */ /* 0x000fc60003f44070 */
[----:B------:R-:W-:Y:S01]  /*5240*/  @!P6 IMAD.IADD R182, R182, 0x1, -R12 ;  /* 0x00000001b6b6e824 */ /* 0x000fe200078e0a0c */
[----:B------:R-:W-:Y:S01]  /*5250*/  ISETP.GT.U32.AND P6, PT, R12, R223, PT ;  /* 0x000000df0c00720c */ /* 0x000fe20003fc4070 */
[----:B------:R-:W-:Y:S02]  /*5260*/  IMAD.MOV R5, RZ, RZ, -R3 ;  /* 0x000000ffff057224 */ /* 0x000fe400078e0a03 */
[----:B------:R-:W-:-:S04]  /*5270*/  IMAD.HI.U32 R3, R249, R184, RZ ;  /* 0x000000b8f9037227 */ /* 0x000fc800078e00ff */
[--C-:B------:R-:W-:Y:S01]  /*5280*/  @!P0 IMAD.IADD R242, R242, 0x1, -R12.reuse ;  /* 0x00000001f2f28824 */ /* 0x100fe200078e0a0c */
[----:B------:R-:W-:Y:S01]  /*5290*/  ISETP.GE.AND P0, PT, R11, RZ, PT ;  /* 0x000000ff0b00720c */ /* 0x000fe20003f06270 */
[C---:B------:R-:W-:Y:S02]  /*52a0*/  IMAD R105, R12.reuse, R5, R105 ;  /* 0x000000050c697224 */ /* 0x040fe400078e0269 */
[----:B------:R-:W-:Y:S02]  /*52b0*/  IMAD.MOV R11, RZ, RZ, -R3 ;  /* 0x000000ffff0b7224 */ /* 0x000fe400078e0a03 */
[----:B------:R-:W-:Y:S01]  /*52c0*/  @!P2 IMAD.IADD R103, R103, 0x1, -R12 ;  /* 0x000000016767a824 */ /* 0x000fe200078e0a0c */
[C---:B------:R-:W-:Y:S01]  /*52d0*/  ISETP.GT.U32.AND P2, PT, R12.reuse, R105, PT ;  /* 0x000000690c00720c */ /* 0x040fe20003f44070 */
[----:B------:R-:W-:Y:S02]  /*52e0*/  IMAD R184, R12, R11, R184 ;  /* 0x0000000b0cb87224 */ /* 0x000fe400078e02b8 */
[----:B------:R-:W-:-:S02]  /*52f0*/  VIADD R15, R0, 0x63 ;  /* 0x00000063000f7836 */ /* 0x000fc40000000000 */
[--C-:B------:R-:W-:Y:S01]  /*5300*/  @!P6 IMAD.IADD R223, R223, 0x1, -R12.reuse ;  /* 0x00000001dfdfe824 */ /* 0x100fe200078e0a0c */
[----:B------:R-:W-:Y:S01]  /*5310*/  ISETP.GT.U32.AND P6, PT, R12, R184, PT ;  /* 0x000000b80c00720c */ /* 0x000fe20003fc4070 */
[C---:B------:R-:W-:Y:S01]  /*5320*/  VIADD R16, R0.reuse, 0x64 ;  /* 0x0000006400107836 */ /* 0x040fe20000000000 */
[----:B------:R-:W-:Y:S01]  /*5330*/  IABS R107, R15 ;  /* 0x0000000f006b7213 */ /* 0x000fe20000000000 */
[----:B------:R-:W-:Y:S02]  /*5340*/  VIADD R17, R0, 0x65 ;  /* 0x0000006500117836 */ /* 0x000fe40000000000 */
[----:B------:R-:W-:Y:S01]  /*5350*/  @!P5 IMAD.MOV R99, RZ, RZ, -R99 ;  /* 0x000000ffff63d224 */ /* 0x000fe200078e0a63 */
[----:B------:R-:W-:Y:S01]  /*5360*/  ISETP.GE.AND P5, PT, R6, RZ, PT ;  /* 0x000000ff0600720c */ /* 0x000fe20003fa6270 */
[----:B------:R-:W-:Y:S01]  /*5370*/  IMAD.HI.U32 R4, R249, R107, RZ ;  /* 0x0000006bf9047227 */ /* 0x000fe200078e00ff */
[----:B------:R-:W-:Y:S02]  /*5380*/  IABS R6, R16 ;  /* 0x0000001000067213 */ /* 0x000fe40000000000 */
[----:B------:R-:W-:Y:S01]  /*5390*/  IABS R109, R17 ;  /* 0x00000011006d7213 */ /* 0x000fe20000000000 */
[----:B------:R-:W-:Y:S01]  /*53a0*/  @!P2 IMAD.IADD R105, R105, 0x1, -R12 ;  /* 0x000000016969a824 */ /* 0x000fe200078e0a0c */
[----:B------:R-:W-:Y:S01]  /*53b0*/  IADD3 R4, PT, PT, -R4, RZ, RZ ;  /* 0x000000ff04047210 */ /* 0x000fe20007ffe1ff */
[----:B------:R-:W-:Y:S01]  /*53c0*/  IMAD.HI.U32 R5, R249, R6, RZ ;  /* 0x00000006f9057227 */ /* 0x000fe200078e00ff */
[----:B------:R-:W-:-:S03]  /*53d0*/  ISETP.GT.U32.AND P2, PT, R12, R103, PT ;  /* 0x000000670c00720c */ /* 0x000fc60003f44070 */
[----:B------:R-:W-:Y:S01]  /*53e0*/  @!P6 IMAD.IADD R184, R184, 0x1, -R12 ;  /* 0x00000001b8b8e824 */ /* 0x000fe200078e0a0c */
[----:B------:R-:W-:Y:S01]  /*53f0*/  ISETP.GT.U32.AND P6, PT, R12, R105, PT ;  /* 0x000000690c00720c */ /* 0x000fe20003fc4070 */
[----:B------:R-:W-:-:S04]  /*5400*/  IMAD.HI.U32 R3, R249, R109, RZ ;  /* 0x0000006df9037227 */ /* 0x000fc800078e00ff */
[----:B------:R-:W-:Y:S02]  /*5410*/  IMAD.MOV R5, RZ, RZ, -R5 ;  /* 0x000000ffff057224 */ /* 0x000fe400078e0a05 */
[C---:B------:R-:W-:Y:S02]  /*5420*/  IMAD R107, R12.reuse, R4, R107 ;  /* 0x000000040c6b7224 */ /* 0x040fe400078e026b */
[----:B------:R-:W-:Y:S02]  /*5430*/  IMAD.MOV R3, RZ, RZ, -R3 ;  /* 0x000000ffff037224 */ /* 0x000fe400078e0a03 */
[C---:B------:R-:W-:Y:S02]  /*5440*/  IMAD R11, R12.reuse, R5, R6 ;  /* 0x000000050c0b7224 */ /* 0x040fe400078e0206 */
[----:B------:R-:W-:Y:S01]  /*5450*/  @!P1 IMAD.MOV R242, RZ, RZ, -R242 ;  /* 0x000000fffff29224 */ /* 0x000fe200078e0af2 */
[C---:B------:R-:W-:Y:S01]  /*5460*/  ISETP.GT.U32.AND P1, PT, R12.reuse, R223, PT ;  /* 0x000000df0c00720c */ /* 0x040fe20003f24070 */
[----:B------:R-:W-:Y:S01]  /*5470*/  @!P4 IMAD.MOV R101, RZ, RZ, -R101 ;  /* 0x000000ffff65c224 */ /* 0x000fe200078e0a65 */
[----:B------:R-:W-:Y:S01]  /*5480*/  ISETP.GT.U32.AND P4, PT, R12, R184, PT ;  /* 0x000000b80c00720c */ /* 0x000fe20003f84070 */
[----:B------:R-:W-:-:S02]  /*5490*/  VIADD R6, R0, 0x67 ;  /* 0x0000006700067836 */ /* 0x000fc40000000000 */
[C---:B------:R-:W-:Y:S02]  /*54a0*/  IMAD R109, R12.reuse, R3, R109 ;  /* 0x000000030c6d7224 */ /* 0x040fe400078e026d */
[----:B------:R-:W-:Y:S01]  /*54b0*/  @!P3 IMAD.MOV R182, RZ, RZ, -R182 ;  /* 0x000000ffffb6b224 */ /* 0x000fe200078e0ab6 */
[----:B------:R-:W-:Y:S01]  /*54c0*/  ISETP.GT.U32.AND P3, PT, R12, R107, PT ;  /* 0x0000006b0c00720c */ /* 0x000fe20003f64070 */
[----:B------:R-:W-:Y:S01]  /*54d0*/  VIADD R5, R0, 0x66 ;  /* 0x0000006600057836 */ /* 0x000fe20000000000 */
[----:B------:R-:W-:Y:S01]  /*54e0*/  IABS R111, R6 ;  /* 0x00000006006f7213 */ /* 0x000fe20000000000 */
[--C-:B------:R-:W-:Y:S01]  /*54f0*/  @!P6 IMAD.IADD R105, R105, 0x1, -R12.reuse ;  /* 0x000000016969e824 */ /* 0x100fe200078e0a0c */
[----:B------:R-:W-:Y:S01]  /*5500*/  ISETP.GT.U32.AND P6, PT, R12, R109, PT ;  /* 0x0000006d0c00720c */ /* 0x000fe20003fc4070 */
[----:B------:R-:W-:Y:S01]  /*5510*/  @!P1 IMAD.IADD R223, R223, 0x1, -R12 ;  /* 0x00000001dfdf9824 */ /* 0x000fe200078e0a0c */
[----:B------:R-:W-:Y:S01]  /*5520*/  IABS R186, R5 ;  /* 0x0000000500ba7213 */ /* 0x000fe20000000000 */
[----:B------:R-:W-:Y:S01]  /*5530*/  IMAD.HI.U32 R4, R249, R111, RZ ;  /* 0x0000006ff9047227 */ /* 0x000fe200078e00ff */
[----:B------:R-:W-:-:S03]  /*5540*/  ISETP.GE.AND P1, PT, R13, RZ, PT ;  /* 0x000000ff0d00720c */ /* 0x000fc60003f26270 */
[----:B------:R-:W-:Y:S01]  /*5550*/  @!P4 IMAD.IADD R184, R184, 0x1, -R12 ;  /* 0x00000001b8b8c824 */ /* 0x000fe200078e0a0c */
[----:B------:R-:W-:Y:S01]  /*5560*/  ISETP.GE.AND P4, PT, R14, RZ, PT ;  /* 0x000000ff0e00720c */ /* 0x000fe20003f86270 */
[----:B------:R-:W-:Y:S02]  /*5570*/  IMAD.MOV R4, RZ, RZ, -R4 ;  /* 0x000000ffff047224 */ /* 0x000fe400078e0a04 */
[----:B------:R-:W-:Y:S01]  /*5580*/  @!P2 IMAD.IADD R103, R103, 0x1, -R12 ;  /* 0x000000016767a824 */ /* 0x000fe200078e0a0c */
[----:B------:R-:W-:Y:S01]  /*5590*/  ISETP.GT.U32.AND P2, PT, R12, R11, PT ;  /* 0x0000000b0c00720c */ /* 0x000fe20003f44070 */
[----:B------:R-:W-:-:S04]  /*55a0*/  IMAD.HI.U32 R3, R249, R186, RZ ;  /* 0x000000baf9037227 */ /* 0x000fc800078e00ff */
[--C-:B------:R-:W-:Y:S01]  /*55b0*/  @!P3 IMAD.IADD R107, R107, 0x1, -R12.reuse ;  /* 0x000000016b6bb824 */ /* 0x100fe200078e0a0c */
[----:B------:R-:W-:Y:S01]  /*55c0*/  ISETP.GE.AND P3, PT, R15, RZ, PT ;  /* 0x000000ff0f00720c */ /* 0x000fe20003f66270 */
[----:B------:R-:W-:Y:S02]  /*55d0*/  IMAD R111, R12, R4, R111 ;  /* 0x000000040c6f7224 */ /* 0x000fe400078e026f */
[----:B------:R-:W-:Y:S01]  /*55e0*/  IMAD.MOV R3, RZ, RZ, -R3 ;  /* 0x000000ffff037224 */ /* 0x000fe200078e0a03 */
[----:B------:R-:W-:Y:S01]  /*55f0*/  @!P4 IADD3 R184, PT, PT, -R184, RZ, RZ ;  /* 0x000000ffb8b8c210 */ /* 0x000fe20007ffe1ff */
[----:B------:R-:W-:Y:S01]  /*5600*/  VIADD R4, R0, 0x68 ;  /* 0x0000006800047836 */ /* 0x000fe20000000000 */
[----:B------:R-:W-:Y:S01]  /*5610*/  ISETP.GE.AND P4, PT, R17, RZ, PT ;  /* 0x000000ff1100720c */ /* 0x000fe20003f86270 */
[----:B------:R-:W-:Y:S02]  /*5620*/  @!P6 IMAD.IADD R109, R109, 0x1, -R12 ;  /* 0x000000016d6de824 */ /* 0x000fe400078e0a0c */
[----:B------:R-:W-:Y:S01]  /*5630*/  @!P5 IMAD.MOV R103, RZ, RZ, -R103 ;  /* 0x000000ffff67d224 */ /* 0x000fe200078e0a67 */
[C---:B------:R-:W-:Y:S01]  /*5640*/  ISETP.GT.U32.AND P5, PT, R12.reuse, R107, PT ;  /* 0x0000006b0c00720c */ /* 0x040fe20003fa4070 */
[C---:B------:R-:W-:Y:S01]  /*5650*/  IMAD R186, R12.reuse, R3, R186 ;  /* 0x000000030cba7224 */ /* 0x040fe200078e02ba */
[C---:B------:R-:W-:Y:S01]  /*5660*/  ISETP.GT.U32.AND P6, PT, R12.reuse, R109, PT ;  /* 0x0000006d0c00720c */ /* 0x040fe20003fc4070 */
[----:B------:R-:W-:Y:S01]  /*5670*/  @!P1 IMAD.MOV R105, RZ, RZ, -R105 ;  /* 0x000000ffff699224 */ /* 0x000fe200078e0a69 */
[----:B------:R-:W-:Y:S01]  /*5680*/  IABS R225, R4 ;  /* 0x0000000400e17213 */ /* 0x000fe20000000000 */
[----:B------:R-:W-:Y:S01]  /*5690*/  @!P2 IMAD.IADD R11, R11, 0x1, -R12 ;  /* 0x000000010b0ba824 */ /* 0x000fe200078e0a0c */
[----:B------:R-:W-:Y:S01]  /*56a0*/  ISETP.GT.U32.AND P1, PT, R12, R186, PT ;  /* 0x000000ba0c00720c */ /* 0x000fe20003f24070 */
[----:B------:R-:W-:Y:S01]  /*56b0*/  VIADD R13, R0, 0x69 ;  /* 0x00000069000d7836 */ /* 0x000fe20000000000 */
[----:B------:R-:W-:Y:S01]  /*56c0*/  ISETP.GE.AND P2, PT, R16, RZ, PT ;  /* 0x000000ff1000720c */ /* 0x000fe20003f46270 */
[----:B------:R-:W-:-:S03]  /*56d0*/  IMAD.HI.U32 R3, R249, R225, RZ ;  /* 0x000000e1f9037227 */ /* 0x000fc600078e00ff */
[----:B------:R-:W-:Y:S01]  /*56e0*/  IABS R113, R13 ;  /* 0x0000000d00717213 */ /* 0x000fe20000000000 */
[--C-:B------:R-:W-:Y:S01]  /*56f0*/  @!P5 IMAD.IADD R107, R107, 0x1, -R12.reuse ;  /* 0x000000016b6bd824 */ /* 0x100fe200078e0a0c */
[----:B------:R-:W-:Y:S01]  /*5700*/  ISETP.GT.U32.AND P5, PT, R12, R111, PT ;  /* 0x0000006f0c00720c */ /* 0x000fe20003fa4070 */
[----:B------:R-:W-:Y:S02]  /*5710*/  IMAD.MOV R3, RZ, RZ, -R3 ;  /* 0x000000ffff037224 */ /* 0x000fe400078e0a03 */
[--C-:B------:R-:W-:Y:S01]  /*5720*/  @!P6 IMAD.IADD R109, R109, 0x1, -R12.reuse ;  /* 0x000000016d6de824 */ /* 0x100fe200078e0a0c */
[----:B------:R-:W-:Y:S01]  /*5730*/  ISETP.GE.AND P6, PT, R6, RZ, PT ;  /* 0x000000ff0600720c */ /* 0x000fe20003fc6270 */
[----:B------:R-:W-:Y:S02]  /*5740*/  IMAD R225, R12, R3, R225 ;  /* 0x000000030ce17224 */ /* 0x000fe400078e02e1 */
[--C-:B------:R-:W-:Y:S01]  /*5750*/  @!P1 IMAD.IADD R186, R186, 0x1, -R12.reuse ;  /* 0x00000001baba9824 */ /* 0x100fe200078e0a0c */
[----:B------:R-:W-:Y:S01]  /*5760*/  ISETP.GE.AND P1, PT, R4, RZ, PT ;  /* 0x000000ff0400720c */ /* 0x000fe20003f26270 */
[----:B------:R-:W-:Y:S01]  /*5770*/  @!P4 IMAD.MOV R109, RZ, RZ, -R109 ;  /* 0x000000ffff6dc224 */ /* 0x000fe200078e0a6d */
[C---:B------:R-:W-:Y:S01]  /*5780*/  ISETP.GT.U32.AND P4, PT, R12.reuse, R225, PT ;  /* 0x000000e10c00720c */ /* 0x040fe20003f84070 */
[----:B------:R-:W-:Y:S01]  /*5790*/  @!P0 IMAD.MOV R223, RZ, RZ, -R223 ;  /* 0x000000ffffdf8224 */ /* 0x000fe200078e0adf */
[C---:B------:R-:W-:Y:S01]  /*57a0*/  ISETP.GT.U32.AND P0, PT, R12.reuse, R11, PT ;  /* 0x0000000b0c00720c */ /* 0x040fe20003f04070 */
[----:B------:R-:W-:Y:S01]  /*57b0*/  @!P3 IMAD.MOV R107, RZ, RZ, -R107 ;  /* 0x000000ffff6bb224 */ /* 0x000fe200078e0a6b */
[----:B------:R-:W-:Y:S01]  /*57c0*/  ISETP.GT.U32.AND P3, PT, R12, R186, PT ;  /* 0x000000ba0c00720c */ /* 0x000fe20003f64070 */
[----:B------:R-:W-:-:S02]  /*57d0*/  @!P5 IMAD.IADD R111, R111, 0x1, -R12 ;  /* 0x000000016f6fd824 */ /* 0x000fc400078e0a0c */
[----:B------:R-:W-:Y:S02]  /*57e0*/  VIADD R3, R0, 0x6a ;  /* 0x0000006a00037836 */ /* 0x000fe40000000000 */
[----:B------:R-:W-:Y:S01]  /*57f0*/  IMAD.HI.U32 R4, R249, R113, RZ ;  /* 0x00000071f9047227 */ /* 0x000fe200078e00ff */
[----:B------:R-:W-:Y:S02]  /*5800*/  ISETP.GT.U32.AND P5, PT, R12, R111, PT ;  /* 0x0000006f0c00720c */ /* 0x000fe40003fa4070 */
[----:B------:R-:W-:Y:S01]  /*5810*/  IABS R188, R3 ;  /* 0x0000000300bc7213 */ /* 0x000fe20000000000 */
[----:B------:R-:W-:Y:S02]  /*5820*/  @!P4 IMAD.IADD R225, R225, 0x1, -R12 ;  /* 0x00000001e1e1c824 */ /* 0x000fe400078e0a0c */
[----:B------:R-:W-:Y:S02]  /*5830*/  IMAD.MOV R4, RZ, RZ, -R4 ;  /* 0x000000ffff047224 */ /* 0x000fe400078e0a04 */
[--C-:B------:R-:W-:Y:S01]  /*5840*/  @!P0 IMAD.IADD R11, R11, 0x1, -R12.reuse ;  /* 0x000000010b0b8824 */ /* 0x100fe200078e0a0c */
[----:B------:R-:W-:Y:S01]  /*5850*/  ISETP.GE.AND P0, PT, R5, RZ, PT ;  /* 0x000000ff0500720c */ /* 0x000fe20003f06270 */
[----:B------:R-:W-:Y:S01]  /*5860*/  @!P3 IMAD.IADD R186, R186, 0x1, -R12 ;  /* 0x00000001babab824 */ /* 0x000fe200078e0a0c */
[----:B------:R-:W-:Y:S01]  /*5870*/  ISETP.GE.AND P3, PT, R3, RZ, PT ;  /* 0x000000ff0300720c */ /* 0x000fe20003f66270 */
[C---:B------:R-:W-:Y:S01]  /*5880*/  IMAD R113, R12.reuse, R4, R113 ;  /* 0x000000040c717224 */ /* 0x040fe200078e0271 */
[----:B------:R-:W-:Y:S01]  /*5890*/  ISETP.GT.U32.AND P4, PT, R12, R225, PT ;  /* 0x000000e10c00720c */ /* 0x000fe20003f84070 */
[----:B------:R-:W-:-:S02]  /*58a0*/  VIADD R6, R0, 0x6c ;  /* 0x0000006c00067836 */ /* 0x000fc40000000000 */
[----:B------:R-:W-:-:S03]  /*58b0*/  IMAD.HI.U32 R3, R249, R188, RZ ;  /* 0x000000bcf9037227 */ /* 0x000fc600078e00ff */
[----:B------:R-:W-:Y:S01]  /*58c0*/  IABS R244, R6 ;  /* 0x0000000600f47213 */ /* 0x000fe20000000000 */
[----:B------:R-:W-:Y:S02]  /*58d0*/  VIADD R4, R0, 0x6b ;  /* 0x0000006b00047836 */ /* 0x000fe40000000000 */
[----:B------:R-:W-:Y:S01]  /*58e0*/  @!P5 IMAD.IADD R111, R111, 0x1, -R12 ;  /* 0x000000016f6fd824 */ /* 0x000fe200078e0a0c */
[----:B------:R-:W-:Y:S01]  /*58f0*/  ISETP.GT.U32.AND P5, PT, R12, R113, PT ;  /* 0x000000710c00720c */ /* 0x000fe20003fa4070 */
[----:B------:R-:W-:Y:S01]  /*5900*/  IMAD.MOV R3, RZ, RZ, -R3 ;  /* 0x000000ffff037224 */ /* 0x000fe200078e0a03 */
[----:B------:R-:W-:Y:S01]  /*5910*/  IABS R115, R4 ;  /* 0x0000000400737213 */ /* 0x000fe20000000000 */
[----:B------:R-:W-:-:S04]  /*5920*/  IMAD.HI.U32 R5, R249, R244, RZ ;  /* 0x000000f4f9057227 */ /* 0x000fc800078e00ff */
[----:B------:R-:W-:Y:S02]  /*5930*/  IMAD R188, R12, R3, R188 ;  /* 0x000000030cbc7224 */ /* 0x000fe400078e02bc */
[----:B------:R-:W-:Y:S01]  /*5940*/  @!P0 IMAD.MOV R186, RZ, RZ, -R186 ;  /* 0x000000ffffba8224 */ /* 0x000fe200078e0aba */
[----:B------:R-:W-:Y:S01]  /*5950*/  ISETP.GE.AND P0, PT, R4, RZ, PT ;  /* 0x000000ff0400720c */ /* 0x000fe20003f06270 */
[----:B------:R-:W-:Y:S01]  /*5960*/  @!P4 IMAD.IADD R225, R225, 0x1, -R12 ;  /* 0x00000001e1e1c824 */ /* 0x000fe200078e0a0c */
[----:B------:R-:W-:Y:S01]  /*5970*/  ISETP.GT.U32.AND P4, PT, R12, R188, PT ;  /* 0x000000bc0c00720c */ /* 0x000fe20003f84070 */
[----:B------:R-:W-:-:S04]  /*5980*/  IMAD.HI.U32 R4, R249, R115, RZ ;  /* 0x00000073f9047227 */ /* 0x000fc800078e00ff */
[----:B------:R-:W-:Y:S02]  /*5990*/  IMAD.MOV R5, RZ, RZ, -R5 ;  /* 0x000000ffff057224 */ /* 0x000fe400078e0a05 */
[----:B------:R-:W-:Y:S02]  /*59a0*/  IMAD.MOV R4, RZ, RZ, -R4 ;  /* 0x000000ffff047224 */ /* 0x000fe400078e0a04 */
[----:B------:R-:W-:Y:S02]  /*59b0*/  @!P5 IMAD.IADD R113, R113, 0x1, -R12 ;  /* 0x000000017171d824 */ /* 0x000fe400078e0a0c */
[C---:B------:R-:W-:Y:S02]  /*59c0*/  IMAD R244, R12.reuse, R5, R244 ;  /* 0x000000050cf47224 */ /* 0x040fe400078e02f4 */
[C---:B------:R-:W-:Y:S01]  /*59d0*/  IMAD R115, R12.reuse, R4, R115 ;  /* 0x000000040c737224 */ /* 0x040fe200078e0273 */
[----:B------:R-:W-:Y:S01]  /*59e0*/  ISETP.GT.U32.AND P5, PT, R12, R113, PT ;  /* 0x000000710c00720c */ /* 0x000fe20003fa4070 */
[----:B------:R-:W-:-:S02]  /*59f0*/  VIADD R4, R0, 0x6d ;  /* 0x0000006d00047836 */ /* 0x000fc40000000000 */
[----:B------:R-:W-:Y:S01]  /*5a00*/  @!P1 IMAD.MOV R225, RZ, RZ, -R225 ;  /* 0x000000ffffe19224 */ /* 0x000fe200078e0ae1 */
[----:B------:R-:W-:Y:S01]  /*5a10*/  ISETP.GT.U32.AND P1, PT, R12, R244, PT ;  /* 0x000000f40c00720c */ /* 0x000fe20003f24070 */
[----:B------:R-:W-:Y:S01]  /*5a20*/  @!P2 IMAD.MOV R11, RZ, RZ, -R11 ;  /* 0x000000ffff0ba224 */ /* 0x000fe200078e0a0b */
[----:B------:R-:W-:Y:S01]  /*5a30*/  ISETP.GE.AND P2, PT, R13, RZ, PT ;  /* 0x000000ff0d00720c */ /* 0x000fe20003f46270 */
[----:B------:R-:W-:Y:S01]  /*5a40*/  @!P4 IMAD.IADD R188, R188, 0x1, -R12 ;  /* 0x00000001bcbcc824 */ /* 0x000fe200078e0a0c */
[----:B------:R-:W-:Y:S01]  /*5a50*/  IABS R117, R4 ;  /* 0x0000000400757213 */ /* 0x000fe20000000000 */
[----:B------:R-:W-:Y:S01]  /*5a60*/  @!P6 IMAD.MOV R111, RZ, RZ, -R111 ;  /* 0x000000ffff6fe224 */ /* 0x000fe200078e0a6f */
[C---:B------:R-:W-:Y:S01]  /*5a70*/  IADD3 R13, PT, PT, R0.reuse, 0x6f, RZ ;  /* 0x0000006f000d7810 */ /* 0x040fe20007ffe0ff */
[----:B------:R-:W-:Y:S01]  /*5a80*/  VIADD R14, R0, 0x70 ;  /* 0x00000070000e7836 */ /* 0x000fe20000000000 */
[----:B------:R-:W-:Y:S01]  /*5a90*/  ISETP.GT.U32.AND P4, PT, R12, R188, PT ;  /* 0x000000bc0c00720c */ /* 0x000fe20003f84070 */
[----:B------:R-:W-:Y:S01]  /*5aa0*/  IMAD.HI.U32 R3, R249, R117, RZ ;  /* 0x00000075f9037227 */ /* 0x000fe200078e00ff */
[----:B------:R-:W-:-:S02]  /*5ab0*/  ISETP.GE.AND P6, PT, R6, RZ, PT ;  /* 0x000000ff0600720c */ /* 0x000fc40003fc6270 */
[----:B------:R-:W-:Y:S01]  /*5ac0*/  IABS R119, R13 ;  /* 0x0000000d00777213 */ /* 0x000fe20000000000 */
[----:B------:R-:W-:Y:S01]  /*5ad0*/  VIADD R6, R0, 0x6e ;  /* 0x0000006e00067836 */ /* 0x000fe20000000000 */
[----:B------:R-:W-:Y:S01]  /*5ae0*/  IABS R227, R14 ;  /* 0x0000000e00e37213 */ /* 0x000fe20000000000 */
[--C-:B------:R-:W-:Y:S01]  /*5af0*/  @!P5 IMAD.IADD R113, R113, 0x1, -R12.reuse ;  /* 0x000000017171d824 */ /* 0x100fe200078e0a0c */
[----:B------:R-:W-:Y:S01]  /*5b00*/  ISETP.GT.U32.AND P5, PT, R12, R115, PT ;  /* 0x000000730c00720c */ /* 0x000fe20003fa4070 */
[----:B------:R-:W-:Y:S01]  /*5b10*/  IMAD.MOV R3, RZ, RZ, -R3 ;  /* 0x000000ffff037224 */ /* 0x000fe200078e0a03 */
[----:B------:R-:W-:Y:S01]  /*5b20*/  IABS R190, R6 ;  /* 0x0000000600be7213 */ /* 0x000fe20000000000 */
[----:B------:R-:W-:Y:S02]  /*5b30*/  @!P1 IMAD.IADD R244, R244, 0x1, -R12 ;  /* 0x00000001f4f49824 */ /* 0x000fe400078e0a0c */
[----:B------:R-:W-:Y:S01]  /*5b40*/  @!P2 IMAD.MOV R113, RZ, RZ, -R113 ;  /* 0x000000ffff71a224 */ /* 0x000fe200078e0a71 */
[----:B------:R-:W-:Y:S01]  /*5b50*/  ISETP.GE.AND P2, PT, R4, RZ, PT ;  /* 0x000000ff0400720c */ /* 0x000fe20003f46270 */
[C---:B------:R-:W-:Y:S01]  /*5b60*/  IMAD R117, R12.reuse, R3, R117 ;  /* 0x000000030c757224 */ /* 0x040fe200078e0275 */
[----:B------:R-:W-:Y:S01]  /*5b70*/  ISETP.GT.U32.AND P1, PT, R12, R244, PT ;  /* 0x000000f40c00720c */ /* 0x000fe20003f24070 */
[----:B------:R-:W-:-:S04]  /*5b80*/  IMAD.HI.U32 R4, R249, R119, RZ ;  /* 0x00000077f9047227 */ /* 0x000fc800078e00ff */
[----:B------:R-:W-:Y:S01]  /*5b90*/  @!P4 IMAD.IADD R188, R188, 0x1, -R12 ;  /* 0x00000001bcbcc824 */ /* 0x000fe200078e0a0c */
[----:B------:R-:W-:Y:S01]  /*5ba0*/  ISETP.GT.U32.AND P4, PT, R12, R117, PT ;  /* 0x000000750c00720c */ /* 0x000fe20003f84070 */
[----:B------:R-:W-:-:S04]  /*5bb0*/  IMAD.HI.U32 R3, R249, R190, RZ ;  /* 0x000000bef9037227 */ /* 0x000fc800078e00ff */
[----:B------:R-:W-:-:S04]  /*5bc0*/  IMAD.HI.U32 R5, R249, R227, RZ ;  /* 0x000000e3f9057227 */ /* 0x000fc800078e00ff */
[----:B------:R-:W-:Y:S02]  /*5bd0*/  IMAD.MOV R4, RZ, RZ, -R4 ;  /* 0x000000ffff047224 */ /* 0x000fe400078e0a04 */
[----:B------:R-:W-:Y:S02]  /*5be0*/  IMAD.MOV R3, RZ, RZ, -R3 ;  /* 0x000000ffff037224 */ /* 0x000fe400078e0a03 */
[----:B------:R-:W-:Y:S02]  /*5bf0*/  IMAD.MOV R5, RZ, RZ, -R5 ;  /* 0x000000ffff057224 */ /* 0x000fe400078e0a05 */
[C---:B------:R-:W-:Y:S02]  /*5c00*/  IMAD R119, R12.reuse, R4, R119 ;  /* 0x000000040c777224 */ /* 0x040fe400078e0277 */
[C---:B------:R-:W-:Y:S02]  /*5c10*/  IMAD R190, R12.reuse, R3, R190 ;  /* 0x000000030cbe7224 */ /* 0x040fe400078e02be */
[----:B------:R-:W-:-:S02]  /*5c20*/  IMAD R227, R12, R5, R227 ;  /* 0x000000050ce37224 */ /* 0x000fc400078e02e3 */
[--C-:B------:R-:W-:Y:S01]  /*5c30*/  @!P1 IMAD.IADD R244, R244, 0x1, -R12.reuse ;  /* 0x00000001f4f49824 */ /* 0x100fe200078e0a0c */
[----:B------:R-:W-:Y:S01]  /*5c40*/  ISETP.GT.U32.AND P1, PT, R12, R119, PT ;  /* 0x000000770c00720c */ /* 0x000fe20003f24070 */
[----:B------:R-:W-:Y:S02]  /*5c50*/  VIADD R4, R0, 0x71 ;  /* 0x0000007100047836 */ /* 0x000fe40000000000 */
[----:B------:R-:W-:Y:S01]  /*5c60*/  @!P4 IMAD.IADD R117, R117, 0x1, -R12 ;  /* 0x000000017575c824 */ /* 0x000fe200078e0a0c */
[C---:B------:R-:W-:Y:S01]  /*5c70*/  ISETP.GT.U32.AND P4, PT, R12.reuse, R190, PT ;  /* 0x000000be0c00720c */ /* 0x040fe20003f84070 */
[----:B------:R-:W-:Y:S01]  /*5c80*/  @!P6 IMAD.MOV R244, RZ, RZ, -R244 ;  /* 0x000000fffff4e224 */ /* 0x000fe200078e0af4 */
[----:B------:R-:W-:Y:S01]  /*5c90*/  ISETP.GT.U32.AND P6, PT, R12, R227, PT ;  /* 0x000000e30c00720c */ /* 0x000fe20003fc4070 */
[----:B------:R-:W-:Y:S01]  /*5ca0*/  @!P5 IMAD.IADD R115, R115, 0x1, -R12 ;  /* 0x000000017373d824 */ /* 0x000fe200078e0a0c */
[----:B------:R-:W-:Y:S01]  /*5cb0*/  IABS R121, R4 ;  /* 0x0000000400797213 */ /* 0x000fe20000000000 */
[----:B------:R-:W-:-:S02]  /*5cc0*/  VIADD R5, R0, 0x72 ;  /* 0x0000007200057836 */ /* 0x000fc40000000000 */
[----:B------:R-:W-:Y:S01]  /*5cd0*/  @!P3 IMAD.MOV R188, RZ, RZ, -R188 ;  /* 0x000000ffffbcb224 */ /* 0x000fe200078e0abc */
[C---:B------:R-:W-:Y:S01]  /*5ce0*/  ISETP.GT.U32.AND P5, PT, R12.reuse, R115, PT ;  /* 0x000000730c00720c */ /* 0x040fe20003fa4070 */
[----:B------:R-:W-:Y:S01]  /*5cf0*/  IMAD.HI.U32 R3, R249, R121, RZ ;  /* 0x00000079f9037227 */ /* 0x000fe200078e00ff */
[----:B------:R-:W-:Y:S02]  /*5d00*/  IABS R192, R5 ;  /* 0x0000000500c07213 */ /* 0x000fe40000000000 */
[----:B------:R-:W-:Y:S01]  /*5d10*/  ISETP.GT.U32.AND P3, PT, R12, R117, PT ;  /* 0x000000750c00720c */ /* 0x000fe20003f64070 */
[--C-:B------:R-:W-:Y:S02]  /*5d20*/  @!P1 IMAD.IADD R119, R119, 0x1, -R12.reuse ;  /* 0x0000000177779824 */ /* 0x100fe400078e0a0c */
[----:B------:R-:W-:Y:S02]  /*5d30*/  IMAD.MOV R3, RZ, RZ, -R3 ;  /* 0x000000ffff037224 */ /* 0x000fe400078e0a03 */
[--C-:B------:R-:W-:Y:S01]  /*5d40*/  @!P4 IMAD.IADD R190, R190, 0x1, -R12.reuse ;  /* 0x00000001bebec824 */ /* 0x100fe200078e0a0c */
[----:B------:R-:W-:Y:S01]  /*5d50*/  ISETP.GE.AND P4, PT, R4, RZ, PT ;  /* 0x000000ff0400720c */ /* 0x000fe20003f86270 */
[----:B------:R-:W-:Y:S01]  /*5d60*/  @!P6 IMAD.IADD R227, R227, 0x1, -R12 ;  /* 0x00000001e3e3e824 */ /* 0x000fe200078e0a0c */
[C---:B------:R-:W-:Y:S01]  /*5d70*/  ISETP.GT.U32.AND P6, PT, R12.reuse, R119, PT ;  /* 0x000000770c00720c */ /* 0x040fe20003fc4070 */
[C---:B------:R-:W-:Y:S01]  /*5d80*/  IMAD R121, R12.reuse, R3, R121 ;  /* 0x000000030c797224 */ /* 0x040fe200078e0279 */
[----:B------:R-:W-:Y:S01]  /*5d90*/  ISETP.GT.U32.AND P1, PT, R12, R190, PT ;  /* 0x000000be0c00720c */ /* 0x000fe20003f24070 */
[----:B------:R-:W-:-:S04]  /*5da0*/  IMAD.HI.U32 R3, R249, R192, RZ ;  /* 0x000000c0f9037227 */ /* 0x000fc800078e00ff */
[----:B------:R-:W-:Y:S02]  /*5db0*/  IMAD.MOV R3, RZ, RZ, -R3 ;  /* 0x000000ffff037224 */ /* 0x000fe400078e0a03 */
[----:B------:R-:W-:Y:S01]  /*5dc0*/  @!P5 IMAD.IADD R115, R115, 0x1, -R12 ;  /* 0x000000017373d824 */ /* 0x000fe200078e0a0c */
[----:B------:R-:W-:Y:S01]  /*5dd0*/  ISETP.GE.AND P5, PT, R6, RZ, PT ;  /* 0x000000ff0600720c */ /* 0x000fe20003fa6270 */
[----:B------:R-:W-:Y:S02]  /*5de0*/  IMAD R192, R12, R3, R192 ;  /* 0x000000030cc07224 */ /* 0x000fe400078e02c0 */
[--C-:B------:R-:W-:Y:S01]  /*5df0*/  @!P3 IMAD.IADD R117, R117, 0x1, -R12.reuse ;  /* 0x000000017575b824 */ /* 0x100fe200078e0a0c */
[----:B------:R-:W-:Y:S01]  /*5e00*/  ISETP.GE.AND P3, PT, R14, RZ, PT ;  /* 0x000000ff0e00720c */ /* 0x000fe20003f66270 */
[----:B------:R-:W-:Y:S01]  /*5e10*/  @!P0 IMAD.MOV R115, RZ, RZ, -R115 ;  /* 0x000000ffff738224 */ /* 0x000fe200078e0a73 */
[----:B------:R-:W-:Y:S01]  /*5e20*/  ISETP.GE.AND P0, PT, R13, RZ, PT ;  /* 0x000000ff0d00720c */ /* 0x000fe20003f06270 */
[--C-:B------:R-:W-:Y:S01]  /*5e30*/  @!P6 IMAD.IADD R119, R119, 0x1, -R12.reuse ;  /* 0x000000017777e824 */ /* 0x100fe200078e0a0c */
[----:B------:R-:W-:Y:S01]  /*5e40*/  ISETP.GT.U32.AND P6, PT, R12, R192, PT ;  /* 0x000000c00c00720c */ /* 0x000fe20003fc4070 */
[----:B------:R-:W-:Y:S01]  /*5e50*/  VIADD R13, R0, 0x73 ;  /* 0x00000073000d7836 */ /* 0x000fe20000000000 */
[----:B------:R-:W-:Y:S01]  /*5e60*/  @!P2 IADD3 R117, PT, PT, -R117, RZ, RZ ;  /* 0x000000ff7575a210 */ /* 0x000fe20007ffe1ff */
[----:B------:R-:W-:Y:S01]  /*5e70*/  @!P1 IMAD.IADD R190, R190, 0x1, -R12 ;  /* 0x00000001bebe9824 */ /* 0x000fe200078e0a0c */
[----:B------:R-:W-:Y:S01]  /*5e80*/  ISETP.GT.U32.AND P2, PT, R12, R227, PT ;  /* 0x000000e30c00720c */ /* 0x000fe20003f44070 */
[----:B------:R-:W-:Y:S01]  /*5e90*/  VIADD R14, R0, 0x74 ;  /* 0x00000074000e7836 */ /* 0x000fe20000000000 */
[----:B------:R-:W-:Y:S01]  /*5ea0*/  ISETP.GT.U32.AND P1, PT, R12, R121, PT ;  /* 0x000000790c00720c */ /* 0x000fe20003f24070 */
[----:B------:R-:W-:Y:S01]  /*5eb0*/  VIADD R15, R0, 0x75 ;  /* 0x00000075000f7836 */ /* 0x000fe20000000000 */
[----:B------:R-:W-:Y:S01]  /*5ec0*/  IABS R123, R13 ;  /* 0x0000000d007b7213 */ /* 0x000fe20000000000 */
[----:B------:R-:W-:Y:S01]  /*5ed0*/  @!P5 IMAD.MOV R190, RZ, RZ, -R190 ;  /* 0x000000ffffbed224 */ /* 0x000fe200078e0abe */
[----:B------:R-:W-:Y:S01]  /*5ee0*/  IABS R6, R14 ;  /* 0x0000000e00067213 */ /* 0x000fe20000000000 */
[----:B------:R-:W-:Y:S01]  /*5ef0*/  @!P0 IMAD.MOV R119, RZ, RZ, -R119 ;  /* 0x000000ffff778224 */ /* 0x000fe200078e0a77 */
[----:B------:R-:W-:Y:S01]  /*5f00*/  IABS R125, R15 ;  /* 0x0000000f007d7213 */ /* 0x000fe20000000000 */
[----:B------:R-:W-:-:S04]  /*5f10*/  IMAD.HI.U32 R3, R249, R123, RZ ;  /* 0x0000007bf9037227 */ /* 0x000fc800078e00ff */
[----:B------:R-:W-:Y:S02]  /*5f20*/  @!P6 IMAD.IADD R192, R192, 0x1, -R12 ;  /* 0x00000001c0c0e824 */ /* 0x000fe400078e0a0c */
[----:B------:R-:W-:-:S03]  /*5f30*/  IMAD.HI.U32 R4, R249, R6, RZ ;  /* 0x00000006f9047227 */ /* 0x000fc600078e00ff */
[----:B------:R-:W-:Y:S01]  /*5f40*/  ISETP.GT.U32.AND P6, PT, R12, R192, PT ;  /* 0x000000c00c00720c */ /* 0x000fe20003fc4070 */
[----:B------:R-:W-:Y:S02]  /*5f50*/  IMAD.MOV R3, RZ, RZ, -R3 ;  /* 0x000000ffff037224 */ /* 0x000fe400078e0a03 */
[--C-:B------:R-:W-:Y:S01]  /*5f60*/  @!P2 IMAD.IADD R227, R227, 0x1, -R12.reuse ;  /* 0x00000001e3e3a824 */ /* 0x100fe200078e0a0c */
[----:B------:R-:W-:Y:S01]  /*5f70*/  ISETP.GE.AND P2, PT, R5, RZ, PT ;  /* 0x000000ff0500720c */ /* 0x000fe20003f46270 */
[----:B------:R-:W-:Y:S01]  /*5f80*/  @!P1 IMAD.IADD R121, R121, 0x1, -R12 ;  /* 0x0000000179799824 */ /* 0x000fe200078e0a0c */
[----:B------:R-:W-:Y:S01]  /*5f90*/  ISETP.GE.AND P1, PT, R13, RZ, PT ;  /* 0x000000ff0d00720c */ /* 0x000fe20003f26270 */
[----:B------:R-:W-:-:S03]  /*5fa0*/  IMAD.HI.U32 R5, R249, R125, RZ ;  /* 0x0000007df9057227 */ /* 0x000fc600078e00ff */
[C---:B------:R-:W-:Y:S01]  /*5fb0*/  ISETP.GT.U32.AND P5, PT, R12.reuse, R121, PT ;  /* 0x000000790c00720c */ /* 0x040fe20003fa4070 */
[----:B------:R-:W-:Y:S02]  /*5fc0*/  IMAD.MOV R13, RZ, RZ, -R4 ;  /* 0x000000ffff0d7224 */ /* 0x000fe400078e0a04 */
[C---:B------:R-:W-:Y:S02]  /*5fd0*/  IMAD R123, R12.reuse, R3, R123 ;  /* 0x000000030c7b7224 */ /* 0x040fe400078e027b */
[----:B------:R-:W-:Y:S02]  /*5fe0*/  IMAD.MOV R5, RZ, RZ, -R5 ;  /* 0x000000ffff057224 */ /* 0x000fe400078e0a05 */
[C---:B------:R-:W-:Y:S01]  /*5ff0*/  IMAD R6, R12.reuse, R13, R6 ;  /* 0x0000000d0c067224 */ /* 0x040fe200078e0206 */
[C---:B------:R-:W-:Y:S01]  /*6000*/  ISETP.GT.U32.AND P0, PT, R12.reuse, R123, PT ;  /* 0x0000007b0c00720c */ /* 0x040fe20003f04070 */
[C---:B------:R-:W-:Y:S02]  /*6010*/  IMAD R125, R12.reuse, R5, R125 ;  /* 0x000000050c7d7224 */ /* 0x040fe400078e027d */
[----:B------:R-:W-:Y:S01]  /*6020*/  @!P3 IMAD.MOV R227, RZ, RZ, -R227 ;  /* 0x000000ffffe3b224 */ /* 0x000fe200078e0ae3 */
[----:B------:R-:W-:Y:S01]  /*6030*/  ISETP.GT.U32.AND P3, PT, R12, R6, PT ;  /* 0x000000060c00720c */ /* 0x000fe20003f64070 */
[----:B------:R-:W-:-:S02]  /*6040*/  VIADD R4, R0, 0x76 ;  /* 0x0000007600047836 */ /* 0x000fc40000000000 */
[--C-:B------:R-:W-:Y:S01]  /*6050*/  @!P6 IMAD.IADD R192, R192, 0x1, -R12.reuse ;  /* 0x00000001c0c0e824 */ /* 0x100fe200078e0a0c */
[----:B------:R-:W-:Y:S01]  /*6060*/  ISETP.GT.U32.AND P6, PT, R12, R125, PT ;  /* 0x0000007d0c00720c */ /* 0x000fe20003fc4070 */
[----:B------:R-:W-:Y:S01]  /*6070*/  VIADD R13, R0, 0x77 ;  /* 0x00000077000d7836 */ /* 0x000fe20000000000 */
[----:B------:R-:W-:Y:S01]  /*6080*/  IABS R194, R4 ;  /* 0x0000000400c27213 */ /* 0x000fe20000000000 */
[--C-:B------:R-:W-:Y:S01]  /*6090*/  @!P5 IMAD.IADD R121, R121, 0x1, -R12.reuse ;  /* 0x000000017979d824 */ /* 0x100fe200078e0a0c */
[----:B------:R-:W-:Y:S01]  /*60a0*/  ISETP.GE.AND P5, PT, R14, RZ, PT ;  /* 0x000000ff0e00720c */ /* 0x000fe20003fa6270 */
[----:B------:R-:W-:Y:S01]  /*60b0*/  @!P0 IMAD.IADD R123, R123, 0x1, -R12 ;  /* 0x000000017b7b8824 */ /* 0x000fe200078e0a0c */
[----:B------:R-:W-:Y:S01]  /*60c0*/  IABS R127, R13 ;  /* 0x0000000d007f7213 */ /* 0x000fe20000000000 */
[----:B------:R-:W-:Y:S01]  /*60d0*/  IMAD.HI.U32 R3, R249, R194, RZ ;  /* 0x000000c2f9037227 */ /* 0x000fe200078e00ff */
[----:B------:R-:W-:-:S03]  /*60e0*/  ISETP.GE.AND P0, PT, R15, RZ, PT ;  /* 0x000000ff0f00720c */ /* 0x000fc60003f06270 */
[----:B------:R-:W-:Y:S01]  /*60f0*/  @!P3 IMAD.IADD R6, R6, 0x1, -R12 ;  /* 0x000000010606b824 */ /* 0x000fe200078e0a0c */
[----:B------:R-:W-:Y:S01]  /*6100*/  ISETP.GT.U32.AND P3, PT, R12, R123, PT ;  /* 0x0000007b0c00720c */ /* 0x000fe20003f64070 */
[----:B------:R-:W-:Y:S02]  /*6110*/  IMAD.MOV R5, RZ, RZ, -R3 ;  /* 0x000000ffff057224 */ /* 0x000fe400078e0a03 */
[----:B------:R-:W-:-:S04]  /*6120*/  IMAD.HI.U32 R3, R249, R127, RZ ;  /* 0x0000007ff9037227 */ /* 0x000fc800078e00ff */
[----:B------:R-:W-:Y:S01]  /*6130*/  @!P6 IMAD.IADD R125, R125, 0x1, -R12 ;  /* 0x000000017d7de824 */ /* 0x000fe200078e0a0c */
[C---:B------:R-:W-:Y:S01]  /*6140*/  ISETP.GT.U32.AND P6, PT, R12.reuse, R6, PT ;  /* 0x000000060c00720c */ /* 0x040fe20003fc4070 */
[C---:B------:R-:W-:Y:S01]  /*6150*/  IMAD R194, R12.reuse, R5, R194 ;  /* 0x000000050cc27224 */ /* 0x040fe200078e02c2 */
[----:B------:R-:W-:Y:S01]  /*6160*/  IADD3 R3, PT, PT, -R3, RZ, RZ ;  /* 0x000000ff03037210 */ /* 0x000fe20007ffe1ff */
[----:B------:R-:W-:Y:S01]  /*6170*/  @!P4 IMAD.MOV R121, RZ, RZ, -R121 ;  /* 0x000000ffff79c224 */ /* 0x000fe200078e0a79 */
[C---:B------:R-:W-:Y:S01]  /*6180*/  ISETP.GT.U32.AND P4, PT, R12.reuse, R125, PT ;  /* 0x0000007d0c00720c */ /* 0x040fe20003f84070 */
[----:B------:R-:W-:Y:S01]  /*6190*/  @!P3 IMAD.IADD R123, R123, 0x1, -R12 ;  /* 0x000000017b7bb824 */ /* 0x000fe200078e0a0c */
[C---:B------:R-:W-:Y:S01]  /*61a0*/  ISETP.GT.U32.AND P3, PT, R12.reuse, R194, PT ;  /* 0x000000c20c00720c */ /* 0x040fe20003f64070 */
[----:B------:R-:W-:Y:S02]  /*61b0*/  IMAD R127, R12, R3, R127 ;  /* 0x000000030c7f7224 */ /* 0x000fe400078e027f */
[----:B------:R-:W-:-:S02]  /*61c0*/  VIADD R14, R0, 0x78 ;  /* 0x00000078000e7836 */ /* 0x000fc40000000000 */
[----:B------:R-:W-:Y:S02]  /*61d0*/  VIADD R5, R0, 0x79 ;  /* 0x0000007900057836 */ /* 0x000fe40000000000 */
[----:B------:R-:W-:Y:S01]  /*61e0*/  @!P6 IMAD.IADD R6, R6, 0x1, -R12 ;  /* 0x000000010606e824 */ /* 0x000fe200078e0a0c */
[----:B------:R-:W-:Y:S01]  /*61f0*/  ISETP.GT.U32.AND P6, PT, R12, R127, PT ;  /* 0x0000007f0c00720c */ /* 0x000fe20003fc4070 */
[----:B------:R-:W-:Y:S01]  /*6200*/  @!P2 IMAD.MOV R192, RZ, RZ, -R192 ;  /* 0x000000ffffc0a224 */ /* 0x000fe200078e0ac0 */
[----:B------:R-:W-:Y:S01]  /*6210*/  IABS R229, R14 ;  /* 0x0000000e00e57213 */ /* 0x000fe20000000000 */
[--C-:B------:R-:W-:Y:S01]  /*6220*/  @!P4 IMAD.IADD R125, R125, 0x1, -R12.reuse ;  /* 0x000000017d7dc824 */ /* 0x100fe200078e0a0c */
[----:B------:R-:W-:Y:S01]  /*6230*/  IABS R129, R5 ;  /* 0x0000000500817213 */ /* 0x000fe20000000000 */
[----:B------:R-:W-:Y:S01]  /*6240*/  @!P3 IMAD.IADD R194, R194, 0x1, -R12 ;  /* 0x00000001c2c2b824 */ /* 0x000fe200078e0a0c */
[----:B------:R-:W-:Y:S01]  /*6250*/  ISETP.GE.AND P4, PT, R4, RZ, PT ;  /* 0x000000ff0400720c */ /* 0x000fe20003f86270 */
[----:B------:R-:W-:Y:S01]  /*6260*/  IMAD.HI.U32 R3, R249, R229, RZ ;  /* 0x000000e5f9037227 */ /* 0x000fe200078e00ff */
[----:B------:R-:W-:-:S03]  /*6270*/  ISETP.GE.AND P3, PT, R13, RZ, PT ;  /* 0x000000ff0d00720c */ /* 0x000fc60003f66270 */
[----:B------:R-:W-:Y:S02]  /*6280*/  IMAD.MOV R4, RZ, RZ, -R3 ;  /* 0x000000ffff047224 */ /* 0x000fe400078e0a03 */
[----:B------:R-:W-:Y:S01]  /*6290*/  @!P6 IMAD.IADD R127, R127, 0x1, -R12 ;  /* 0x000000017f7fe824 */ /* 0x000fe200078e0a0c */
[----:B------:R-:W-:Y:S01]  /*62a0*/  ISETP.GT.U32.AND P6, PT, R12, R194, PT ;  /* 0x000000c20c00720c */ /* 0x000fe20003fc4070 */
[----:B------:R-:W-:-:S04]  /*62b0*/  IMAD.HI.U32 R3, R249, R129, RZ ;  /* 0x00000081f9037227 */ /* 0x000fc800078e00ff */
[----:B------:R-:W-:Y:S02]  /*62c0*/  IMAD R229, R12, R4, R229 ;  /* 0x000000040ce57224 */ /* 0x000fe400078e02e5 */
[----:B------:R-:W-:Y:S02]  /*62d0*/  IMAD.MOV R4, RZ, RZ, -R3 ;  /* 0x000000ffff047224 */ /* 0x000fe400078e0a03 */
[----:B------:R-:W-:Y:S01]  /*62e0*/  VIADD R15, R0, 0x7a ;  /* 0x0000007a000f7836 */ /* 0x000fe20000000000 */
[C---:B------:R-:W-:Y:S01]  /*62f0*/  ISETP.GT.U32.AND P2, PT, R12.reuse, R229, PT ;  /* 0x000000e50c00720c */ /* 0x040fe20003f44070 */
[----:B------:R-:W-:Y:S02]  /*6300*/  IMAD R129, R12, R4, R129 ;  /* 0x000000040c817224 */ /* 0x000fe400078e0281 */
[----:B------:R-:W-:Y:S01]  /*6310*/  @!P6 IMAD.IADD R194, R194, 0x1, -R12 ;  /* 0x00000001c2c2e824 */ /* 0x000fe200078e0a0c */
[----:B------:R-:W-:Y:S01]  /*6320*/  IABS R196, R15 ;  /* 0x0000000f00c47213 */ /* 0x000fe20000000000 */
[----:B------:R-:W-:Y:S01]  /*6330*/  @!P1 IMAD.MOV R123, RZ, RZ, -R123 ;  /* 0x000000ffff7b9224 */ /* 0x000fe200078e0a7b */
[----:B------:R-:W-:Y:S01]  /*6340*/  ISETP.GT.U32.AND P6, PT, R12, R129, PT ;  /* 0x000000810c00720c */ /* 0x000fe20003fc4070 */
[----:B------:R-:W-:Y:S01]  /*6350*/  VIADD R4, R0, 0x7b ;  /* 0x0000007b00047836 */ /* 0x000fe20000000000 */
[----:B------:R-:W-:Y:S01]  /*6360*/  ISETP.GT.U32.AND P1, PT, R12, R127, PT ;  /* 0x0000007f0c00720c */ /* 0x000fe20003f24070 */
[----:B------:R-:W-:-:S03]  /*6370*/  IMAD.HI.U32 R3, R249, R196, RZ ;  /* 0x000000c4f9037227 */ /* 0x000fc600078e00ff */
[----:B------:R-:W-:Y:S01]  /*6380*/  IABS R131, R4 ;  /* 0x0000000400837213 */ /* 0x000fe20000000000 */
[--C-:B------:R-:W-:Y:S01]  /*6390*/  @!P2 IMAD.IADD R229, R229, 0x1, -R12.reuse ;  /* 0x00000001e5e5a824 */ /* 0x100fe200078e0a0c */
[----:B------:R-:W-:Y:S01]  /*63a0*/  ISETP.GE.AND P2, PT, R4, RZ, PT ;  /* 0x000000ff0400720c */ /* 0x000fe20003f46270 */
[----:B------:R-:W-:Y:S02]  /*63b0*/  IMAD.MOV R3, RZ, RZ, -R3 ;  /* 0x000000ffff037224 */ /* 0x000fe400078e0a03 */
[----:B------:R-:W-:Y:S01]  /*63c0*/  @!P0 IMAD.MOV R125, RZ, RZ, -R125 ;  /* 0x000000ffff7d8224 */ /* 0x000fe200078e0a7d */
[----:B------:R-:W-:Y:S01]  /*63d0*/  ISETP.GE.AND P0, PT, R5, RZ, PT ;  /* 0x000000ff0500720c */ /* 0x000fe20003f06270 */
[----:B------:R-:W-:Y:S01]  /*63e0*/  @!P6 IMAD.IADD R129, R129, 0x1, -R12 ;  /* 0x000000018181e824 */ /* 0x000fe200078e0a0c */
[C---:B------:R-:W-:Y:S01]  /*63f0*/  ISETP.GT.U32.AND P6, PT, R12.reuse, R229, PT ;  /* 0x000000e50c00720c */ /* 0x040fe20003fc4070 */
[----:B------:R-:W-:Y:S02]  /*6400*/  IMAD R196, R12, R3, R196 ;  /* 0x000000030cc47224 */ /* 0x000fe400078e02c4 */
[----:B------:R-:W-:-:S04]  /*6410*/  IMAD.HI.U32 R3, R249, R131, RZ ;  /* 0x00000083f9037227 */ /* 0x000fc800078e00ff */
[----:B------:R-:W-:Y:S01]  /*6420*/  @!P1 IMAD.IADD R127, R127, 0x1, -R12 ;  /* 0x000000017f7f9824 */ /* 0x000fe200078e0a0c */
[----:B------:R-:W-:Y:S01]  /*6430*/  ISETP.GE.AND P1, PT, R15, RZ, PT ;  /* 0x000000ff0f00720c */ /* 0x000fe20003f26270 */
[----:B------:R-:W-:Y:S02]  /*6440*/  IMAD.MOV R3, RZ, RZ, -R3 ;  /* 0x000000ffff037224 */ /* 0x000fe400078e0a03 */
[----:B------:R-:W-:Y:S01]  /*6450*/  @!P3 IMAD.MOV R127, RZ, RZ, -R127 ;  /* 0x000000ffff7fb224 */ /* 0x000fe200078e0a7f */
[C---:B------:R-:W-:Y:S01]  /*6460*/  ISETP.GT.U32.AND P3, PT, R12.reuse, R196, PT ;  /* 0x000000c40c00720c */ /* 0x040fe20003f64070 */
[C---:B------:R-:W-:Y:S01]  /*6470*/  IMAD R131, R12.reuse, R3, R131 ;  /* 0x000000030c837224 */ /* 0x040fe200078e0283 */
[----:B------:R-:W-:Y:S01]  /*6480*/  @!P6 IADD3 R229, PT, PT, R229, -R12, RZ ;  /* 0x8000000ce5e5e210 */ /* 0x000fe20007ffe0ff */
[----:B------:R-:W-:Y:S01]  /*6490*/  @!P4 IMAD.MOV R194, RZ, RZ, -R194 ;  /* 0x000000ffffc2c224 */ /* 0x000fe200078e0ac2 */
[----:B------:R-:W-:Y:S01]  /*64a0*/  ISETP.GT.U32.AND P4, PT, R12, R129, PT ;  /* 0x000000810c00720c */ /* 0x000fe20003f84070 */
[----:B------:R-:W-:Y:S01]  /*64b0*/  VIADD R5, R0, 0x7c ;  /* 0x0000007c00057836 */ /* 0x000fe20000000000 */
[----:B------:R-:W-:Y:S01]  /*64c0*/  ISETP.GT.U32.AND P6, PT, R12, R131, PT ;  /* 0x000000830c00720c */ /* 0x000fe20003fc4070 */
[----:B------:R-:W-:Y:S01]  /*64d0*/  @!P5 IMAD.MOV R6, RZ, RZ, -R6 ;  /* 0x000000ffff06d224 */ /* 0x000fe200078e0a06 */
[----:B------:R-:W-:Y:S01]  /*64e0*/  ISETP.GE.AND P5, PT, R14, RZ, PT ;  /* 0x000000ff0e00720c */ /* 0x000fe20003fa6270 */
[C---:B------:R-:W-:Y:S01]  /*64f0*/  VIADD R13, R0.reuse, 0x7d ;  /* 0x0000007d000d7836 */ /* 0x040fe20000000000 */
[----:B------:R-:W-:Y:S01]  /*6500*/  IABS R14, R5 ;  /* 0x00000005000e7213 */ /* 0x000fe20000000000 */
[----:B------:R-:W-:-:S02]  /*6510*/  VIADD R16, R0, 0x7e ;  /* 0x0000007e00107836 */ /* 0x000fc40000000000 */
[--C-:B------:R-:W-:Y:S01]  /*6520*/  @!P3 IMAD.IADD R196, R196, 0x1, -R12.reuse ;  /* 0x00000001c4c4b824 */ /* 0x100fe200078e0a0c */
[----:B------:R-:W-:Y:S01]  /*6530*/  IABS R133, R13 ;  /* 0x0000000d00857213 */ /* 0x000fe20000000000 */
[----:B------:R-:W-:Y:S01]  /*6540*/  IMAD.HI.U32 R3, R249, R14, RZ ;  /* 0x0000000ef9037227 */ /* 0x000fe200078e00ff */
[----:B------:R-:W-:Y:S02]  /*6550*/  IABS R198, R16 ;  /* 0x0000001000c67213 */ /* 0x000fe40000000000 */
[----:B------:R-:W-:Y:S01]  /*6560*/  ISETP.GE.AND P3, PT, R13, RZ, PT ;  /* 0x000000ff0d00720c */ /* 0x000fe20003f66270 */
[--C-:B------:R-:W-:Y:S01]  /*6570*/  @!P6 IMAD.IADD R131, R131, 0x1, -R12.reuse ;  /* 0x000000018383e824 */ /* 0x100fe200078e0a0c */
[----:B------:R-:W-:Y:S01]  /*6580*/  ISETP.GT.U32.AND P6, PT, R12, R196, PT ;  /* 0x000000c40c00720c */ /* 0x000fe20003fc4070 */
[----:B------:R-:W-:Y:S01]  /*6590*/  @!P4 IMAD.IADD R129, R129, 0x1, -R12 ;  /* 0x000000018181c824 */ /* 0x000fe200078e0a0c */
[----:B------:R-:W-:Y:S01]  /*65a0*/  ISETP.GE.AND P4, PT, R5, RZ, PT ;  /* 0x000000ff0500720c */ /* 0x000fe20003f86270 */
[----:B------:R-:W-:-:S04]  /*65b0*/  IMAD.HI.U32 R4, R249, R133, RZ ;  /* 0x00000085f9047227 */ /* 0x000fc800078e00ff */
[----:B------:R-:W-:Y:S02]  /*65c0*/  IMAD.MOV R5, RZ, RZ, -R3 ;  /* 0x000000ffff057224 */ /* 0x000fe400078e0a03 */
[----:B------:R-:W-:Y:S01]  /*65d0*/  @!P5 IMAD.MOV R229, RZ, RZ, -R229 ;  /* 0x000000ffffe5d224 */ /* 0x000fe200078e0ae5 */
        /* <DEDUP_REMOVED lines=8> */
[----:B------:R-:W-:-:S02]  /*6660*/  IMAD R198, R12, R3, R198 ;  /* 0x000000030cc67224 */ /* 0x000fc400078e02c6 */
[--C-:B------:R-:W-:Y:S01]  /*6670*/  @!P6 IMAD.IADD R196, R196, 0x1, -R12.reuse ;  /* 0x00000001c4c4e824 */ /* 0x100fe200078e0a0c */
[C---:B------:R-:W-:Y:S01]  /*6680*/  ISETP.GT.U32.AND P6, PT, R12.reuse, R133, PT ;  /* 0x000000850c00720c */ /* 0x040fe20003fc4070 */
[--C-:B------:R-:W-:Y:S01]  /*6690*/  @!P5 IMAD.IADD R131, R131, 0x1, -R12.reuse ;  /* 0x000000018383d824 */ /* 0x100fe200078e0a0c */
[----:B------:R-:W-:Y:S01]  /*66a0*/  ISETP.GT.U32.AND P5, PT, R12, R198, PT ;  /* 0x000000c60c00720c */ /* 0x000fe20003fa4070 */
[C---:B------:R-:W-:Y:S02]  /*66b0*/  VIADD R5, R0.reuse, 0x7f ;  /* 0x0000007f00057836 */ /* 0x040fe40000000000 */
[C---:B------:R-:W-:Y:S02]  /*66c0*/  VIADD R17, R0.reuse, 0x80 ;  /* 0x0000008000117836 */ /* 0x040fe40000000000 */
[----:B------:R-:W-:Y:S01]  /*66d0*/  VIADD R19, R0, 0x82 ;  /* 0x0000008200137836 */ /* 0x000fe20000000000 */
[----:B------:R-:W-:Y:S01]  /*66e0*/  IABS R135, R5 ;  /* 0x0000000500877213 */ /* 0x000fe20000000000 */
[--C-:B------:R-:W-:Y:S01]  /*66f0*/  @!P0 IMAD.IADD R14, R14, 0x1, -R12.reuse ;  /* 0x000000010e0e8824 */ /* 0x100fe200078e0a0c */
[----:B------:R-:W-:Y:S01]  /*6700*/  IABS R13, R17 ;  /* 0x00000011000d7213 */ /* 0x000fe20000000000 */
[----:B------:R-:W-:Y:S01]  /*6710*/  VIADD R18, R0, 0x81 ;  /* 0x0000008100127836 */ /* 0x000fe20000000000 */
[----:B------:R-:W-:Y:S01]  /*6720*/  IABS R15, R19 ;  /* 0x00000013000f7213 */ /* 0x000fe20000000000 */
[----:B------:R-:W-:Y:S01]  /*6730*/  @!P6 IMAD.IADD R133, R133, 0x1, -R12 ;  /* 0x000000018585e824 */ /* 0x000fe200078e0a0c */
[----:B------:R-:W-:Y:S01]  /*6740*/  ISETP.GT.U32.AND P6, PT, R12, R14, PT ;  /* 0x0000000e0c00720c */ /* 0x000fe20003fc4070 */
[----:B------:R-:W-:Y:S01]  /*6750*/  IMAD.HI.U32 R3, R249, R135, RZ ;  /* 0x00000087f9037227 */ /* 0x000fe200078e00ff */
[----:B------:R-:W-:-:S02]  /*6760*/  IABS R137, R18 ;  /* 0x0000001200897213 */ /* 0x000fc40000000000 */
[----:B------:R-:W-:Y:S01]  /*6770*/  ISETP.GE.AND P0, PT, R16, RZ, PT ;  /* 0x000000ff1000720c */ /* 0x000fe20003f06270 */
[----:B------:R-:W-:Y:S01]  /*6780*/  @!P5 IMAD.IADD R198, R198, 0x1, -R12 ;  /* 0x00000001c6c6d824 */ /* 0x000fe200078e0a0c */
[----:B------:R-:W-:Y:S01]  /*6790*/  ISETP.GT.U32.AND P5, PT, R12, R133, PT ;  /* 0x000000850c00720c */ /* 0x000fe20003fa4070 */
[----:B------:R-:W-:-:S04]  /*67a0*/  IMAD.HI.U32 R4, R249, R13, RZ ;  /* 0x0000000df9047227 */ /* 0x000fc800078e00ff */
[----:B------:R-:W-:Y:S02]  /*67b0*/  IMAD.MOV R3, RZ, RZ, -R3 ;  /* 0x000000ffff037224 */ /* 0x000fe400078e0a03 */
[----:B------:R-:W-:Y:S02]  /*67c0*/  IMAD.MOV R4, RZ, RZ, -R4 ;  /* 0x000000ffff047224 */ /* 0x000fe400078e0a04 */
[C---:B------:R-:W-:Y:S02]  /*67d0*/  IMAD R135, R12.reuse, R3, R135 ;  /* 0x000000030c877224 */ /* 0x040fe400078e0287 */
[----:B------:R-:W-:Y:S02]  /*67e0*/  IMAD R13, R12, R4, R13 ;  /* 0x000000040c0d7224 */ /* 0x000fe400078e020d */
[----:B------:R-:W-:Y:S01]  /*67f0*/  @!P6 IMAD.IADD R14, R14, 0x1, -R12 ;  /* 0x000000010e0ee824 */ /* 0x000fe200078e0a0c */
[----:B------:R-:W-:Y:S01]  /*6800*/  ISETP.GT.U32.AND P6, PT, R12, R135, PT ;  /* 0x000000870c00720c */ /* 0x000fe20003fc4070 */
[----:B------:R-:W-:Y:S01]  /*6810*/  IMAD.HI.U32 R4, R249, R15, RZ ;  /* 0x0000000ff9047227 */ /* 0x000fe200078e00ff */
[----:B------:R-:W-:-:S02]  /*6820*/  @!P5 IADD3 R133, PT, PT, R133, -R12, RZ ;  /* 0x8000000c8585d210 */ /* 0x000fc40007ffe0ff */
[----:B------:R-:W-:Y:S01]  /*6830*/  ISETP.GT.U32.AND P5, PT, R12, R13, PT ;  /* 0x0000000d0c00720c */ /* 0x000fe20003fa4070 */
[----:B------:R-:W-:Y:S02]  /*6840*/  IMAD.MOV R4, RZ, RZ, -R4 ;  /* 0x000000ffff047224 */ /* 0x000fe400078e0a04 */
[----:B------:R-:W-:Y:S01]  /*6850*/  @!P2 IMAD.MOV R131, RZ, RZ, -R131 ;  /* 0x000000ffff83a224 */ /* 0x000fe200078e0a83 */
[----:B------:R-:W-:Y:S01]  /*6860*/  ISETP.GE.AND P2, PT, R5, RZ, PT ;  /* 0x000000ff0500720c */ /* 0x000fe20003f46270 */
[----:B------:R-:W-:Y:S02]  /*6870*/  VIADD R5, R0, 0x83 ;  /* 0x0000008300057836 */ /* 0x000fe40000000000 */
[----:B------:R-:W-:-:S03]  /*6880*/  IMAD.HI.U32 R3, R249, R137, RZ ;  /* 0x00000089f9037227 */ /* 0x000fc600078e00ff */
[----:B------:R-:W-:Y:S01]  /*6890*/  IABS R16, R5 ;  /* 0x0000000500107213 */ /* 0x000fe20000000000 */
[C---:B------:R-:W-:Y:S02]  /*68a0*/  IMAD R15, R12.reuse, R4, R15 ;  /* 0x000000040c0f7224 */ /* 0x040fe400078e020f */
[----:B------:R-:W-:Y:S02]  /*68b0*/  @!P6 IMAD.IADD R135, R135, 0x1, -R12 ;  /* 0x000000018787e824 */ /* 0x000fe400078e0a0c */
[----:B------:R-:W-:Y:S01]  /*68c0*/  @!P1 IMAD.MOV R196, RZ, RZ, -R196 ;  /* 0x000000ffffc49224 */ /* 0x000fe200078e0ac4 */
[C---:B------:R-:W-:Y:S01]  /*68d0*/  ISETP.GT.U32.AND P1, PT, R12.reuse, R198, PT ;  /* 0x000000c60c00720c */ /* 0x040fe20003f24070 */
[----:B------:R-:W-:Y:S02]  /*68e0*/  @!P5 IMAD.IADD R13, R13, 0x1, -R12 ;  /* 0x000000010d0dd824 */ /* 0x000fe400078e0a0c */
[----:B------:R-:W-:Y:S02]  /*68f0*/  IMAD.MOV R3, RZ, RZ, -R3 ;  /* 0x000000ffff037224 */ /* 0x000fe400078e0a03 */
[----:B------:R-:W-:Y:S01]  /*6900*/  @!P4 IMAD.MOV R14, RZ, RZ, -R14 ;  /* 0x000000ffff0ec224 */ /* 0x000fe200078e0a0e */
[C---:B------:R-:W-:Y:S01]  /*6910*/  ISETP.GT.U32.AND P4, PT, R12.reuse, R135, PT ;  /* 0x000000870c00720c */ /* 0x040fe20003f84070 */
[----:B------:R-:W-:Y:S01]  /*6920*/  @!P3 IMAD.MOV R133, RZ, RZ, -R133 ;  /* 0x000000ffff85b224 */ /* 0x000fe200078e0a85 */
[C---:B------:R-:W-:Y:S01]  /*6930*/  ISETP.GT.U32.AND P3, PT, R12.reuse, R15, PT ;  /* 0x0000000f0c00720c */ /* 0x040fe20003f64070 */
[C---:B------:R-:W-:Y:S01]  /*6940*/  IMAD R137, R12.reuse, R3, R137 ;  /* 0x000000030c897224 */ /* 0x040fe200078e0289 */
[----:B------:R-:W-:Y:S01]  /*6950*/  ISETP.GT.U32.AND P5, PT, R12, R13, PT ;  /* 0x0000000d0c00720c */ /* 0x000fe20003fa4070 */
[----:B------:R-:W-:-:S03]  /*6960*/  IMAD.HI.U32 R3, R249, R16, RZ ;  /* 0x00000010f9037227 */ /* 0x000fc600078e00ff */
[----:B------:R-:W-:Y:S01]  /*6970*/  ISETP.GT.U32.AND P6, PT, R12, R137, PT ;  /* 0x000000890c00720c */ /* 0x000fe20003fc4070 */
[----:B------:R-:W-:Y:S02]  /*6980*/  IMAD.MOV R3, RZ, RZ, -R3 ;  /* 0x000000ffff037224 */ /* 0x000fe400078e0a03 */
[----:B------:R-:W-:Y:S02]  /*6990*/  VIADD R4, R0, 0x84 ;  /* 0x0000008400047836 */ /* 0x000fe40000000000 */
[----:B------:R-:W-:Y:S01]  /*69a0*/  @!P1 IMAD.IADD R198, R198, 0x1, -R12 ;  /* 0x00000001c6c69824 */ /* 0x000fe200078e0a0c */
[----:B------:R-:W-:Y:S01]  /*69b0*/  ISETP.GE.AND P1, PT, R17, RZ, PT ;  /* 0x000000ff1100720c */ /* 0x000fe20003f26270 */
[C---:B------:R-:W-:Y:S01]  /*69c0*/  IMAD R16, R12.reuse, R3, R16 ;  /* 0x000000030c107224 */ /* 0x040fe200078e0210 */
[----:B------:R-:W-:Y:S01]  /*69d0*/  IABS R17, R4 ;  /* 0x0000000400117213 */ /* 0x000fe20000000000 */
[--C-:B------:R-:W-:Y:S01]  /*69e0*/  @!P4 IMAD.IADD R135, R135, 0x1, -R12.reuse ;  /* 0x000000018787c824 */ /* 0x100fe200078e0a0c */
[----:B------:R-:W-:Y:S01]  /*69f0*/  ISETP.GE.AND P4, PT, R19, RZ, PT ;  /* 0x000000ff1300720c */ /* 0x000fe20003f86270 */
[--C-:B------:R-:W-:Y:S01]  /*6a00*/  @!P3 IMAD.IADD R15, R15, 0x1, -R12.reuse ;  /* 0x000000010f0fb824 */ /* 0x100fe200078e0a0c */
[----:B------:R-:W-:Y:S01]  /*6a10*/  ISETP.GE.AND P3, PT, R5, RZ, PT ;  /* 0x000000ff0500720c */ /* 0x000fe20003f66270 */
[----:B------:R-:W-:Y:S01]  /*6a20*/  @!P5 IMAD.IADD R13, R13, 0x1, -R12 ;  /* 0x000000010d0dd824 */ /* 0x000fe200078e0a0c */
[C---:B------:R-:W-:Y:S01]  /*6a30*/  ISETP.GT.U32.AND P5, PT, R12.reuse, R16, PT ;  /* 0x000000100c00720c */ /* 0x040fe20003fa4070 */
[----:B------:R-:W-:Y:S01]  /*6a40*/  @!P2 IMAD.MOV R135, RZ, RZ, -R135 ;  /* 0x000000ffff87a224 */ /* 0x000fe200078e0a87 */
[----:B------:R-:W-:Y:S01]  /*6a50*/  ISETP.GT.U32.AND P2, PT, R12, R15, PT ;  /* 0x0000000f0c00720c */ /* 0x000fe20003f44070 */
[----:B------:R-:W-:-:S04]  /*6a60*/  IMAD.HI.U32 R3, R249, R17, RZ ;  /* 0x00000011f9037227 */ /* 0x000fc800078e00ff */
[----:B------:R-:W-:Y:S02]  /*6a70*/  IMAD.MOV R3, RZ, RZ, -R3 ;  /* 0x000000ffff037224 */ /* 0x000fe400078e0a03 */
[--C-:B------:R-:W-:Y:S01]  /*6a80*/  @!P6 IMAD.IADD R137, R137, 0x1, -R12.reuse ;  /* 0x000000018989e824 */ /* 0x100fe200078e0a0c */
[----:B------:R-:W-:Y:S01]  /*6a90*/  ISETP.GE.AND P6, PT, R18, RZ, PT ;  /* 0x000000ff1200720c */ /* 0x000fe20003fc6270 */
[----:B------:R-:W-:Y:S02]  /*6aa0*/  IMAD R17, R12, R3, R17 ;  /* 0x000000030c117224 */ /* 0x000fe400078e0211 */
[--C-:B------:R-:W-:Y:S02]  /*6ab0*/  @!P5 IMAD.IADD R16, R16, 0x1, -R12.reuse ;  /* 0x000000011010d824 */ /* 0x100fe400078e0a0c */
[----:B------:R-:W-:Y:S01]  /*6ac0*/  @!P2 IMAD.IADD R15, R15, 0x1, -R12 ;  /* 0x000000010f0fa824 */ /* 0x000fe200078e0a0c */
[C---:B------:R-:W-:Y:S01]  /*6ad0*/  ISETP.GT.U32.AND P2, PT, R12.reuse, R17, PT ;  /* 0x000000110c00720c */ /* 0x040fe20003f44070 */
[----:B------:R-:W-:Y:S01]  /*6ae0*/  @!P0 IMAD.MOV R198, RZ, RZ, -R198 ;  /* 0x000000ffffc68224 */ /* 0x000fe200078e0ac6 */
[C---:B------:R-:W-:Y:S01]  /*6af0*/  ISETP.GT.U32.AND P0, PT, R12.reuse, R137, PT ;  /* 0x000000890c00720c */ /* 0x040fe20003f04070 */
[----:B------:R-:W-:Y:S01]  /*6b00*/  @!P1 IMAD.MOV R13, RZ, RZ, -R13 ;  /* 0x000000ffff0d9224 */ /* 0x000fe200078e0a0d */
[----:B------:R-:W-:Y:S01]  /*6b10*/  ISETP.GT.U32.AND P1, PT, R12, R16, PT ;  /* 0x000000100c00720c */ /* 0x000fe20003f24070 */
[----:B------:R-:W-:-:S02]  /*6b20*/  VIADD R5, R0, 0x87 ;  /* 0x0000008700057836 */ /* 0x000fc40000000000 */
[C---:B------:R-:W-:Y:S02]  /*6b30*/  VIADD R3, R0.reuse, 0x85 ;  /* 0x0000008500037836 */ /* 0x040fe40000000000 */
[----:B------:R-:W-:Y:S01]  /*6b40*/  @!P4 IMAD.MOV R15, RZ, RZ, -R15 ;  /* 0x000000ffff0fc224 */ /* 0x000fe200078e0a0f */
[----:B------:R-:W-:Y:S01]  /*6b50*/  ISETP.GE.AND P4, PT, R5, RZ, PT ;  /* 0x000000ff0500720c */ /* 0x000fe20003f86270 */
[C---:B------:R-:W-:Y:S01]  /*6b60*/  VIADD R20, R0.reuse, 0x88 ;  /* 0x0000008800147836 */ /* 0x040fe20000000000 */
[----:B------:R-:W-:Y:S01]  /*6b70*/  IABS R18, R3 ;  /* 0x0000000300127213 */ /* 0x000fe20000000000 */
[----:B------:R-:W-:Y:S01]  /*6b80*/  VIADD R34, R0, 0x8a ;  /* 0x0000008a00227836 */ /* 0x000fe20000000000 */
[----:B------:R-:W-:Y:S01]  /*6b90*/  IABS R5, R5 ;  /* 0x0000000500057213 */ /* 0x000fe20000000000 */
[--C-:B------:R-:W-:Y:S01]  /*6ba0*/  @!P0 IMAD.IADD R137, R137, 0x1, -R12.reuse ;  /* 0x0000000189898824 */ /* 0x100fe200078e0a0c */
[----:B------:R-:W-:Y:S01]  /*6bb0*/  @!P2 IADD3 R17, PT, PT, R17, -R12, RZ ;  /* 0x8000000c1111a210 */ /* 0x000fe20007ffe0ff */
[----:B------:R-:W-:Y:S01]  /*6bc0*/  @!P1 IMAD.IADD R16, R16, 0x1, -R12 ;  /* 0x0000000110109824 */ /* 0x000fe200078e0a0c */
[----:B------:R-:W-:Y:S01]  /*6bd0*/  ISETP.GE.AND P0, PT, R4, RZ, PT ;  /* 0x000000ff0400720c */ /* 0x000fe20003f06270 */
[----:B------:R-:W-:Y:S01]  /*6be0*/  VIADD R4, R0, 0x86 ;  /* 0x0000008600047836 */ /* 0x000fe20000000000 */
[----:B------:R-:W-:Y:S01]  /*6bf0*/  ISETP.GE.AND P5, PT, R3, RZ, PT ;  /* 0x000000ff0300720c */ /* 0x000fe20003fa6270 */
[----:B------:R-:W-:Y:S01]  /*6c00*/  IMAD.HI.U32 R3, R249, R18, RZ ;  /* 0x00000012f9037227 */ /* 0x000fe200078e00ff */
[----:B------:R-:W-:-:S02]  /*6c10*/  ISETP.GE.AND P1, PT, R20, RZ, PT ;  /* 0x000000ff1400720c */ /* 0x000fc40003f26270 */
[----:B------:R-:W-:Y:S01]  /*6c20*/  IABS R22, R20 ;  /* 0x0000001400167213 */ /* 0x000fe20000000000 */
[----:B------:R-:W-:Y:S01]  /*6c30*/  IMAD.MOV.U32 R20, RZ, RZ, R5 ;  /* 0x000000ffff147224 */ /* 0x000fe200078e0005 */
[----:B------:R-:W-:Y:S01]  /*6c40*/  ISETP.GT.U32.AND P2, PT, R12, R17, PT ;  /* 0x000000110c00720c */ /* 0x000fe20003f44070 */
[----:B------:R-:W-:Y:S01]  /*6c50*/  @!P6 IMAD.MOV R137, RZ, RZ, -R137 ;  /* 0x000000ffff89e224 */ /* 0x000fe200078e0a89 */
[----:B------:R-:W-:Y:S01]  /*6c60*/  ISETP.GE.AND P6, PT, R4, RZ, PT ;  /* 0x000000ff0400720c */ /* 0x000fe20003fc6270 */
[----:B------:R-:W-:Y:S01]  /*6c70*/  IMAD.MOV R5, RZ, RZ, -R3 ;  /* 0x000000ffff057224 */ /* 0x000fe200078e0a03 */
[----:B------:R-:W-:Y:S01]  /*6c80*/  IABS R19, R4 ;  /* 0x0000000400137213 */ /* 0x000fe20000000000 */
[----:B------:R-:W-:Y:S01]  /*6c90*/  IMAD.HI.U32 R4, R249, R20, RZ ;  /* 0x00000014f9047227 */ /* 0x000fe200078e00ff */
[----:B------:R-:W-:-:S03]  /*6ca0*/  IABS R26, R34 ;  /* 0x00000022001a7213 */ /* 0x000fc60000000000 */
[C---:B------:R-:W-:Y:S02]  /*6cb0*/  IMAD R18, R12.reuse, R5, R18 ;  /* 0x000000050c127224 */ /* 0x040fe400078e0212 */
[----:B------:R-:W-:Y:S02]  /*6cc0*/  IMAD.MOV R139, RZ, RZ, -R4 ;  /* 0x000000ffff8b7224 */ /* 0x000fe400078e0a04 */
[----:B------:R-:W-:Y:S01]  /*6cd0*/  @!P3 IMAD.MOV R16, RZ, RZ, -R16 ;  /* 0x000000ffff10b224 */ /* 0x000fe200078e0a10 */
[C---:B------:R-:W-:Y:S01]  /*6ce0*/  ISETP.GT.U32.AND P3, PT, R12.reuse, R18, PT ;  /* 0x000000120c00720c */ /* 0x040fe20003f64070 */
[----:B------:R-:W-:Y:S02]  /*6cf0*/  @!P2 IMAD.IADD R17, R17, 0x1, -R12 ;  /* 0x000000011111a824 */ /* 0x000fe400078e0a0c */
[----:B------:R-:W-:Y:S02]  /*6d00*/  IMAD R20, R12, R139, R20 ;  /* 0x0000008b0c147224 */ /* 0x000fe400078e0214 */
[----:B------:R-:W-:-:S02]  /*6d10*/  @!P0 IMAD.MOV R17, RZ, RZ, -R17 ;  /* 0x000000ffff118224 */ /* 0x000fc400078e0a11 */
[----:B------:R-:W-:Y:S01]  /*6d20*/  IMAD.HI.U32 R3, R249, R19, RZ ;  /* 0x00000013f9037227 */ /* 0x000fe200078e00ff */
[----:B------:R-:W-:-:S03]  /*6d30*/  ISETP.GT.U32.AND P0, PT, R12, R20, PT ;  /* 0x000000140c00720c */ /* 0x000fc60003f04070 */
[----:B------:R-:W-:Y:S02]  /*6d40*/  IMAD.MOV R5, RZ, RZ, -R3 ;  /* 0x000000ffff057224 */ /* 0x000fe400078e0a03 */
[--C-:B------:R-:W-:Y:S02]  /*6d50*/  @!P3 IMAD.IADD R18, R18, 0x1, -R12.reuse ;  /* 0x000000011212b824 */ /* 0x100fe400078e0a0c */
[C---:B------:R-:W-:Y:S02]  /*6d60*/  IMAD R19, R12.reuse, R5, R19 ;  /* 0x000000050c137224 */ /* 0x040fe400078e0213 */
[----:B------:R-:W-:Y:S01]  /*6d70*/  IMAD.HI.U32 R3, R249, R22, RZ ;  /* 0x00000016f9037227 */ /* 0x000fe200078e00ff */
[C---:B------:R-:W-:Y:S02]  /*6d80*/  ISETP.GT.U32.AND P3, PT, R12.reuse, R18, PT ;  /* 0x000000120c00720c */ /* 0x040fe40003f64070 */
[----:B------:R-:W-:Y:S01]  /*6d90*/  ISETP.GT.U32.AND P2, PT, R12, R19, PT ;  /* 0x000000130c00720c */ /* 0x000fe20003f44070 */
[----:B------:R-:W-:-:S02]  /*6da0*/  @!P0 IMAD.IADD R20, R20, 0x1, -R12 ;  /* 0x0000000114148824 */ /* 0x000fc400078e0a0c */
[----:B------:R-:W-:Y:S02]  /*6db0*/  IMAD.MOV R3, RZ, RZ, -R3 ;  /* 0x000000ffff037224 */ /* 0x000fe400078e0a03 */
[----:B------:R-:W-:Y:S01]  /*6dc0*/  IMAD.HI.U32 R4, R249, R26, RZ ;  /* 0x0000001af9047227 */ /* 0x000fe200078e00ff */
[----:B------:R-:W-:-:S03]  /*6dd0*/  ISETP.GT.U32.AND P0, PT, R12, R20, PT ;  /* 0x000000140c00720c */ /* 0x000fc60003f04070 */
        /* <DEDUP_REMOVED lines=9> */
[----:B------:R-:W-:-:S02]  /*6e70*/  @!P0 IMAD.IADD R20, R20, 0x1, -R12 ;  /* 0x0000000114148824 */ /* 0x000fc400078e0a0c */
[----:B------:R-:W-:Y:S01]  /*6e80*/  VIADD R36, R0, 0x8b ;  /* 0x0000008b00247836 */ /* 0x000fe20000000000 */
[----:B------:R-:W-:Y:S01]  /*6e90*/  ISETP.GT.U32.AND P0, PT, R12, R26, PT ;  /* 0x0000001a0c00720c */ /* 0x000fe20003f04070 */
[----:B------:R-:W-:-:S03]  /*6ea0*/  IMAD.HI.U32 R3, R249, R24, RZ ;  /* 0x00000018f9037227 */ /* 0x000fc600078e00ff */
[----:B------:R-:W-:Y:S01]  /*6eb0*/  IABS R28, R36 ;  /* 0x00000024001c7213 */ /* 0x000fe20000000000 */
[----:B------:R-:W-:Y:S02]  /*6ec0*/  IMAD.MOV R3, RZ, RZ, -R3 ;  /* 0x000000ffff037224 */ /* 0x000fe400078e0a03 */
[----:B------:R-:W-:Y:S02]  /*6ed0*/  VIADD R38, R0, 0x8c ;  /* 0x0000008c00267836 */ /* 0x000fe40000000000 */
[----:B------:R-:W-:Y:S02]  /*6ee0*/  IMAD R24, R12, R3, R24 ;  /* 0x000000030c187224 */ /* 0x000fe400078e0218 */
[----:B------:R-:W-:Y:S01]  /*6ef0*/  VIADD R40, R0, 0x8d ;  /* 0x0000008d00287836 */ /* 0x000fe20000000000 */
[----:B------:R-:W-:Y:S01]  /*6f00*/  IABS R30, R38 ;  /* 0x00000026001e7213 */ /* 0x000fe20000000000 */
[----:B------:R-:W-:Y:S01]  /*6f10*/  @!P3 IMAD.IADD R22, R22, 0x1, -R12 ;  /* 0x000000011616b824 */ /* 0x000fe200078e0a0c */
[----:B------:R-:W-:Y:S01]  /*6f20*/  ISETP.GE.AND P3, PT, R32, RZ, PT ;  /* 0x000000ff2000720c */ /* 0x000fe20003f66270 */
[----:B------:R-:W-:Y:S01]  /*6f30*/  IMAD.HI.U32 R3, R249, R28, RZ ;  /* 0x0000001cf9037227 */ /* 0x000fe200078e00ff */
[----:B------:R-:W-:-:S03]  /*6f40*/  IABS R32, R40 ;  /* 0x0000002800207213 */ /* 0x000fc60000000000 */
[----:B------:R-:W-:Y:S01]  /*6f50*/  @!P2 IMAD.IADD R19, R19, 0x1, -R12 ;  /* 0x000000011313a824 */ /* 0x000fe200078e0a0c */
[C---:B------:R-:W-:Y:S01]  /*6f60*/  ISETP.GT.U32.AND P2, PT, R12.reuse, R24, PT ;  /* 0x000000180c00720c */ /* 0x040fe20003f44070 */
[----:B------:R-:W-:Y:S01]  /*6f70*/  @!P5 IMAD.MOV R18, RZ, RZ, -R18 ;  /* 0x000000ffff12d224 */ /* 0x000fe200078e0a12 */
[----:B------:R-:W-:Y:S01]  /*6f80*/  ISETP.GT.U32.AND P5, PT, R12, R22, PT ;  /* 0x000000160c00720c */ /* 0x000fe20003fa4070 */
[----:B------:R-:W-:Y:S02]  /*6f90*/  @!P0 IMAD.IADD R26, R26, 0x1, -R12 ;  /* 0x000000011a1a8824 */ /* 0x000fe400078e0a0c */
[----:B------:R-:W-:Y:S02]  /*6fa0*/  IMAD.MOV R3, RZ, RZ, -R3 ;  /* 0x000000ffff037224 */ /* 0x000fe400078e0a03 */
[----:B------:R-:W-:Y:S01]  /*6fb0*/  @!P6 IMAD.MOV R19, RZ, RZ, -R19 ;  /* 0x000000ffff13e224 */ /* 0x000fe200078e0a13 */
[C---:B------:R-:W-:Y:S01]  /*6fc0*/  ISETP.GT.U32.AND P6, PT, R12.reuse, R26, PT ;  /* 0x0000001a0c00720c */ /* 0x040fe20003fc4070 */
[----:B------:R-:W-:-:S02]  /*6fd0*/  IMAD R28, R12, R3, R28 ;  /* 0x000000030c1c7224 */ /* 0x000fc400078e021c */
[C---:B------:R-:W-:Y:S02]  /*6fe0*/  IMAD.HI.U32 R4, R249.reuse, R30, RZ ;  /* 0x0000001ef9047227 */ /* 0x040fe400078e00ff */
[----:B------:R-:W-:Y:S02]  /*6ff0*/  @!P2 IADD3 R24, PT, PT, R24, -R12, RZ ;  /* 0x8000000c1818a210 */ /* 0x000fe40007ffe0ff */
[----:B------:R-:W-:Y:S01]  /*7000*/  IMAD.HI.U32 R3, R249, R32, RZ ;  /* 0x00000020f9037227 */ /* 0x000fe200078e00ff */
[----:B------:R-:W-:Y:S02]  /*7010*/  ISETP.GE.AND P2, PT, R34, RZ, PT ;  /* 0x000000ff2200720c */ /* 0x000fe40003f46270 */
[----:B------:R-:W-:Y:S01]  /*7020*/  ISETP.GT.U32.AND P0, PT, R12, R24, PT ;  /* 0x000000180c00720c */ /* 0x000fe20003f04070 */
[----:B------:R-:W-:Y:S02]  /*7030*/  IMAD.MOV R5, RZ, RZ, -R4 ;  /* 0x000000ffff057224 */ /* 0x000fe400078e0a04 */
[----:B------:R-:W-:-:S02]  /*7040*/  IMAD.MOV R3, RZ, RZ, -R3 ;  /* 0x000000ffff037224 */ /* 0x000fc400078e0a03 */
[----:B------:R-:W-:Y:S02]  /*7050*/  IMAD R30, R12, R5, R30 ;  /* 0x000000050c1e7224 */ /* 0x000fe400078e021e */
[----:B------:R-:W-:Y:S01]  /*7060*/  @!P5 IMAD.IADD R22, R22, 0x1, -R12 ;  /* 0x000000011616d824 */ /* 0x000fe200078e0a0c */
[C---:B------:R-:W-:Y:S01]  /*7070*/  ISETP.GT.U32.AND P5, PT, R12.reuse, R28, PT ;  /* 0x0000001c0c00720c */ /* 0x040fe20003fa4070 */
[C---:B------:R-:W-:Y:S02]  /*7080*/  IMAD R32, R12.reuse, R3, R32 ;  /* 0x000000030c207224 */ /* 0x040fe400078e0220 */
[----:B------:R-:W-:Y:S01]  /*7090*/  @!P1 IMAD.MOV R22, RZ, RZ, -R22 ;  /* 0x000000ffff169224 */ /* 0x000fe200078e0a16 */
[----:B------:R-:W-:Y:S01]  /*70a0*/  ISETP.GT.U32.AND P1, PT, R12, R30, PT ;  /* 0x0000001e0c00720c */ /* 0x000fe20003f24070 */
[----:B------:R-:W-:Y:S01]  /*70b0*/  @!P6 IMAD.IADD R26, R26, 0x1, -R12 ;  /* 0x000000011a1ae824 */ /* 0x000fe200078e0a0c */
[----:B------:R-:W-:Y:S01]  /*70c0*/  ISETP.GT.U32.AND P6, PT, R12, R32, PT ;  /* 0x000000200c00720c */ /* 0x000fe20003fc4070 */
[----:B------:R-:W-:-:S02]  /*70d0*/  VIADD R4, R0, 0x8e ;  /* 0x0000008e00047836 */ /* 0x000fc40000000000 */
[----:B------:R-:W-:Y:S02]  /*70e0*/  VIADD R42, R0, 0x8f ;  /* 0x0000008f002a7836 */ /* 0x000fe40000000000 */
[----:B------:R-:W-:Y:S01]  /*70f0*/  @!P4 IMAD.MOV R20, RZ, RZ, -R20 ;  /* 0x000000ffff14c224 */ /* 0x000fe200078e0a14 */
[----:B------:R-:W-:Y:S01]  /*7100*/  IABS R34, R4 ;  /* 0x0000000400227213 */ /* 0x000fe20000000000 */
[--C-:B------:R-:W-:Y:S01]  /*7110*/  @!P5 IMAD.IADD R28, R28, 0x1, -R12.reuse ;  /* 0x000000011c1cd824 */ /* 0x100fe200078e0a0c */
[----:B------:R-:W-:Y:S01]  /*7120*/  ISETP.GE.AND P4, PT, R36, RZ, PT ;  /* 0x000000ff2400720c */ /* 0x000fe20003f86270 */
[--C-:B------:R-:W-:Y:S01]  /*7130*/  @!P0 IMAD.IADD R24, R24, 0x1, -R12.reuse ;  /* 0x0000000118188824 */ /* 0x100fe200078e0a0c */
[----:B------:R-:W-:Y:S01]  /*7140*/  IABS R36, R42 ;  /* 0x0000002a00247213 */ /* 0x000fe20000000000 */
[--C-:B------:R-:W-:Y:S01]  /*7150*/  @!P1 IMAD.IADD R30, R30, 0x1, -R12.reuse ;  /* 0x000000011e1e9824 */ /* 0x100fe200078e0a0c */
[----:B------:R-:W-:Y:S01]  /*7160*/  ISETP.GT.U32.AND P1, PT, R12, R28, PT ;  /* 0x0000001c0c00720c */ /* 0x000fe20003f24070 */
[----:B------:R-:W-:Y:S01]  /*7170*/  @!P6 IMAD.IADD R32, R32, 0x1, -R12 ;  /* 0x000000012020e824 */ /* 0x000fe200078e0a0c */
[----:B------:R-:W-:Y:S01]  /*7180*/  ISETP.GE.AND P0, PT, R38, RZ, PT ;  /* 0x000000ff2600720c */ /* 0x000fe20003f06270 */
[----:B------:R-:W-:Y:S01]  /*7190*/  IMAD.HI.U32 R3, R249, R34, RZ ;  /* 0x00000022f9037227 */ /* 0x000fe200078e00ff */
[----:B------:R-:W-:-:S02]  /*71a0*/  ISETP.GT.U32.AND P6, PT, R12, R30, PT ;  /* 0x0000001e0c00720c */ /* 0x000fc40003fc4070 */
[----:B------:R-:W-:Y:S01]  /*71b0*/  ISETP.GE.AND P5, PT, R40, RZ, PT ;  /* 0x000000ff2800720c */ /* 0x000fe20003fa6270 */
[----:B------:R-:W-:Y:S01]  /*71c0*/  @!P3 IMAD.MOV R24, RZ, RZ, -R24 ;  /* 0x000000ffff18b224 */ /* 0x000fe200078e0a18 */
[----:B------:R-:W-:Y:S01]  /*71d0*/  ISETP.GT.U32.AND P3, PT, R12, R32, PT ;  /* 0x000000200c00720c */ /* 0x000fe20003f64070 */
[----:B------:R-:W-:Y:S02]  /*71e0*/  IMAD.MOV R5, RZ, RZ, -R3 ;  /* 0x000000ffff057224 */ /* 0x000fe400078e0a03 */
[----:B------:R-:W-:-:S04]  /*71f0*/  IMAD.HI.U32 R3, R249, R36, RZ ;  /* 0x00000024f9037227 */ /* 0x000fc800078e00ff */
[----:B------:R-:W-:Y:S02]  /*7200*/  IMAD R34, R12, R5, R34 ;  /* 0x000000050c227224 */ /* 0x000fe400078e0222 */
[----:B------:R-:W-:Y:S02]  /*7210*/  IMAD.MOV R3, RZ, RZ, -R3 ;  /* 0x000000ffff037224 */ /* 0x000fe400078e0a03 */
[----:B------:R-:W-:Y:S02]  /*7220*/  VIADD R46, R0, 0x90 ;  /* 0x00000090002e7836 */ /* 0x000fe40000000000 */
[----:B------:R-:W-:Y:S01]  /*7230*/  @!P1 IMAD.IADD R28, R28, 0x1, -R12 ;  /* 0x000000011c1c9824 */ /* 0x000fe200078e0a0c */
[C---:B------:R-:W-:Y:S01]  /*7240*/  ISETP.GT.U32.AND P1, PT, R12.reuse, R34, PT ;  /* 0x000000220c00720c */ /* 0x040fe20003f24070 */
[----:B------:R-:W-:Y:S01]  /*7250*/  IMAD R36, R12, R3, R36 ;  /* 0x000000030c247224 */ /* 0x000fe200078e0224 */
[----:B------:R-:W-:Y:S01]  /*7260*/  IABS R38, R46 ;  /* 0x0000002e00267213 */ /* 0x000fe20000000000 */
[----:B------:R-:W-:-:S02]  /*7270*/  VIADD R48, R0, 0x91 ;  /* 0x0000009100307836 */ /* 0x000fc40000000000 */
[----:B------:R-:W-:Y:S01]  /*7280*/  @!P3 IMAD.IADD R32, R32, 0x1, -R12 ;  /* 0x000000012020b824 */ /* 0x000fe200078e0a0c */
[----:B------:R-:W-:Y:S01]  /*7290*/  ISETP.GT.U32.AND P3, PT, R12, R36, PT ;  /* 0x000000240c00720c */ /* 0x000fe20003f64070 */
[----:B------:R-:W-:Y:S01]  /*72a0*/  IMAD.HI.U32 R3, R249, R38, RZ ;  /* 0x00000026f9037227 */ /* 0x000fe200078e00ff */
[----:B------:R-:W-:-:S03]  /*72b0*/  IABS R40, R48 ;  /* 0x0000003000287213 */ /* 0x000fc60000000000 */
[----:B------:R-:W-:Y:S01]  /*72c0*/  @!P6 IMAD.IADD R30, R30, 0x1, -R12 ;  /* 0x000000011e1ee824 */ /* 0x000fe200078e0a0c */
[----:B------:R-:W-:Y:S01]  /*72d0*/  ISETP.GE.AND P6, PT, R4, RZ, PT ;  /* 0x000000ff0400720c */ /* 0x000fe20003fc6270 */
[----:B------:R-:W-:-:S04]  /*72e0*/  IMAD.HI.U32 R4, R249, R40, RZ ;  /* 0x00000028f9047227 */ /* 0x000fc800078e00ff */
[----:B------:R-:W-:Y:S02]  /*72f0*/  VIADD R50, R0, 0x92 ;  /* 0x0000009200327836 */ /* 0x000fe40000000000 */
[----:B------:R-:W-:Y:S02]  /*7300*/  IMAD.MOV R3, RZ, RZ, -R3 ;  /* 0x000000ffff037224 */ /* 0x000fe400078e0a03 */
[----:B------:R-:W-:Y:S01]  /*7310*/  @!P1 IMAD.IADD R34, R34, 0x1, -R12 ;  /* 0x0000000122229824 */ /* 0x000fe200078e0a0c */
[----:B------:R-:W-:Y:S01]  /*7320*/  ISETP.GE.AND P1, PT, R42, RZ, PT ;  /* 0x000000ff2a00720c */ /* 0x000fe20003f26270 */
[----:B------:R-:W-:Y:S01]  /*7330*/  IMAD.MOV R5, RZ, RZ, -R4 ;  /* 0x000000ffff057224 */ /* 0x000fe200078e0a04 */
[----:B------:R-:W-:Y:S01]  /*7340*/  IABS R42, R50 ;  /* 0x00000032002a7213 */ /* 0x000fe20000000000 */
[----:B------:R-:W-:Y:S02]  /*7350*/  IMAD R38, R12, R3, R38 ;  /* 0x000000030c267224 */ /* 0x000fe400078e0226 */
[----:B------:R-:W-:-:S02]  /*7360*/  @!P3 IMAD.IADD R36, R36, 0x1, -R12 ;  /* 0x000000012424b824 */ /* 0x000fc400078e0a0c */
[----:B------:R-:W-:Y:S01]  /*7370*/  @!P2 IMAD.MOV R26, RZ, RZ, -R26 ;  /* 0x000000ffff1aa224 */ /* 0x000fe200078e0a1a */
[C---:B------:R-:W-:Y:S01]  /*7380*/  ISETP.GT.U32.AND P2, PT, R12.reuse, R34, PT ;  /* 0x000000220c00720c */ /* 0x040fe20003f44070 */
[C---:B------:R-:W-:Y:S01]  /*7390*/  IMAD R40, R12.reuse, R5, R40 ;  /* 0x000000050c287224 */ /* 0x040fe200078e0228 */
[C---:B------:R-:W-:Y:S01]  /*73a0*/  ISETP.GT.U32.AND P3, PT, R12.reuse, R36, PT ;  /* 0x000000240c00720c */ /* 0x040fe20003f64070 */
[----:B------:R-:W-:Y:S01]  /*73b0*/  @!P4 IMAD.MOV R28, RZ, RZ, -R28 ;  /* 0x000000ffff1cc224 */ /* 0x000fe200078e0a1c */
[----:B------:R-:W-:Y:S01]  /*73c0*/  ISETP.GT.U32.AND P4, PT, R12, R38, PT ;  /* 0x000000260c00720c */ /* 0x000fe20003f84070 */
[----:B------:R-:W-:-:S04]  /*73d0*/  IMAD.HI.U32 R3, R249, R42, RZ ;  /* 0x0000002af9037227 */ /* 0x000fc800078e00ff */
[----:B------:R-:W-:Y:S01]  /*73e0*/  @!P0 IMAD.MOV R30, RZ, RZ, -R30 ;  /* 0x000000ffff1e8224 */ /* 0x000fe200078e0a1e */
[----:B------:R-:W-:Y:S01]  /*73f0*/  ISETP.GT.U32.AND P0, PT, R12, R40, PT ;  /* 0x000000280c00720c */ /* 0x000fe20003f04070 */
[----:B------:R-:W-:-:S04]  /*7400*/  IMAD.HI.U32 R4, R249, R44, RZ ;  /* 0x0000002cf9047227 */ /* 0x000fc800078e00ff */
[----:B------:R-:W-:Y:S02]  /*7410*/  IMAD.MOV R3, RZ, RZ, -R3 ;  /* 0x000000ffff037224 */ /* 0x000fe400078e0a03 */
[----:B------:R-:W-:Y:S01]  /*7420*/  @!P2 IMAD.IADD R34, R34, 0x1, -R12 ;  /* 0x000000012222a824 */ /* 0x000fe200078e0a0c */
[----:B------:R-:W-:Y:S01]  /*7430*/  ISETP.GE.AND P2, PT, R48, RZ, PT ;  /* 0x000000ff3000720c */ /* 0x000fe20003f46270 */
[----:B------:R-:W-:Y:S02]  /*7440*/  IMAD.MOV R5, RZ, RZ, -R4 ;  /* 0x000000ffff057224 */ /* 0x000fe400078e0a04 */
[----:B------:R-:W-:Y:S02]  /*7450*/  IMAD R42, R12, R3, R42 ;  /* 0x000000030c2a7224 */ /* 0x000fe400078e022a */
[--C-:B------:R-:W-:Y:S01]  /*7460*/  @!P3 IMAD.IADD R36, R36, 0x1, -R12.reuse ;  /* 0x000000012424b824 */ /* 0x100fe200078e0a0c */
[----:B------:R-:W-:Y:S01]  /*7470*/  ISETP.GE.AND P3, PT, R50, RZ, PT ;  /* 0x000000ff3200720c */ /* 0x000fe20003f66270 */
[----:B------:R-:W-:-:S02]  /*7480*/  @!P4 IMAD.IADD R38, R38, 0x1, -R12 ;  /* 0x000000012626c824 */ /* 0x000fc400078e0a0c */
[C---:B------:R-:W-:Y:S02]  /*7490*/  IMAD R44, R12.reuse, R5, R44 ;  /* 0x000000050c2c7224 */ /* 0x040fe400078e022c */
[----:B------:R-:W-:Y:S01]  /*74a0*/  @!P6 IMAD.MOV R34, RZ, RZ, -R34 ;  /* 0x000000ffff22e224 */ /* 0x000fe200078e0a22 */
[----:B------:R-:W-:Y:S01]  /*74b0*/  ISETP.GT.U32.AND P6, PT, R12, R42, PT ;  /* 0x0000002a0c00720c */ /* 0x000fe20003fc4070 */
[----:B------:R-:W-:Y:S01]  /*74c0*/  @!P0 IMAD.IADD R40, R40, 0x1, -R12 ;  /* 0x0000000128288824 */ /* 0x000fe200078e0a0c */
[C---:B------:R-:W-:Y:S01]  /*74d0*/  ISETP.GT.U32.AND P4, PT, R12.reuse, R38, PT ;  /* 0x000000260c00720c */ /* 0x040fe20003f84070 */
[----:B------:R-:W-:Y:S01]  /*74e0*/  @!P1 IMAD.MOV R36, RZ, RZ, -R36 ;  /* 0x000000ffff249224 */ /* 0x000fe200078e0a24 */
[----:B------:R-:W-:Y:S01]  /*74f0*/  ISETP.GT.U32.AND P1, PT, R12, R44, PT ;  /* 0x0000002c0c00720c */ /* 0x000fe20003f24070 */
[----:B------:R-:W-:Y:S01]  /*7500*/  @!P5 IMAD.MOV R32, RZ, RZ, -R32 ;  /* 0x000000ffff20d224 */ /* 0x000fe200078e0a20 */
[----:B------:R-:W-:Y:S01]  /*7510*/  ISETP.GE.AND P5, PT, R46, RZ, PT ;  /* 0x000000ff2e00720c */ /* 0x000fe20003fa6270 */
[----:B------:R-:W-:Y:S01]  /*7520*/  VIADD R4, R0, 0x94 ;  /* 0x0000009400047836 */ /* 0x000fe20000000000 */
[----:B------:R-:W-:Y:S01]  /*7530*/  ISETP.GT.U32.AND P0, PT, R12, R40, PT ;  /* 0x000000280c00720c */ /* 0x000fe20003f04070 */
[----:B------:R-:W-:-:S02]  /*7540*/  VIADD R54, R0, 0x95 ;  /* 0x0000009500367836 */ /* 0x000fc40000000000 */
[----:B------:R-:W-:Y:S01]  /*7550*/  VIADD R58, R0, 0x96 ;  /* 0x00000096003a7836 */ /* 0x000fe20000000000 */
[----:B------:R-:W-:Y:S01]  /*7560*/  IABS R46, R4 ;  /* 0x00000004002e7213 */ /* 0x000fe20000000000 */
[--C-:B------:R-:W-:Y:S01]  /*7570*/  @!P6 IMAD.IADD R42, R42, 0x1, -R12.reuse ;  /* 0x000000012a2ae824 */ /* 0x100fe200078e0a0c */
[----:B------:R-:W-:Y:S01]  /*7580*/  IABS R48, R54 ;  /* 0x0000003600307213 */ /* 0x000fe20000000000 */
[--C-:B------:R-:W-:Y:S01]  /*7590*/  @!P4 IMAD.IADD R38, R38, 0x1, -R12.reuse ;  /* 0x000000012626c824 */ /* 0x100fe200078e0a0c */
[----:B------:R-:W-:Y:S01]  /*75a0*/  IABS R50, R58 ;  /* 0x0000003a00327213 */ /* 0x000fe20000000000 */
[--C-:B------:R-:W-:Y:S01]  /*75b0*/  @!P1 IMAD.IADD R44, R44, 0x1, -R12.reuse ;  /* 0x000000012c2c9824 */ /* 0x100fe200078e0a0c */
[----:B------:R-:W-:Y:S01]  /*75c0*/  ISETP.GT.U32.AND P6, PT, R12, R42, PT ;  /* 0x0000002a0c00720c */ /* 0x000fe20003fc4070 */
[C---:B------:R-:W-:Y:S01]  /*75d0*/  IMAD.HI.U32 R3, R249.reuse, R46, RZ ;  /* 0x0000002ef9037227 */ /* 0x040fe200078e00ff */
[----:B------:R-:W-:Y:S02]  /*75e0*/  ISETP.GE.AND P4, PT, R52, RZ, PT ;  /* 0x000000ff3400720c */ /* 0x000fe40003f86270 */
[----:B------:R-:W-:Y:S01]  /*75f0*/  ISETP.GE.AND P1, PT, R54, RZ, PT ;  /* 0x000000ff3600720c */ /* 0x000fe20003f26270 */
[----:B------:R-:W-:Y:S01]  /*7600*/  @!P0 IMAD.IADD R40, R40, 0x1, -R12 ;  /* 0x0000000128288824 */ /* 0x000fe200078e0a0c */
[----:B------:R-:W-:Y:S01]  /*7610*/  ISETP.GE.AND P0, PT, R4, RZ, PT ;  /* 0x000000ff0400720c */ /* 0x000fe20003f06270 */
[----:B------:R-:W-:Y:S01]  /*7620*/  @!P5 IMAD.MOV R38, RZ, RZ, -R38 ;  /* 0x000000ffff26d224 */ /* 0x000fe200078e0a26 */
[----:B------:R-:W-:Y:S01]  /*7630*/  ISETP.GT.U32.AND P5, PT, R12, R44, PT ;  /* 0x0000002c0c00720c */ /* 0x000fe20003fa4070 */
[----:B------:R-:W-:-:S04]  /*7640*/  IMAD.HI.U32 R4, R249, R48, RZ ;  /* 0x00000030f9047227 */ /* 0x000fc800078e00ff */
[----:B------:R-:W-:Y:S02]  /*7650*/  IMAD.MOV R3, RZ, RZ, -R3 ;  /* 0x000000ffff037224 */ /* 0x000fe400078e0a03 */
[----:B------:R-:W-:Y:S02]  /*7660*/  IMAD.MOV R5, RZ, RZ, -R4 ;  /* 0x000000ffff057224 */ /* 0x000fe400078e0a04 */
[C---:B------:R-:W-:Y:S02]  /*7670*/  IMAD R46, R12.reuse, R3, R46 ;  /* 0x000000030c2e7224 */ /* 0x040fe400078e022e */
[----:B------:R-:W-:Y:S02]  /*7680*/  IMAD R48, R12, R5, R48 ;  /* 0x000000050c307224 */ /* 0x000fe400078e0230 */
[--C-:B------:R-:W-:Y:S01]  /*7690*/  @!P6 IMAD.IADD R42, R42, 0x1, -R12.reuse ;  /* 0x000000012a2ae824 */ /* 0x100fe200078e0a0c */
[----:B------:R-:W-:Y:S01]  /*76a0*/  ISETP.GT.U32.AND P6, PT, R12, R46, PT ;  /* 0x0000002e0c00720c */ /* 0x000fe20003fc4070 */
[----:B------:R-:W-:Y:S01]  /*76b0*/  @!P5 IMAD.IADD R44, R44, 0x1, -R12 ;  /* 0x000000012c2cd824 */ /* 0x000fe200078e0a0c */
[----:B------:R-:W-:Y:S01]  /*76c0*/  ISETP.GT.U32.AND P5, PT, R12, R48, PT ;  /* 0x000000300c00720c */ /* 0x000fe20003fa4070 */
[----:B------:R-:W-:-:S02]  /*76d0*/  VIADD R60, R0, 0x97 ;  /* 0x00000097003c7836 */ /* 0x000fc40000000000 */
[----:B------:R-:W-:-:S03]  /*76e0*/  IMAD.HI.U32 R3, R249, R50, RZ ;  /* 0x00000032f9037227 */ /* 0x000fc600078e00ff */
[----:B------:R-:W-:Y:S01]  /*76f0*/  IABS R52, R60 ;  /* 0x0000003c00347213 */ /* 0x000fe20000000000 */
[----:B------:R-:W-:Y:S02]  /*7700*/  IMAD.MOV R3, RZ, RZ, -R3 ;  /* 0x000000ffff037224 */ /* 0x000fe400078e0a03 */
[----:B------:R-:W-:Y:S02]  /*7710*/  VIADD R62, R0, 0x98 ;  /* 0x00000098003e7836 */ /* 0x000fe40000000000 */
[--C-:B------:R-:W-:Y:S02]  /*7720*/  @!P6 IMAD.IADD R46, R46, 0x1, -R12.reuse ;  /* 0x000000012e2ee824 */ /* 0x100fe400078e0a0c */
[----:B------:R-:W-:Y:S01]  /*7730*/  @!P5 IMAD.IADD R48, R48, 0x1, -R12 ;  /* 0x000000013030d824 */ /* 0x000fe200078e0a0c */
[----:B------:R-:W-:Y:S01]  /*7740*/  IABS R54, R62 ;  /* 0x0000003e00367213 */ /* 0x000fe20000000000 */
[C---:B------:R-:W-:Y:S01]  /*7750*/  IMAD R50, R12.reuse, R3, R50 ;  /* 0x000000030c327224 */ /* 0x040fe200078e0232 */
[----:B------:R-:W-:Y:S01]  /*7760*/  ISETP.GT.U32.AND P5, PT, R12, R46, PT ;  /* 0x0000002e0c00720c */ /* 0x000fe20003fa4070 */
[----:B------:R-:W-:-:S03]  /*7770*/  IMAD.HI.U32 R3, R249, R52, RZ ;  /* 0x00000034f9037227 */ /* 0x000fc600078e00ff */
[C---:B------:R-:W-:Y:S01]  /*7780*/  ISETP.GT.U32.AND P6, PT, R12.reuse, R50, PT ;  /* 0x000000320c00720c */ /* 0x040fe20003fc4070 */
[----:B------:R-:W-:Y:S02]  /*7790*/  IMAD.MOV R3, RZ, RZ, -R3 ;  /* 0x000000ffff037224 */ /* 0x000fe400078e0a03 */
[----:B------:R-:W-:Y:S01]  /*77a0*/  @!P3 IMAD.MOV R42, RZ, RZ, -R42 ;  /* 0x000000ffff2ab224 */ /* 0x000fe200078e0a2a */
[C---:B------:R-:W-:Y:S01]  /*77b0*/  ISETP.GT.U32.AND P3, PT, R12.reuse, R48, PT ;  /* 0x000000300c00720c */ /* 0x040fe20003f64070 */
[----:B------:R-:W-:Y:S02]  /*77c0*/  IMAD R52, R12, R3, R52 ;  /* 0x000000030c347224 */ /* 0x000fe400078e0234 */
[----:B------:R-:W-:-:S04]  /*77d0*/  IMAD.HI.U32 R3, R249, R56, RZ ;  /* 0x00000038f9037227 */ /* 0x000fc800078e00ff */
[----:B------:R-:W-:Y:S01]  /*77e0*/  @!P5 IMAD.IADD R46, R46, 0x1, -R12 ;  /* 0x000000012e2ed824 */ /* 0x000fe200078e0a0c */
[----:B------:R-:W-:Y:S01]  /*77f0*/  ISETP.GT.U32.AND P5, PT, R12, R52, PT ;  /* 0x000000340c00720c */ /* 0x000fe20003fa4070 */
[----:B------:R-:W-:-:S04]  /*7800*/  IMAD.HI.U32 R4, R249, R54, RZ ;  /* 0x00000036f9047227 */ /* 0x000fc800078e00ff */
[----:B------:R-:W-:Y:S02]  /*7810*/  IMAD.MOV R3, RZ, RZ, -R3 ;  /* 0x000000ffff037224 */ /* 0x000fe400078e0a03 */
[----:B------:R-:W-:Y:S02]  /*7820*/  VIADD R68, R0, 0x9a ;  /* 0x0000009a00447836 */ /* 0x000fe40000000000 */
[----:B------:R-:W-:Y:S02]  /*7830*/  IMAD.MOV R5, RZ, RZ, -R4 ;  /* 0x000000ffff057224 */ /* 0x000fe400078e0a04 */
[----:B------:R-:W-:Y:S02]  /*7840*/  IMAD R56, R12, R3, R56 ;  /* 0x000000030c387224 */ /* 0x000fe400078e0238 */
[----:B------:R-:W-:Y:S01]  /*7850*/  @!P2 IMAD.MOV R40, RZ, RZ, -R40 ;  /* 0x000000ffff28a224 */ /* 0x000fe200078e0a28 */
[----:B------:R-:W-:Y:S01]  /*7860*/  ISETP.GE.AND P2, PT, R58, RZ, PT ;  /* 0x000000ff3a00720c */ /* 0x000fe20003f46270 */
[--C-:B------:R-:W-:Y:S01]  /*7870*/  @!P3 IMAD.IADD R48, R48, 0x1, -R12.reuse ;  /* 0x000000013030b824 */ /* 0x100fe200078e0a0c */
[----:B------:R-:W-:Y:S01]  /*7880*/  IABS R58, R68 ;  /* 0x00000044003a7213 */ /* 0x000fe20000000000 */
[----:B------:R-:W-:Y:S01]  /*7890*/  @!P5 IMAD.IADD R52, R52, 0x1, -R12 ;  /* 0x000000013434d824 */ /* 0x000fe200078e0a0c */
[C---:B------:R-:W-:Y:S01]  /*78a0*/  ISETP.GT.U32.AND P5, PT, R12.reuse, R56, PT ;  /* 0x000000380c00720c */ /* 0x040fe20003fa4070 */
[----:B------:R-:W-:Y:S01]  /*78b0*/  IMAD R54, R12, R5, R54 ;  /* 0x000000050c367224 */ /* 0x000fe200078e0236 */
[----:B------:R-:W-:Y:S01]  /*78c0*/  ISETP.GE.AND P3, PT, R62, RZ, PT ;  /* 0x000000ff3e00720c */ /* 0x000fe20003f66270 */
[----:B------:R-:W-:Y:S01]  /*78d0*/  @!P1 IMAD.MOV R48, RZ, RZ, -R48 ;  /* 0x000000ffff309224 */ /* 0x000fe200078e0a30 */
[----:B------:R-:W-:Y:S01]  /*78e0*/  ISETP.GT.U32.AND P1, PT, R12, R52, PT ;  /* 0x000000340c00720c */ /* 0x000fe20003f24070 */
[----:B------:R-:W-:-:S02]  /*78f0*/  @!P6 IMAD.IADD R50, R50, 0x1, -R12 ;  /* 0x000000013232e824 */ /* 0x000fc400078e0a0c */
[----:B------:R-:W-:-:S03]  /*7900*/  IMAD.HI.U32 R4, R249, R58, RZ ;  /* 0x0000003af9047227 */ /* 0x000fc600078e00ff */
[C---:B------:R-:W-:Y:S01]  /*7910*/  ISETP.GT.U32.AND P6, PT, R12.reuse, R50, PT ;  /* 0x000000320c00720c */ /* 0x040fe20003fc4070 */
[----:B------:R-:W-:Y:S01]  /*7920*/  @!P0 IMAD.MOV R46, RZ, RZ, -R46 ;  /* 0x000000ffff2e8224 */ /* 0x000fe200078e0a2e */
[----:B------:R-:W-:Y:S01]  /*7930*/  ISETP.GT.U32.AND P0, PT, R12, R54, PT ;  /* 0x000000360c00720c */ /* 0x000fe20003f04070 */
[----:B------:R-:W-:Y:S01]  /*7940*/  IMAD.MOV R5, RZ, RZ, -R4 ;  /* 0x000000ffff057224 */ /* 0x000fe200078e0a04 */
[----:B------:R-:W-:Y:S01]  /*7950*/  @!P5 IADD3 R56, PT, PT, R56, -R12, RZ ;  /* 0x8000000c3838d210 */ /* 0x000fe20007ffe0ff */
[----:B------:R-:W-:Y:S02]  /*7960*/  VIADD R70, R0, 0x9b ;  /* 0x0000009b00467836 */ /* 0x000fe40000000000 */
[----:B------:R-:W-:Y:S01]  /*7970*/  @!P4 IMAD.MOV R44, RZ, RZ, -R44 ;  /* 0x000000ffff2cc224 */ /* 0x000fe200078e0a2c */
[----:B------:R-:W-:Y:S01]  /*7980*/  ISETP.GE.AND P4, PT, R60, RZ, PT ;  /* 0x000000ff3c00720c */ /* 0x000fe20003f86270 */
[----:B------:R-:W-:Y:S01]  /*7990*/  IMAD R58, R12, R5, R58 ;  /* 0x000000050c3a7224 */ /* 0x000fe200078e023a */
[----:B------:R-:W-:Y:S01]  /*79a0*/  IABS R60, R70 ;  /* 0x00000046003c7213 */ /* 0x000fe20000000000 */
[--C-:B------:R-:W-:Y:S01]  /*79b0*/  @!P1 IMAD.IADD R52, R52, 0x1, -R12.reuse ;  /* 0x0000000134349824 */ /* 0x100fe200078e0a0c */
[----:B------:R-:W-:Y:S01]  /*79c0*/  ISETP.GT.U32.AND P5, PT, R12, R56, PT ;  /* 0x000000380c00720c */ /* 0x000fe20003fa4070 */
[----:B------:R-:W-:Y:S01]  /*79d0*/  VIADD R74, R0, 0x9d ;  /* 0x0000009d004a7836 */ /* 0x000fe20000000000 */
[----:B------:R-:W-:Y:S01]  /*79e0*/  ISETP.GT.U32.AND P1, PT, R12, R58, PT ;  /* 0x0000003a0c00720c */ /* 0x000fe20003f24070 */
[----:B------:R-:W-:-:S02]  /*79f0*/  @!P0 IMAD.IADD R54, R54, 0x1, -R12 ;  /* 0x0000000136368824 */ /* 0x000fc400078e0a0c */
[----:B------:R-:W-:-:S03]  /*7a00*/  IMAD.HI.U32 R3, R249, R60, RZ ;  /* 0x0000003cf9037227 */ /* 0x000fc600078e00ff */
[----:B------:R-:W-:Y:S01]  /*7a10*/  ISETP.GT.U32.AND P0, PT, R12, R54, PT ;  /* 0x000000360c00720c */ /* 0x000fe20003f04070 */
[----:B------:R-:W-:Y:S01]  /*7a20*/  @!P6 IMAD.IADD R50, R50, 0x1, -R12 ;  /* 0x000000013232e824 */ /* 0x000fe200078e0a0c */
[----:B------:R-:W-:Y:S01]  /*7a30*/  ISETP.GE.AND P6, PT, R64, RZ, PT ;  /* 0x000000ff4000720c */ /* 0x000fe20003fc6270 */
[----:B------:R-:W-:Y:S01]  /*7a40*/  IMAD.MOV R3, RZ, RZ, -R3 ;  /* 0x000000ffff037224 */ /* 0x000fe200078e0a03 */
[----:B------:R-:W-:Y:S01]  /*7a50*/  IABS R64, R74 ;  /* 0x0000004a00407213 */ /* 0x000fe20000000000 */
[----:B------:R-:W-:Y:S02]  /*7a60*/  VIADD R76, R0, 0x9e ;  /* 0x0000009e004c7836 */ /* 0x000fe40000000000 */
[----:B------:R-:W-:Y:S02]  /*7a70*/  IMAD R60, R12, R3, R60 ;  /* 0x000000030c3c7224 */ /* 0x000fe400078e023c */
[----:B------:R-:W-:Y:S01]  /*7a80*/  IMAD.HI.U32 R4, R249, R64, RZ ;  /* 0x00000040f9047227 */ /* 0x000fe200078e00ff */
[----:B------:R-:W-:-:S03]  /*7a90*/  IABS R66, R76 ;  /* 0x0000004c00427213 */ /* 0x000fc60000000000 */
[--C-:B------:R-:W-:Y:S01]  /*7aa0*/  @!P1 IMAD.IADD R58, R58, 0x1, -R12.reuse ;  /* 0x000000013a3a9824 */ /* 0x100fe200078e0a0c */
[----:B------:R-:W-:Y:S01]  /*7ab0*/  ISETP.GE.AND P1, PT, R70, RZ, PT ;  /* 0x000000ff4600720c */ /* 0x000fe20003f26270 */
[----:B------:R-:W-:Y:S01]  /*7ac0*/  @!P5 IMAD.IADD R56, R56, 0x1, -R12 ;  /* 0x000000013838d824 */ /* 0x000fe200078e0a0c */
[C---:B------:R-:W-:Y:S01]  /*7ad0*/  ISETP.GT.U32.AND P5, PT, R12.reuse, R60, PT ;  /* 0x0000003c0c00720c */ /* 0x040fe20003fa4070 */
[----:B------:R-:W-:Y:S02]  /*7ae0*/  IMAD.MOV R139, RZ, RZ, -R4 ;  /* 0x000000ffff8b7224 */ /* 0x000fe400078e0a04 */
[----:B------:R-:W-:Y:S01]  /*7af0*/  @!P2 IMAD.MOV R50, RZ, RZ, -R50 ;  /* 0x000000ffff32a224 */ /* 0x000fe200078e0a32 */
[----:B------:R-:W-:Y:S01]  /*7b00*/  ISETP.GT.U32.AND P2, PT, R12, R58, PT ;  /* 0x0000003a0c00720c */ /* 0x000fe20003f44070 */
[----:B------:R-:W-:Y:S02]  /*7b10*/  VIADD R72, R0, 0x9c ;  /* 0x0000009c00487836 */ /* 0x000fe40000000000 */
[----:B------:R-:W-:Y:S01]  /*7b20*/  @!P0 IMAD.IADD R54, R54, 0x1, -R12 ;  /* 0x0000000136368824 */ /* 0x000fe200078e0a0c */
[----:B------:R-:W-:Y:S01]  /*7b30*/  ISETP.GE.AND P0, PT, R68, RZ, PT ;  /* 0x000000ff4400720c */ /* 0x000fe20003f06270 */
[----:B------:R-:W-:Y:S01]  /*7b40*/  IMAD.HI.U32 R5, R249, R66, RZ ;  /* 0x00000042f9057227 */ /* 0x000fe200078e00ff */
[----:B------:R-:W-:-:S03]  /*7b50*/  IABS R62, R72 ;  /* 0x00000048003e7213 */ /* 0x000fc60000000000 */
[C---:B------:R-:W-:Y:S02]  /*7b60*/  IMAD R64, R12.reuse, R139, R64 ;  /* 0x0000008b0c407224 */ /* 0x040fe400078e0240 */
[----:B------:R-:W-:Y:S02]  /*7b70*/  IMAD.MOV R5, RZ, RZ, -R5 ;  /* 0x000000ffff057224 */ /* 0x000fe400078e0a05 */
[----:B------:R-:W-:Y:S01]  /*7b80*/  @!P3 IMAD.MOV R54, RZ, RZ, -R54 ;  /* 0x000000ffff36b224 */ /* 0x000fe200078e0a36 */
[C---:B------:R-:W-:Y:S01]  /*7b90*/  ISETP.GT.U32.AND P3, PT, R12.reuse, R64, PT ;  /* 0x000000400c00720c */ /* 0x040fe20003f64070 */
[----:B------:R-:W-:Y:S02]  /*7ba0*/  IMAD R66, R12, R5, R66 ;  /* 0x000000050c427224 */ /* 0x000fe400078e0242 */
[----:B------:R-:W-:Y:S02]  /*7bb0*/  VIADD R4, R0, 0x9f ;  /* 0x0000009f00047836 */ /* 0x000fe40000000000 */
[----:B------:R-:W-:-:S02]  /*7bc0*/  @!P5 IMAD.IADD R60, R60, 0x1, -R12 ;  /* 0x000000013c3cd824 */ /* 0x000fc400078e0a0c */
[----:B------:R-:W-:Y:S01]  /*7bd0*/  IMAD.HI.U32 R3, R249, R62, RZ ;  /* 0x0000003ef9037227 */ /* 0x000fe200078e00ff */
[----:B------:R-:W-:-:S03]  /*7be0*/  IABS R68, R4 ;  /* 0x0000000400447213 */ /* 0x000fc60000000000 */
[----:B------:R-:W-:Y:S01]  /*7bf0*/  @!P2 IMAD.IADD R58, R58, 0x1, -R12 ;  /* 0x000000013a3aa824 */ /* 0x000fe200078e0a0c */
[C---:B------:R-:W-:Y:S01]  /*7c00*/  ISETP.GT.U32.AND P2, PT, R12.reuse, R66, PT ;  /* 0x000000420c00720c */ /* 0x040fe20003f44070 */
[----:B------:R-:W-:Y:S01]  /*7c10*/  @!P4 IMAD.MOV R52, RZ, RZ, -R52 ;  /* 0x000000ffff34c224 */ /* 0x000fe200078e0a34 */
[----:B------:R-:W-:Y:S01]  /*7c20*/  ISETP.GT.U32.AND P4, PT, R12, R60, PT ;  /* 0x0000003c0c00720c */ /* 0x000fe20003f84070 */
[----:B------:R-:W-:Y:S02]  /*7c30*/  IMAD.MOV R3, RZ, RZ, -R3 ;  /* 0x000000ffff037224 */ /* 0x000fe400078e0a03 */
[----:B------:R-:W-:Y:S02]  /*7c40*/  VIADD R78, R0, 0xa0 ;  /* 0x000000a0004e7836 */ /* 0x000fe40000000000 */
[----:B------:R-:W-:Y:S02]  /*7c50*/  IMAD R62, R12, R3, R62 ;  /* 0x000000030c3e7224 */ /* 0x000fe400078e023e */
[----:B------:R-:W-:Y:S01]  /*7c60*/  @!P3 IMAD.IADD R64, R64, 0x1, -R12 ;  /* 0x000000014040b824 */ /* 0x000fe200078e0a0c */
[----:B------:R-:W-:Y:S01]  /*7c70*/  IABS R70, R78 ;  /* 0x0000004e00467213 */ /* 0x000fe20000000000 */
[----:B------:R-:W-:Y:S01]  /*7c80*/  IMAD.HI.U32 R3, R249, R68, RZ ;  /* 0x00000044f9037227 */ /* 0x000fe200078e00ff */
[----:B------:R-:W-:-:S03]  /*7c90*/  ISETP.GT.U32.AND P5, PT, R12, R62, PT ;  /* 0x0000003e0c00720c */ /* 0x000fc60003fa4070 */
[----:B------:R-:W-:Y:S01]  /*7ca0*/  @!P0 IMAD.MOV R58, RZ, RZ, -R58 ;  /* 0x000000ffff3a8224 */ /* 0x000fe200078e0a3a */
[----:B------:R-:W-:Y:S01]  /*7cb0*/  ISETP.GT.U32.AND P0, PT, R12, R64, PT ;  /* 0x000000400c00720c */ /* 0x000fe20003f04070 */
[----:B------:R-:W-:Y:S02]  /*7cc0*/  IMAD.MOV R5, RZ, RZ, -R3 ;  /* 0x000000ffff057224 */ /* 0x000fe400078e0a03 */
[----:B------:R-:W-:-:S04]  /*7cd0*/  IMAD.HI.U32 R3, R249, R70, RZ ;  /* 0x00000046f9037227 */ /* 0x000fc800078e00ff */
[--C-:B------:R-:W-:Y:S02]  /*7ce0*/  @!P2 IMAD.IADD R66, R66, 0x1, -R12.reuse ;  /* 0x000000014242a824 */ /* 0x100fe400078e0a0c */
[----:B------:R-:W-:Y:S01]  /*7cf0*/  @!P4 IMAD.IADD R60, R60, 0x1, -R12 ;  /* 0x000000013c3cc824 */ /* 0x000fe200078e0a0c */
[----:B------:R-:W-:Y:S01]  /*7d00*/  ISETP.GE.AND P4, PT, R74, RZ, PT ;  /* 0x000000ff4a00720c */ /* 0x000fe20003f86270 */
[C---:B------:R-:W-:Y:S01]  /*7d10*/  IMAD R68, R12.reuse, R5, R68 ;  /* 0x000000050c447224 */ /* 0x040fe200078e0244 */
[----:B------:R-:W-:Y:S01]  /*7d20*/  ISETP.GT.U32.AND P2, PT, R12, R66, PT ;  /* 0x000000420c00720c */ /* 0x000fe20003f44070 */
[----:B------:R-:W-:Y:S01]  /*7d30*/  IMAD.MOV R3, RZ, RZ, -R3 ;  /* 0x000000ffff037224 */ /* 0x000fe200078e0a03 */
[----:B------:R-:W-:Y:S01]  /*7d40*/  @!P1 IADD3 R60, PT, PT, -R60, RZ, RZ ;  /* 0x000000ff3c3c9210 */ /* 0x000fe20007ffe1ff */
[----:B------:R-:W-:Y:S01]  /*7d50*/  @!P5 IMAD.IADD R62, R62, 0x1, -R12 ;  /* 0x000000013e3ed824 */ /* 0x000fe200078e0a0c */
[C---:B------:R-:W-:Y:S01]  /*7d60*/  ISETP.GT.U32.AND P1, PT, R12.reuse, R68, PT ;  /* 0x000000440c00720c */ /* 0x040fe20003f24070 */
[----:B------:R-:W-:Y:S01]  /*7d70*/  IMAD R70, R12, R3, R70 ;  /* 0x000000030c467224 */ /* 0x000fe200078e0246 */
[----:B------:R-:W-:Y:S01]  /*7d80*/  ISETP.GE.AND P5, PT, R76, RZ, PT ;  /* 0x000000ff4c00720c */ /* 0x000fe20003fa6270 */
[----:B------:R-:W-:Y:S01]  /*7d90*/  @!P0 IMAD.IADD R64, R64, 0x1, -R12 ;  /* 0x0000000140408824 */ /* 0x000fe200078e0a0c */
[----:B------:R-:W-:Y:S01]  /*7da0*/  ISETP.GT.U32.AND P3, PT, R12, R62, PT ;  /* 0x0000003e0c00720c */ /* 0x000fe20003f64070 */
[----:B------:R-:W-:Y:S01]  /*7db0*/  VIADD R5, R0, 0xa1 ;  /* 0x000000a100057836 */ /* 0x000fe20000000000 */
[----:B------:R-:W-:Y:S01]  /*7dc0*/  ISETP.GT.U32.AND P0, PT, R12, R70, PT ;  /* 0x000000460c00720c */ /* 0x000fe20003f04070 */
[----:B------:R-:W-:Y:S01]  /*7dd0*/  @!P6 IMAD.MOV R56, RZ, RZ, -R56 ;  /* 0x000000ffff38e224 */ /* 0x000fe200078e0a38 */
[----:B------:R-:W-:Y:S01]  /*7de0*/  ISETP.GE.AND P6, PT, R72, RZ, PT ;  /* 0x000000ff4800720c */ /* 0x000fe20003fc6270 */
[----:B------:R-:W-:Y:S01]  /*7df0*/  @!P2 IMAD.IADD R66, R66, 0x1, -R12 ;  /* 0x000000014242a824 */ /* 0x000fe200078e0a0c */
[----:B------:R-:W-:Y:S01]  /*7e00*/  IABS R72, R5 ;  /* 0x0000000500487213 */ /* 0x000fe20000000000 */
[----:B------:R-:W-:Y:S01]  /*7e10*/  VIADD R80, R0, 0xa2 ;  /* 0x000000a200507836 */ /* 0x000fe20000000000 */
[----:B------:R-:W-:Y:S01]  /*7e20*/  ISETP.GE.AND P2, PT, R78, RZ, PT ;  /* 0x000000ff4e00720c */ /* 0x000fe20003f46270 */
        /* <DEDUP_REMOVED lines=8> */
[----:B------:R-:W-:Y:S02]  /*7eb0*/  IMAD.MOV R3, RZ, RZ, -R3 ;  /* 0x000000ffff037224 */ /* 0x000fe400078e0a03 */
[----:B------:R-:W-:Y:S01]  /*7ec0*/  @!P3 IMAD.IADD R62, R62, 0x1, -R12 ;  /* 0x000000013e3eb824 */ /* 0x000fe200078e0a0c */
[----:B------:R-:W-:Y:S01]  /*7ed0*/  ISETP.GE.AND P3, PT, R4, RZ, PT ;  /* 0x000000ff0400720c */ /* 0x000fe20003f66270 */
[----:B------:R-:W-:-:S02]  /*7ee0*/  IMAD R72, R12, R3, R72 ;  /* 0x000000030c487224 */ /* 0x000fc400078e0248 */
[----:B------:R-:W-:-:S04]  /*7ef0*/  IMAD.HI.U32 R3, R249, R76, RZ ;  /* 0x0000004cf9037227 */ /* 0x000fc800078e00ff */
[----:B------:R-:W-:Y:S02]  /*7f00*/  IMAD.MOV R3, RZ, RZ, -R3 ;  /* 0x000000ffff037224 */ /* 0x000fe400078e0a03 */
[----:B------:R-:W-:Y:S02]  /*7f10*/  @!P0 IMAD.IADD R68, R68, 0x1, -R12 ;  /* 0x0000000144448824 */ /* 0x000fe400078e0a0c */
[C---:B------:R-:W-:Y:S02]  /*7f20*/  IMAD R76, R12.reuse, R3, R76 ;  /* 0x000000030c4c7224 */ /* 0x040fe400078e024c */
[----:B------:R-:W-:Y:S01]  /*7f30*/  @!P6 IMAD.MOV R62, RZ, RZ, -R62 ;  /* 0x000000ffff3ee224 */ /* 0x000fe200078e0a3e */
[C---:B------:R-:W-:Y:S01]  /*7f40*/  ISETP.GT.U32.AND P6, PT, R12.reuse, R70, PT ;  /* 0x000000460c00720c */ /* 0x040fe20003fc4070 */
[----:B------:R-:W-:Y:S01]  /*7f50*/  @!P3 IMAD.MOV R68, RZ, RZ, -R68 ;  /* 0x000000ffff44b224 */ /* 0x000fe200078e0a44 */
[----:B------:R-:W-:Y:S01]  /*7f60*/  ISETP.GT.U32.AND P3, PT, R12, R76, PT ;  /* 0x0000004c0c00720c */ /* 0x000fe20003f64070 */
[----:B------:R-:W-:-:S04]  /*7f70*/  IMAD.HI.U32 R4, R249, R74, RZ ;  /* 0x0000004af9047227 */ /* 0x000fc800078e00ff */
[----:B------:R-:W-:Y:S02]  /*7f80*/  IMAD.MOV R5, RZ, RZ, -R4 ;  /* 0x000000ffff057224 */ /* 0x000fe400078e0a04 */
[----:B------:R-:W-:Y:S02]  /*7f90*/  VIADD R84, R0, 0xa5 ;  /* 0x000000a500547836 */ /* 0x000fe40000000000 */
[----:B------:R-:W-:Y:S02]  /*7fa0*/  IMAD R74, R12, R5, R74 ;  /* 0x000000050c4a7224 */ /* 0x000fe400078e024a */
[----:B------:R-:W-:Y:S01]  /*7fb0*/  @!P5 IMAD.MOV R66, RZ, RZ, -R66 ;  /* 0x000000ffff42d224 */ /* 0x000fe200078e0a42 */
[----:B------:R-:W-:Y:S01]  /*7fc0*/  ISETP.GE.AND P5, PT, R80, RZ, PT ;  /* 0x000000ff5000720c */ /* 0x000fe20003fa6270 */
[--C-:B------:R-:W-:Y:S01]  /*7fd0*/  @!P6 IMAD.IADD R70, R70, 0x1, -R12.reuse ;  /* 0x000000014646e824 */ /* 0x100fe200078e0a0c */
[----:B------:R-:W-:Y:S01]  /*7fe0*/  ISETP.GT.U32.AND P0, PT, R12, R74, PT ;  /* 0x0000004a0c00720c */ /* 0x000fe20003f04070 */
[----:B------:R-:W-:Y:S01]  /*7ff0*/  VIADD R4, R0, 0xa4 ;  /* 0x000000a400047836 */ /* 0x000fe20000000000 */
[----:B------:R-:W-:Y:S01]  /*8000*/  IABS R80, R84 ;  /* 0x0000005400507213 */ /* 0x000fe20000000000 */
[----:B------:R-:W-:Y:S01]  /*8010*/  @!P3 IMAD.IADD R76, R76, 0x1, -R12 ;  /* 0x000000014c4cb824 */ /* 0x000fe200078e0a0c */
[----:B------:R-:W-:Y:S01]  /*8020*/  ISETP.GE.AND P6, PT, R78, RZ, PT ;  /* 0x000000ff4e00720c */ /* 0x000fe20003fc6270 */
[----:B------:R-:W-:Y:S01]  /*8030*/  @!P2 IMAD.MOV R70, RZ, RZ, -R70 ;  /* 0x000000ffff46a224 */ /* 0x000fe200078e0a46 */
[----:B------:R-:W-:Y:S01]  /*8040*/  IABS R78, R4 ;  /* 0x00000004004e7213 */ /* 0x000fe20000000000 */
[----:B------:R-:W-:Y:S01]  /*8050*/  @!P4 IMAD.MOV R64, RZ, RZ, -R64 ;  /* 0x000000ffff40c224 */ /* 0x000fe200078e0a40 */
[----:B------:R-:W-:Y:S01]  /*8060*/  ISETP.GE.AND P2, PT, R4, RZ, PT ;  /* 0x000000ff0400720c */ /* 0x000fe20003f46270 */
[----:B------:R-:W-:Y:S01]  /*8070*/  IMAD.HI.U32 R4, R249, R80, RZ ;  /* 0x00000050f9047227 */ /* 0x000fe200078e00ff */
[----:B------:R-:W-:-:S02]  /*8080*/  ISETP.GT.U32.AND P3, PT, R12, R76, PT ;  /* 0x0000004c0c00720c */ /* 0x000fc40003f64070 */
[----:B------:R-:W-:Y:S01]  /*8090*/  ISETP.GT.U32.AND P4, PT, R12, R72, PT ;  /* 0x000000480c00720c */ /* 0x000fe20003f84070 */
[----:B------:R-:W-:Y:S02]  /*80a0*/  IMAD.MOV R139, RZ, RZ, -R4 ;  /* 0x000000ffff8b7224 */ /* 0x000fe400078e0a04 */
[----:B------:R-:W-:Y:S02]  /*80b0*/  @!P0 IMAD.IADD R74, R74, 0x1, -R12 ;  /* 0x000000014a4a8824 */ /* 0x000fe400078e0a0c */
[----:B------:R-:W-:Y:S02]  /*80c0*/  IMAD R80, R12, R139, R80 ;  /* 0x0000008b0c507224 */ /* 0x000fe400078e0250 */
[----:B------:R-:W-:Y:S01]  /*80d0*/  VIADD R86, R0, 0xa6 ;  /* 0x000000a600567836 */ /* 0x000fe20000000000 */
[----:B------:R-:W-:Y:S01]  /*80e0*/  ISETP.GT.U32.AND P0, PT, R12, R74, PT ;  /* 0x0000004a0c00720c */ /* 0x000fe20003f04070 */
[----:B------:R-:W-:-:S03]  /*80f0*/  IMAD.HI.U32 R3, R249, R78, RZ ;  /* 0x0000004ef9037227 */ /* 0x000fc600078e00ff */
[----:B------:R-:W-:Y:S01]  /*8100*/  IABS R82, R86 ;  /* 0x0000005600527213 */ /* 0x000fe20000000000 */
[--C-:B------:R-:W-:Y:S01]  /*8110*/  @!P3 IMAD.IADD R76, R76, 0x1, -R12.reuse ;  /* 0x000000014c4cb824 */ /* 0x100fe200078e0a0c */
[----:B------:R-:W-:Y:S01]  /*8120*/  ISETP.GT.U32.AND P3, PT, R12, R80, PT ;  /* 0x000000500c00720c */ /* 0x000fe20003f64070 */
[----:B------:R-:W-:Y:S02]  /*8130*/  @!P4 IMAD.IADD R72, R72, 0x1, -R12 ;  /* 0x000000014848c824 */ /* 0x000fe400078e0a0c */
[----:B------:R-:W-:Y:S02]  /*8140*/  IMAD.MOV R3, RZ, RZ, -R3 ;  /* 0x000000ffff037224 */ /* 0x000fe400078e0a03 */
[----:B------:R-:W-:Y:S01]  /*8150*/  IMAD.HI.U32 R5, R249, R82, RZ ;  /* 0x00000052f9057227 */ /* 0x000fe200078e00ff */
[----:B------:R-:W-:Y:S02]  /*8160*/  ISETP.GT.U32.AND P4, PT, R12, R72, PT ;  /* 0x000000480c00720c */ /* 0x000fe40003f84070 */
[----:B------:R-:W-:Y:S01]  /*8170*/  @!P0 IADD3 R74, PT, PT, R74, -R12, RZ ;  /* 0x8000000c4a4a8210 */ /* 0x000fe20007ffe0ff */
[----:B------:R-:W-:Y:S01]  /*8180*/  IMAD R78, R12, R3, R78 ;  /* 0x000000030c4e7224 */ /* 0x000fe200078e024e */
[----:B------:R-:W-:Y:S01]  /*8190*/  ISETP.GE.AND P0, PT, R86, RZ, PT ;  /* 0x000000ff5600720c */ /* 0x000fe20003f06270 */
[----:B------:R-:W-:-:S02]  /*81a0*/  VIADD R3, R0, 0xa7 ;  /* 0x000000a700037836 */ /* 0x000fc40000000000 */
[C---:B------:R-:W-:Y:S02]  /*81b0*/  VIADD R102, R0.reuse, 0xaa ;  /* 0x000000aa00667836 */ /* 0x040fe40000000000 */
[----:B------:R-:W-:Y:S01]  /*81c0*/  IMAD.MOV R5, RZ, RZ, -R5 ;  /* 0x000000ffff057224 */ /* 0x000fe200078e0a05 */
[----:B------:R-:W-:Y:S01]  /*81d0*/  IABS R86, R3 ;  /* 0x0000000300567213 */ /* 0x000fe20000000000 */
[----:B------:R-:W-:Y:S01]  /*81e0*/  VIADD R94, R0, 0xa8 ;  /* 0x000000a8005e7836 */ /* 0x000fe20000000000 */
[----:B------:R-:W-:Y:S01]  /*81f0*/  IABS R92, R102 ;  /* 0x00000066005c7213 */ /* 0x000fe20000000000 */
[----:B------:R-:W-:Y:S02]  /*8200*/  @!P3 IMAD.IADD R80, R80, 0x1, -R12 ;  /* 0x000000015050b824 */ /* 0x000fe400078e0a0c */
[----:B------:R-:W-:Y:S01]  /*8210*/  IMAD R82, R12, R5, R82 ;  /* 0x000000050c527224 */ /* 0x000fe200078e0252 */
[----:B------:R-:W-:Y:S01]  /*8220*/  IABS R88, R94 ;  /* 0x0000005e00587213 */ /* 0x000fe20000000000 */
[----:B------:R-:W-:Y:S01]  /*8230*/  @!P5 IMAD.MOV R74, RZ, RZ, -R74 ;  /* 0x000000ffff4ad224 */ /* 0x000fe200078e0a4a */
[----:B------:R-:W-:Y:S01]  /*8240*/  ISETP.GE.AND P5, PT, R3, RZ, PT ;  /* 0x000000ff0300720c */ /* 0x000fe20003fa6270 */
[----:B------:R-:W-:Y:S01]  /*8250*/  @!P4 IMAD.IADD R72, R72, 0x1, -R12 ;  /* 0x000000014848c824 */ /* 0x000fe200078e0a0c */
[----:B------:R-:W-:Y:S01]  /*8260*/  ISETP.GT.U32.AND P3, PT, R12, R80, PT ;  /* 0x000000500c00720c */ /* 0x000fe20003f64070 */
[----:B------:R-:W-:Y:S01]  /*8270*/  IMAD.HI.U32 R3, R249, R86, RZ ;  /* 0x00000056f9037227 */ /* 0x000fe200078e00ff */
[----:B------:R-:W-:-:S03]  /*8280*/  ISETP.GE.AND P4, PT, R84, RZ, PT ;  /* 0x000000ff5400720c */ /* 0x000fc60003f86270 */
[----:B------:R-:W-:Y:S01]  /*8290*/  @!P6 IMAD.MOV R76, RZ, RZ, -R76 ;  /* 0x000000ffff4ce224 */ /* 0x000fe200078e0a4c */
[C---:B------:R-:W-:Y:S01]  /*82a0*/  ISETP.GT.U32.AND P6, PT, R12.reuse, R82, PT ;  /* 0x000000520c00720c */ /* 0x040fe20003fc4070 */
[----:B------:R-:W-:Y:S01]  /*82b0*/  @!P1 IMAD.MOV R72, RZ, RZ, -R72 ;  /* 0x000000ffff489224 */ /* 0x000fe200078e0a48 */
[----:B------:R-:W-:Y:S01]  /*82c0*/  ISETP.GT.U32.AND P1, PT, R12, R78, PT ;  /* 0x0000004e0c00720c */ /* 0x000fe20003f24070 */
[----:B------:R-:W-:-:S04]  /*82d0*/  IMAD.HI.U32 R84, R249, R92, RZ ;  /* 0x0000005cf9547227 */ /* 0x000fc800078e00ff */
[----:B------:R-:W-:-:S04]  /*82e0*/  IMAD.HI.U32 R4, R249, R88, RZ ;  /* 0x00000058f9047227 */ /* 0x000fc800078e00ff */
[----:B------:R-:W-:Y:S02]  /*82f0*/  IMAD.MOV R3, RZ, RZ, -R3 ;  /* 0x000000ffff037224 */ /* 0x000fe400078e0a03 */
[----:B------:R-:W-:Y:S02]  /*8300*/  VIADD R100, R0, 0xa9 ;  /* 0x000000a900647836 */ /* 0x000fe40000000000 */
[----:B------:R-:W-:Y:S02]  /*8310*/  IMAD.MOV R141, RZ, RZ, -R84 ;  /* 0x000000ffff8d7224 */ /* 0x000fe400078e0a54 */
[----:B------:R-:W-:Y:S01]  /*8320*/  IMAD.MOV R139, RZ, RZ, -R4 ;  /* 0x000000ffff8b7224 */ /* 0x000fe200078e0a04 */
[----:B------:R-:W-:Y:S01]  /*8330*/  IABS R90, R100 ;  /* 0x00000064005a7213 */ /* 0x000fe20000000000 */
[C---:B------:R-:W-:Y:S02]  /*8340*/  IMAD R84, R12.reuse, R3, R86 ;  /* 0x000000030c547224 */ /* 0x040fe400078e0256 */
[----:B------:R-:W-:-:S02]  /*8350*/  IMAD R86, R12, R139, R88 ;  /* 0x0000008b0c567224 */ /* 0x000fc400078e0258 */
[----:B------:R-:W-:Y:S01]  /*8360*/  @!P3 IMAD.IADD R80, R80, 0x1, -R12 ;  /* 0x000000015050b824 */ /* 0x000fe200078e0a0c */
[----:B------:R-:W-:Y:S01]  /*8370*/  ISETP.GT.U32.AND P3, PT, R12, R84, PT ;  /* 0x000000540c00720c */ /* 0x000fe20003f64070 */
[----:B------:R-:W-:-:S04]  /*8380*/  IMAD.HI.U32 R5, R249, R90, RZ ;  /* 0x0000005af9057227 */ /* 0x000fc800078e00ff */
[--C-:B------:R-:W-:Y:S01]  /*8390*/  @!P6 IMAD.IADD R82, R82, 0x1, -R12.reuse ;  /* 0x000000015252e824 */ /* 0x100fe200078e0a0c */
[----:B------:R-:W-:Y:S01]  /*83a0*/  ISETP.GT.U32.AND P6, PT, R12, R86, PT ;  /* 0x000000560c00720c */ /* 0x000fe20003fc4070 */
[----:B------:R-:W-:Y:S02]  /*83b0*/  @!P1 IMAD.IADD R78, R78, 0x1, -R12 ;  /* 0x000000014e4e9824 */ /* 0x000fe400078e0a0c */
[----:B------:R-:W-:Y:S02]  /*83c0*/  IMAD.MOV R5, RZ, RZ, -R5 ;  /* 0x000000ffff057224 */ /* 0x000fe400078e0a05 */
[----:B------:R-:W-:Y:S01]  /*83d0*/  VIADD R104, R0, 0xab ;  /* 0x000000ab00687836 */ /* 0x000fe20000000000 */
[C---:B------:R-:W-:Y:S01]  /*83e0*/  ISETP.GT.U32.AND P1, PT, R12.reuse, R78, PT ;  /* 0x0000004e0c00720c */ /* 0x040fe20003f24070 */
[C---:B------:R-:W-:Y:S02]  /*83f0*/  IMAD R88, R12.reuse, R5, R90 ;  /* 0x000000050c587224 */ /* 0x040fe400078e025a */
[----:B------:R-:W-:Y:S01]  /*8400*/  IMAD R90, R12, R141, R92 ;  /* 0x0000008d0c5a7224 */ /* 0x000fe200078e025c */
[----:B------:R-:W-:Y:S01]  /*8410*/  IABS R92, R104 ;  /* 0x00000068005c7213 */ /* 0x000fe20000000000 */
[--C-:B------:R-:W-:Y:S01]  /*8420*/  @!P3 IMAD.IADD R84, R84, 0x1, -R12.reuse ;  /* 0x000000015454b824 */ /* 0x100fe200078e0a0c */
[----:B------:R-:W-:Y:S01]  /*8430*/  ISETP.GT.U32.AND P3, PT, R12, R82, PT ;  /* 0x000000520c00720c */ /* 0x000fe20003f64070 */
[----:B------:R-:W-:-:S02]  /*8440*/  @!P6 IMAD.IADD R86, R86, 0x1, -R12 ;  /* 0x000000015656e824 */ /* 0x000fc400078e0a0c */
[----:B------:R-:W-:Y:S01]  /*8450*/  IMAD.HI.U32 R3, R249, R92, RZ ;  /* 0x0000005cf9037227 */ /* 0x000fe200078e00ff */
[----:B------:R-:W-:-:S03]  /*8460*/  ISETP.GT.U32.AND P6, PT, R12, R84, PT ;  /* 0x000000540c00720c */ /* 0x000fc60003fc4070 */
[----:B------:R-:W-:Y:S01]  /*8470*/  VIADD R106, R0, 0xac ;  /* 0x000000ac006a7836 */ /* 0x000fe20000000000 */
[----:B------:R-:W-:Y:S01]  /*8480*/  IADD3 R3, PT, PT, -R3, RZ, RZ ;  /* 0x000000ff03037210 */ /* 0x000fe20007ffe1ff */
[----:B------:R-:W-:Y:S01]  /*8490*/  @!P1 IMAD.IADD R78, R78, 0x1, -R12 ;  /* 0x000000014e4e9824 */ /* 0x000fe200078e0a0c */
[----:B------:R-:W-:Y:S01]  /*84a0*/  ISETP.GE.AND P1, PT, R94, RZ, PT ;  /* 0x000000ff5e00720c */ /* 0x000fe20003f26270 */
[----:B------:R-:W-:Y:S01]  /*84b0*/  @!P4 IMAD.MOV R80, RZ, RZ, -R80 ;  /* 0x000000ffff50c224 */ /* 0x000fe200078e0a50 */
[----:B------:R-:W-:Y:S01]  /*84c0*/  IABS R94, R106 ;  /* 0x0000006a005e7213 */ /* 0x000fe20000000000 */
[----:B------:R-:W-:Y:S01]  /*84d0*/  @!P2 IMAD.MOV R78, RZ, RZ, -R78 ;  /* 0x000000ffff4ea224 */ /* 0x000fe200078e0a4e */
[C---:B------:R-:W-:Y:S01]  /*84e0*/  ISETP.GT.U32.AND P2, PT, R12.reuse, R86, PT ;  /* 0x000000560c00720c */ /* 0x040fe20003f44070 */
[C---:B------:R-:W-:Y:S01]  /*84f0*/  IMAD R92, R12.reuse, R3, R92 ;  /* 0x000000030c5c7224 */ /* 0x040fe200078e025c */
[----:B------:R-:W-:Y:S01]  /*8500*/  ISETP.GT.U32.AND P4, PT, R12, R88, PT ;  /* 0x000000580c00720c */ /* 0x000fe20003f84070 */
[----:B------:R-:W-:-:S04]  /*8510*/  IMAD.HI.U32 R4, R249, R94, RZ ;  /* 0x0000005ef9047227 */ /* 0x000fc800078e00ff */
[----:B------:R-:W-:Y:S01]  /*8520*/  @!P6 IMAD.IADD R84, R84, 0x1, -R12 ;  /* 0x000000015454e824 */ /* 0x000fe200078e0a0c */
[----:B------:R-:W-:Y:S01]  /*8530*/  ISETP.GT.U32.AND P6, PT, R12, R92, PT ;  /* 0x0000005c0c00720c */ /* 0x000fe20003fc4070 */
[----:B------:R-:W-:Y:S02]  /*8540*/  IMAD.MOV R5, RZ, RZ, -R4 ;  /* 0x000000ffff057224 */ /* 0x000fe400078e0a04 */
[----:B------:R-:W-:Y:S01]  /*8550*/  @!P3 IMAD.IADD R82, R82, 0x1, -R12 ;  /* 0x000000015252b824 */ /* 0x000fe200078e0a0c */
[C---:B------:R-:W-:Y:S01]  /*8560*/  ISETP.GT.U32.AND P3, PT, R12.reuse, R90, PT ;  /* 0x0000005a0c00720c */ /* 0x040fe20003f64070 */
[----:B------:R-:W-:Y:S02]  /*8570*/  IMAD R94, R12, R5, R94 ;  /* 0x000000050c5e7224 */ /* 0x000fe400078e025e */
[----:B------:R-:W-:Y:S02]  /*8580*/  VIADD R108, R0, 0xad ;  /* 0x000000ad006c7836 */ /* 0x000fe40000000000 */
[--C-:B------:R-:W-:Y:S01]  /*8590*/  @!P2 IMAD.IADD R86, R86, 0x1, -R12.reuse ;  /* 0x000000015656a824 */ /* 0x100fe200078e0a0c */
[----:B------:R-:W-:Y:S01]  /*85a0*/  ISETP.GT.U32.AND P2, PT, R12, R94, PT ;  /* 0x0000005e0c00720c */ /* 0x000fe20003f44070 */
[--C-:B------:R-:W-:Y:S01]  /*85b0*/  @!P4 IMAD.IADD R88, R88, 0x1, -R12.reuse ;  /* 0x000000015858c824 */ /* 0x100fe200078e0a0c */
[----:B------:R-:W-:Y:S01]  /*85c0*/  IABS R96, R108 ;  /* 0x0000006c00607213 */ /* 0x000fe20000000000 */
[----:B------:R-:W-:Y:S01]  /*85d0*/  VIADD R110, R0, 0xae ;  /* 0x000000ae006e7836 */ /* 0x000fe20000000000 */
[----:B------:R-:W-:Y:S01]  /*85e0*/  ISETP.GE.AND P4, PT, R100, RZ, PT ;  /* 0x000000ff6400720c */ /* 0x000fe20003f86270 */
[--C-:B------:R-:W-:Y:S01]  /*85f0*/  @!P6 IMAD.IADD R92, R92, 0x1, -R12.reuse ;  /* 0x000000015c5ce824 */ /* 0x100fe200078e0a0c */
[----:B------:R-:W-:Y:S01]  /*8600*/  ISETP.GT.U32.AND P6, PT, R12, R88, PT ;  /* 0x000000580c00720c */ /* 0x000fe20003fc4070 */
[----:B------:R-:W-:Y:S01]  /*8610*/  @!P3 IMAD.IADD R90, R90, 0x1, -R12 ;  /* 0x000000015a5ab824 */ /* 0x000fe200078e0a0c */
[----:B------:R-:W-:Y:S01]  /*8620*/  IABS R98, R110 ;  /* 0x0000006e00627213 */ /* 0x000fe20000000000 */
[----:B------:R-:W-:Y:S01]  /*8630*/  @!P5 IMAD.MOV R84, RZ, RZ, -R84 ;  /* 0x000000ffff54d224 */ /* 0x000fe200078e0a54 */
[----:B------:R-:W-:Y:S01]  /*8640*/  ISETP.GT.U32.AND P5, PT, R12, R92, PT ;  /* 0x0000005c0c00720c */ /* 0x000fe20003fa4070 */
[----:B------:R-:W-:Y:S01]  /*8650*/  IMAD.HI.U32 R3, R249, R96, RZ ;  /* 0x00000060f9037227 */ /* 0x000fe200078e00ff */
[----:B------:R-:W-:-:S03]  /*8660*/  ISETP.GE.AND P3, PT, R102, RZ, PT ;  /* 0x000000ff6600720c */ /* 0x000fc60003f66270 */
[----:B------:R-:W-:Y:S02]  /*8670*/  VIADD R112, R0, 0xaf ;  /* 0x000000af00707836 */ /* 0x000fe40000000000 */
[----:B------:R-:W-:Y:S01]  /*8680*/  @!P0 IMAD.MOV R82, RZ, RZ, -R82 ;  /* 0x000000ffff528224 */ /* 0x000fe200078e0a52 */
[----:B------:R-:W-:Y:S01]  /*8690*/  ISETP.GT.U32.AND P0, PT, R12, R90, PT ;  /* 0x0000005a0c00720c */ /* 0x000fe20003f04070 */
[----:B------:R-:W-:Y:S01]  /*86a0*/  IMAD.HI.U32 R4, R249, R98, RZ ;  /* 0x00000062f9047227 */ /* 0x000fe200078e00ff */
[----:B------:R-:W-:-:S03]  /*86b0*/  IABS R100, R112 ;  /* 0x0000007000647213 */ /* 0x000fc60000000000 */
[----:B------:R-:W-:Y:S02]  /*86c0*/  IMAD.MOV R3, RZ, RZ, -R3 ;  /* 0x000000ffff037224 */ /* 0x000fe400078e0a03 */
[----:B------:R-:W-:Y:S02]  /*86d0*/  VIADD R114, R0, 0xb0 ;  /* 0x000000b000727836 */ /* 0x000fe40000000000 */
[----:B------:R-:W-:Y:S02]  /*86e0*/  @!P2 IMAD.IADD R94, R94, 0x1, -R12 ;  /* 0x000000015e5ea824 */ /* 0x000fe400078e0a0c */
[----:B------:R-:W-:Y:S01]  /*86f0*/  IMAD.MOV R5, RZ, RZ, -R4 ;  /* 0x000000ffff057224 */ /* 0x000fe200078e0a04 */
[----:B------:R-:W-:Y:S01]  /*8700*/  IABS R102, R114 ;  /* 0x0000007200667213 */ /* 0x000fe20000000000 */
[C---:B------:R-:W-:Y:S01]  /*8710*/  IMAD R96, R12.reuse, R3, R96 ;  /* 0x000000030c607224 */ /* 0x040fe200078e0260 */
[----:B------:R-:W-:Y:S01]  /*8720*/  ISETP.GT.U32.AND P2, PT, R12, R94, PT ;  /* 0x0000005e0c00720c */ /* 0x000fe20003f44070 */
[----:B------:R-:W-:Y:S01]  /*8730*/  @!P6 IMAD.IADD R88, R88, 0x1, -R12 ;  /* 0x000000015858e824 */ /* 0x000fe200078e0a0c */
[----:B------:R-:W-:Y:S01]  /*8740*/  ISETP.GE.AND P6, PT, R104, RZ, PT ;  /* 0x000000ff6800720c */ /* 0x000fe20003fc6270 */
[----:B------:R-:W-:-:S04]  /*8750*/  IMAD.HI.U32 R3, R249, R100, RZ ;  /* 0x00000064f9037227 */ /* 0x000fc800078e00ff */
[C---:B------:R-:W-:Y:S02]  /*8760*/  IMAD R98, R12.reuse, R5, R98 ;  /* 0x000000050c627224 */ /* 0x040fe400078e0262 */
[----:B------:R-:W-:Y:S01]  /*8770*/  @!P1 IMAD.MOV R86, RZ, RZ, -R86 ;  /* 0x000000ffff569224 */ /* 0x000fe200078e0a56 */
[----:B------:R-:W-:Y:S01]  /*8780*/  ISETP.GT.U32.AND P1, PT, R12, R96, PT ;  /* 0x000000600c00720c */ /* 0x000fe20003f24070 */
[----:B------:R-:W-:Y:S01]  /*8790*/  @!P5 IMAD.IADD R92, R92, 0x1, -R12 ;  /* 0x000000015c5cd824 */ /* 0x000fe200078e0a0c */
[----:B------:R-:W-:Y:S01]  /*87a0*/  ISETP.GE.AND P5, PT, R106, RZ, PT ;  /* 0x000000ff6a00720c */ /* 0x000fe20003fa6270 */
[----:B------:R-:W-:-:S04]  /*87b0*/  IMAD.HI.U32 R4, R249, R102, RZ ;  /* 0x00000066f9047227 */ /* 0x000fc800078e00ff */
[----:B------:R-:W-:Y:S02]  /*87c0*/  IMAD.MOV R3, RZ, RZ, -R3 ;  /* 0x000000ffff037224 */ /* 0x000fe400078e0a03 */
[----:B------:R-:W-:Y:S01]  /*87d0*/  @!P0 IMAD.IADD R90, R90, 0x1, -R12 ;  /* 0x000000015a5a8824 */ /* 0x000fe200078e0a0c */
[C---:B------:R-:W-:Y:S01]  /*87e0*/  ISETP.GT.U32.AND P0, PT, R12.reuse, R98, PT ;  /* 0x000000620c00720c */ /* 0x040fe20003f04070 */
[----:B------:R-:W-:Y:S02]  /*87f0*/  IMAD.MOV R5, RZ, RZ, -R4 ;  /* 0x000000ffff057224 */ /* 0x000fe400078e0a04 */
[----:B------:R-:W-:Y:S01]  /*8800*/  IMAD R100, R12, R3, R100 ;  /* 0x000000030c647224 */ /* 0x000fe200078e0264 */
[----:B------:R-:W-:Y:S01]  /*8810*/  @!P3 IADD3 R90, PT, PT, -R90, RZ, RZ ;  /* 0x000000ff5a5ab210 */ /* 0x000fe20007ffe1ff */
[----:B------:R-:W-:Y:S01]  /*8820*/  @!P2 IMAD.IADD R94, R94, 0x1, -R12 ;  /* 0x000000015e5ea824 */ /* 0x000fe200078e0a0c */
[----:B------:R-:W-:Y:S01]  /*8830*/  ISETP.GE.AND P2, PT, R108, RZ, PT ;  /* 0x000000ff6c00720c */ /* 0x000fe20003f46270 */
[----:B------:R-:W-:-:S02]  /*8840*/  IMAD R102, R12, R5, R102 ;  /* 0x000000050c667224 */ /* 0x000fc400078e0266 */
[----:B------:R-:W-:Y:S01]  /*8850*/  @!P6 IMAD.MOV R92, RZ, RZ, -R92 ;  /* 0x000000ffff5ce224 */ /* 0x000fe200078e0a5c */
[----:B------:R-:W-:Y:S01]  /*8860*/  ISETP.GT.U32.AND P6, PT, R12, R100, PT ;  /* 0x000000640c00720c */ /* 0x000fe20003fc4070 */
[----:B------:R-:W-:Y:S01]  /*8870*/  @!P1 IMAD.IADD R96, R96, 0x1, -R12 ;  /* 0x0000000160609824 */ /* 0x000fe200078e0a0c */
[----:B------:R-:W-:Y:S01]  /*8880*/  ISETP.GE.AND P1, PT, R110, RZ, PT ;  /* 0x000000ff6e00720c */ /* 0x000fe20003f26270 */
[----:B------:R-:W-:Y:S01]  /*8890*/  @!P5 IMAD.MOV R94, RZ, RZ, -R94 ;  /* 0x000000ffff5ed224 */ /* 0x000fe200078e0a5e */
[----:B------:R-:W-:Y:S01]  /*88a0*/  ISETP.GT.U32.AND P5, PT, R12, R102, PT ;  /* 0x000000660c00720c */ /* 0x000fe20003fa4070 */
[----:B------:R-:W-:Y:S01]  /*88b0*/  @!P0 IMAD.IADD R98, R98, 0x1, -R12 ;  /* 0x0000000162628824 */ /* 0x000fe200078e0a0c */
[----:B------:R-:W-:Y:S01]  /*88c0*/  ISETP.GT.U32.AND P0, PT, R12, R96, PT ;  /* 0x000000600c00720c */ /* 0x000fe20003f04070 */
[C---:B------:R-:W-:Y:S02]  /*88d0*/  VIADD R4, R0.reuse, 0xb2 ;  /* 0x000000b200047836 */ /* 0x040fe40000000000 */
[----:B------:R-:W-:Y:S01]  /*88e0*/  VIADD R3, R0, 0xb1 ;  /* 0x000000b100037836 */ /* 0x000fe20000000000 */
[----:B------:R-:W-:Y:S01]  /*88f0*/  ISETP.GT.U32.AND P3, PT, R12, R98, PT ;  /* 0x000000620c00720c */ /* 0x000fe20003f64070 */
[----:B------:R-:W-:Y:S01]  /*8900*/  @!P4 IMAD.MOV R88, RZ, RZ, -R88 ;  /* 0x000000ffff58c224 */ /* 0x000fe200078e0a58 */
[----:B------:R-:W-:Y:S01]  /*8910*/  IABS R106, R4 ;  /* 0x00000004006a7213 */ /* 0x000fe20000000000 */
[--C-:B------:R-:W-:Y:S01]  /*8920*/  @!P6 IMAD.IADD R100, R100, 0x1, -R12.reuse ;  /* 0x000000016464e824 */ /* 0x100fe200078e0a0c */
[----:B------:R-:W-:Y:S01]  /*8930*/  IABS R104, R3 ;  /* 0x0000000300687213 */ /* 0x000fe20000000000 */
[----:B------:R-:W-:Y:S01]  /*8940*/  VIADD R108, R0, 0xb3 ;  /* 0x000000b3006c7836 */ /* 0x000fe20000000000 */
[----:B------:R-:W-:Y:S01]  /*8950*/  ISETP.GE.AND P4, PT, R112, RZ, PT ;  /* 0x000000ff7000720c */ /* 0x000fe20003f86270 */
[--C-:B------:R-:W-:Y:S01]  /*8960*/  @!P5 IMAD.IADD R102, R102, 0x1, -R12.reuse ;  /* 0x000000016666d824 */ /* 0x100fe200078e0a0c */
[----:B------:R-:W-:Y:S01]  /*8970*/  ISETP.GT.U32.AND P5, PT, R12, R100, PT ;  /* 0x000000640c00720c */ /* 0x000fe20003fa4070 */
[----:B------:R-:W-:Y:S01]  /*8980*/  @!P0 IMAD.IADD R96, R96, 0x1, -R12 ;  /* 0x0000000160608824 */ /* 0x000fe200078e0a0c */
[----:B------:R-:W-:Y:S01]  /*8990*/  ISETP.GE.AND P6, PT, R4, RZ, PT ;  /* 0x000000ff0400720c */ /* 0x000fe20003fc6270 */
[----:B------:R-:W-:Y:S01]  /*89a0*/  IMAD.HI.U32 R4, R249, R106, RZ ;  /* 0x0000006af9047227 */ /* 0x000fe200078e00ff */
[----:B------:R-:W-:-:S03]  /*89b0*/  ISETP.GE.AND P0, PT, R114, RZ, PT ;  /* 0x000000ff7200720c */ /* 0x000fc60003f06270 */
[----:B------:R-:W-:Y:S01]  /*89c0*/  @!P3 IMAD.IADD R98, R98, 0x1, -R12 ;  /* 0x000000016262b824 */ /* 0x000fe200078e0a0c */
[----:B------:R-:W-:Y:S01]  /*89d0*/  ISETP.GE.AND P3, PT, R3, RZ, PT ;  /* 0x000000ff0300720c */ /* 0x000fe20003f66270 */
[----:B------:R-:W-:Y:S01]  /*89e0*/  @!P2 IMAD.MOV R96, RZ, RZ, -R96 ;  /* 0x000000ffff60a224 */ /* 0x000fe200078e0a60 */
[----:B------:R-:W-:Y:S01]  /*89f0*/  ISETP.GT.U32.AND P2, PT, R12, R102, PT ;  /* 0x000000660c00720c */ /* 0x000fe20003f44070 */
[----:B------:R-:W-:-:S04]  /*8a00*/  IMAD.HI.U32 R3, R249, R104, RZ ;  /* 0x00000068f9037227 */ /* 0x000fc800078e00ff */
[----:B------:R-:W-:Y:S02]  /*8a10*/  IMAD.MOV R5, RZ, RZ, -R4 ;  /* 0x000000ffff057224 */ /* 0x000fe400078e0a04 */
[----:B------:R-:W-:Y:S02]  /*8a20*/  IMAD.MOV R3, RZ, RZ, -R3 ;  /* 0x000000ffff037224 */ /* 0x000fe400078e0a03 */
[----:B------:R-:W-:Y:S02]  /*8a30*/  IMAD R106, R12, R5, R106 ;  /* 0x000000050c6a7224 */ /* 0x000fe400078e026a */
[----:B------:R-:W-:Y:S02]  /*8a40*/  @!P5 IMAD.IADD R100, R100, 0x1, -R12 ;  /* 0x000000016464d824 */ /* 0x000fe400078e0a0c */
[----:B------:R-:W-:Y:S01]  /*8a50*/  @!P1 IMAD.MOV R98, RZ, RZ, -R98 ;  /* 0x000000ffff629224 */ /* 0x000fe200078e0a62 */
[----:B------:R-:W-:Y:S01]  /*8a60*/  ISETP.GE.AND P1, PT, R108, RZ, PT ;  /* 0x000000ff6c00720c */ /* 0x000fe20003f26270 */
[----:B------:R-:W-:Y:S01]  /*8a70*/  IMAD R104, R12, R3, R104 ;  /* 0x000000030c687224 */ /* 0x000fe200078e0268 */
[----:B------:R-:W-:Y:S01]  /*8a80*/  IABS R108, R108 ;  /* 0x0000006c006c7213 */ /* 0x000fe20000000000 */
[----:B------:R-:W-:-:S02]  /*8a90*/  VIADD R3, R0, 0xb4 ;  /* 0x000000b400037836 */ /* 0x000fc40000000000 */
[----:B------:R-:W-:Y:S01]  /*8aa0*/  @!P4 IMAD.MOV R100, RZ, RZ, -R100 ;  /* 0x000000ffff64c224 */ /* 0x000fe200078e0a64 */
[----:B------:R-:W-:Y:S01]  /*8ab0*/  ISETP.GT.U32.AND P4, PT, R12, R106, PT ;  /* 0x0000006a0c00720c */ /* 0x000fe20003f84070 */
[----:B------:R-:W-:Y:S01]  /*8ac0*/  @!P2 IMAD.IADD R102, R102, 0x1, -R12 ;  /* 0x000000016666a824 */ /* 0x000fe200078e0a0c */
[----:B------:R-:W-:Y:S01]  /*8ad0*/  ISETP.GE.AND P2, PT, R3, RZ, PT ;  /* 0x000000ff0300720c */ /* 0x000fe20003f46270 */
[----:B------:R-:W-:Y:S01]  /*8ae0*/  VIADD R4, R0, 0xb5 ;  /* 0x000000b500047836 */ /* 0x000fe20000000000 */
[----:B------:R-:W-:Y:S01]  /*8af0*/  IABS R110, R3 ;  /* 0x00000003006e7213 */ /* 0x000fe20000000000 */
[----:B------:R-:W-:Y:S01]  /*8b00*/  IMAD.HI.U32 R3, R249, R108, RZ ;  /* 0x0000006cf9037227 */ /* 0x000fe200078e00ff */
[----:B------:R-:W-:Y:S02]  /*8b10*/  ISETP.GT.U32.AND P5, PT, R12, R104, PT ;  /* 0x000000680c00720c */ /* 0x000fe40003fa4070 */
[----:B------:R-:W-:Y:S01]  /*8b20*/  IABS R112, R4 ;  /* 0x0000000400707213 */ /* 0x000fe20000000000 */
[----:B------:R-:W-:-:S02]  /*8b30*/  IMAD.MOV R5, RZ, RZ, -R3 ;  /* 0x000000ffff057224 */ /* 0x000fc400078e0a03 */
[----:B------:R-:W-:-:S04]  /*8b40*/  IMAD.HI.U32 R3, R249, R110, RZ ;  /* 0x0000006ef9037227 */ /* 0x000fc800078e00ff */
        /* <DEDUP_REMOVED lines=8> */
[----:B------:R-:W-:Y:S02]  /*8bd0*/  VIADD R126, R0, 0xb7 ;  /* 0x000000b7007e7836 */ /* 0x000fe40000000000 */
[----:B------:R-:W-:Y:S02]  /*8be0*/  IMAD R112, R12, R3, R112 ;  /* 0x000000030c707224 */ /* 0x000fe400078e0270 */
[----:B------:R-:W-:Y:S01]  /*8bf0*/  @!P4 IMAD.IADD R106, R106, 0x1, -R12 ;  /* 0x000000016a6ac824 */ /* 0x000fe200078e0a0c */
[----:B------:R-:W-:Y:S01]  /*8c00*/  IABS R116, R126 ;  /* 0x0000007e00747213 */ /* 0x000fe20000000000 */
[----:B------:R-:W-:Y:S01]  /*8c10*/  VIADD R128, R0, 0xb8 ;  /* 0x000000b800807836 */ /* 0x000fe20000000000 */
[----:B------:R-:W-:Y:S01]  /*8c20*/  ISETP.GT.U32.AND P4, PT, R12, R112, PT ;  /* 0x000000700c00720c */ /* 0x000fe20003f84070 */
[----:B------:R-:W-:Y:S01]  /*8c30*/  VIADD R124, R0, 0xb6 ;  /* 0x000000b6007c7836 */ /* 0x000fe20000000000 */
[----:B------:R-:W-:Y:S01]  /*8c40*/  @!P5 IADD3 R104, PT, PT, R104, -R12, RZ ;  /* 0x8000000c6868d210 */ /* 0x000fe20007ffe0ff */
[----:B------:R-:W-:Y:S01]  /*8c50*/  IMAD.HI.U32 R3, R249, R116, RZ ;  /* 0x00000074f9037227 */ /* 0x000fe200078e00ff */
[----:B------:R-:W-:-:S02]  /*8c60*/  IABS R118, R128 ;  /* 0x0000008000767213 */ /* 0x000fc40000000000 */
[----:B------:R-:W-:Y:S01]  /*8c70*/  IABS R114, R124 ;  /* 0x0000007c00727213 */ /* 0x000fe20000000000 */
[----:B------:R-:W-:Y:S01]  /*8c80*/  @!P3 IMAD.MOV R104, RZ, RZ, -R104 ;  /* 0x000000ffff68b224 */ /* 0x000fe200078e0a68 */
[----:B------:R-:W-:Y:S01]  /*8c90*/  ISETP.GT.U32.AND P3, PT, R12, R110, PT ;  /* 0x0000006e0c00720c */ /* 0x000fe20003f64070 */
[----:B------:R-:W-:Y:S02]  /*8ca0*/  IMAD.MOV R3, RZ, RZ, -R3 ;  /* 0x000000ffff037224 */ /* 0x000fe400078e0a03 */
[----:B------:R-:W-:Y:S02]  /*8cb0*/  @!P6 IMAD.MOV R106, RZ, RZ, -R106 ;  /* 0x000000ffff6ae224 */ /* 0x000fe400078e0a6a */
[----:B------:R-:W-:Y:S02]  /*8cc0*/  @!P4 IMAD.IADD R112, R112, 0x1, -R12 ;  /* 0x000000017070c824 */ /* 0x000fe400078e0a0c */
[C---:B------:R-:W-:Y:S02]  /*8cd0*/  IMAD R116, R12.reuse, R3, R116 ;  /* 0x000000030c747224 */ /* 0x040fe400078e0274 */
[----:B------:R-:W-:Y:S01]  /*8ce0*/  IMAD.HI.U32 R3, R249, R118, RZ ;  /* 0x00000076f9037227 */ /* 0x000fe200078e00ff */
[----:B------:R-:W-:-:S03]  /*8cf0*/  ISETP.GT.U32.AND P6, PT, R12, R112, PT ;  /* 0x000000700c00720c */ /* 0x000fc60003fc4070 */
[----:B------:R-:W-:Y:S02]  /*8d00*/  IMAD R108, R12, R5, R108 ;  /* 0x000000050c6c7224 */ /* 0x000fe400078e026c */
[----:B------:R-:W-:Y:S02]  /*8d10*/  IMAD.MOV R3, RZ, RZ, -R3 ;  /* 0x000000ffff037224 */ /* 0x000fe400078e0a03 */
[----:B------:R-:W-:Y:S01]  /*8d20*/  @!P3 IMAD.IADD R110, R110, 0x1, -R12 ;  /* 0x000000016e6eb824 */ /* 0x000fe200078e0a0c */
[----:B------:R-:W-:Y:S01]  /*8d30*/  ISETP.GT.U32.AND P5, PT, R12, R108, PT ;  /* 0x0000006c0c00720c */ /* 0x000fe20003fa4070 */
[----:B------:R-:W-:Y:S01]  /*8d40*/  @!P0 IMAD.MOV R102, RZ, RZ, -R102 ;  /* 0x000000ffff668224 */ /* 0x000fe200078e0a66 */
[----:B------:R-:W-:Y:S01]  /*8d50*/  ISETP.GE.AND P0, PT, R4, RZ, PT ;  /* 0x000000ff0400720c */ /* 0x000fe20003f06270 */
[----:B------:R-:W-:Y:S01]  /*8d60*/  IMAD.HI.U32 R4, R249, R114, RZ ;  /* 0x00000072f9047227 */ /* 0x000fe200078e00ff */
[----:B------:R-:W-:-:S03]  /*8d70*/  ISETP.GT.U32.AND P4, PT, R12, R110, PT ;  /* 0x0000006e0c00720c */ /* 0x000fc60003f84070 */
[----:B------:R-:W-:Y:S02]  /*8d80*/  IMAD R118, R12, R3, R118 ;  /* 0x000000030c767224 */ /* 0x000fe400078e0276 */
[----:B------:R-:W-:Y:S02]  /*8d90*/  VIADD R130, R0, 0xb9 ;  /* 0x000000b900827836 */ /* 0x000fe40000000000 */
[----:B------:R-:W-:Y:S02]  /*8da0*/  IMAD.MOV R5, RZ, RZ, -R4 ;  /* 0x000000ffff057224 */ /* 0x000fe400078e0a04 */
[----:B------:R-:W-:Y:S01]  /*8db0*/  @!P6 IMAD.IADD R112, R112, 0x1, -R12 ;  /* 0x000000017070e824 */ /* 0x000fe200078e0a0c */
[C---:B------:R-:W-:Y:S01]  /*8dc0*/  ISETP.GT.U32.AND P6, PT, R12.reuse, R118, PT ;  /* 0x000000760c00720c */ /* 0x040fe20003fc4070 */
[----:B------:R-:W-:Y:S01]  /*8dd0*/  IMAD R114, R12, R5, R114 ;  /* 0x000000050c727224 */ /* 0x000fe200078e0272 */
[----:B------:R-:W-:Y:S01]  /*8de0*/  IABS R120, R130 ;  /* 0x0000008200787213 */ /* 0x000fe20000000000 */
[----:B------:R-:W-:-:S02]  /*8df0*/  @!P5 IMAD.IADD R108, R108, 0x1, -R12 ;  /* 0x000000016c6cd824 */ /* 0x000fc400078e0a0c */
[----:B------:R-:W-:Y:S01]  /*8e00*/  VIADD R134, R0, 0xbb ;  /* 0x000000bb00867836 */ /* 0x000fe20000000000 */
[C---:B------:R-:W-:Y:S01]  /*8e10*/  ISETP.GT.U32.AND P5, PT, R12.reuse, R114, PT ;  /* 0x000000720c00720c */ /* 0x040fe20003fa4070 */
[----:B------:R-:W-:Y:S01]  /*8e20*/  IMAD.HI.U32 R3, R249, R120, RZ ;  /* 0x00000078f9037227 */ /* 0x000fe200078e00ff */
[----:B------:R-:W-:-:S03]  /*8e30*/  ISETP.GT.U32.AND P3, PT, R12, R108, PT ;  /* 0x0000006c0c00720c */ /* 0x000fc60003f64070 */
[--C-:B------:R-:W-:Y:S01]  /*8e40*/  @!P4 IMAD.IADD R110, R110, 0x1, -R12.reuse ;  /* 0x000000016e6ec824 */ /* 0x100fe200078e0a0c */
[----:B------:R-:W-:Y:S01]  /*8e50*/  ISETP.GE.AND P4, PT, R124, RZ, PT ;  /* 0x000000ff7c00720c */ /* 0x000fe20003f86270 */
[----:B------:R-:W-:Y:S01]  /*8e60*/  IMAD.MOV R3, RZ, RZ, -R3 ;  /* 0x000000ffff037224 */ /* 0x000fe200078e0a03 */
[----:B------:R-:W-:Y:S01]  /*8e70*/  IABS R124, R134 ;  /* 0x00000086007c7213 */ /* 0x000fe20000000000 */
[----:B------:R-:W-:Y:S02]  /*8e80*/  @!P6 IMAD.IADD R118, R118, 0x1, -R12 ;  /* 0x000000017676e824 */ /* 0x000fe400078e0a0c */
[C---:B------:R-:W-:Y:S02]  /*8e90*/  IMAD R120, R12.reuse, R3, R120 ;  /* 0x000000030c787224 */ /* 0x040fe400078e0278 */
[----:B------:R-:W-:Y:S01]  /*8ea0*/  IMAD.HI.U32 R3, R249, R124, RZ ;  /* 0x0000007cf9037227 */ /* 0x000fe200078e00ff */
[----:B------:R-:W-:-:S03]  /*8eb0*/  ISETP.GT.U32.AND P6, PT, R12, R118, PT ;  /* 0x000000760c00720c */ /* 0x000fc60003fc4070 */
[----:B------:R-:W-:Y:S01]  /*8ec0*/  VIADD R132, R0, 0xba ;  /* 0x000000ba00847836 */ /* 0x000fe20000000000 */
[----:B------:R-:W-:Y:S01]  /*8ed0*/  IADD3 R3, PT, PT, -R3, RZ, RZ ;  /* 0x000000ff03037210 */ /* 0x000fe20007ffe1ff */
[--C-:B------:R-:W-:Y:S02]  /*8ee0*/  @!P5 IMAD.IADD R114, R114, 0x1, -R12.reuse ;  /* 0x000000017272d824 */ /* 0x100fe400078e0a0c */
[----:B------:R-:W-:Y:S01]  /*8ef0*/  @!P3 IMAD.IADD R108, R108, 0x1, -R12 ;  /* 0x000000016c6cb824 */ /* 0x000fe200078e0a0c */
[----:B------:R-:W-:Y:S01]  /*8f00*/  IABS R122, R132 ;  /* 0x00000084007a7213 */ /* 0x000fe20000000000 */
[C---:B------:R-:W-:Y:S01]  /*8f10*/  IMAD R124, R12.reuse, R3, R124 ;  /* 0x000000030c7c7224 */ /* 0x040fe200078e027c */
[----:B------:R-:W-:Y:S01]  /*8f20*/  ISETP.GT.U32.AND P5, PT, R12, R114, PT ;  /* 0x000000720c00720c */ /* 0x000fe20003fa4070 */
[----:B------:R-:W-:Y:S01]  /*8f30*/  VIADD R136, R0, 0xbd ;  /* 0x000000bd00887836 */ /* 0x000fe20000000000 */
[----:B------:R-:W-:Y:S01]  /*8f40*/  ISETP.GT.U32.AND P3, PT, R12, R116, PT ;  /* 0x000000740c00720c */ /* 0x000fe20003f64070 */
[----:B------:R-:W-:-:S04]  /*8f50*/  IMAD.HI.U32 R4, R249, R122, RZ ;  /* 0x0000007af9047227 */ /* 0x000fc800078e00ff */
[----:B------:R-:W-:Y:S01]  /*8f60*/  @!P6 IMAD.IADD R118, R118, 0x1, -R12 ;  /* 0x000000017676e824 */ /* 0x000fe200078e0a0c */
[----:B------:R-:W-:Y:S01]  /*8f70*/  ISETP.GT.U32.AND P6, PT, R12, R124, PT ;  /* 0x0000007c0c00720c */ /* 0x000fe20003fc4070 */
[----:B------:R-:W-:Y:S02]  /*8f80*/  IMAD.MOV R5, RZ, RZ, -R4 ;  /* 0x000000ffff057224 */ /* 0x000fe400078e0a04 */
[----:B------:R-:W-:Y:S02]  /*8f90*/  VIADD R4, R0, 0xbc ;  /* 0x000000bc00047836 */ /* 0x000fe40000000000 */
[--C-:B------:R-:W-:Y:S01]  /*8fa0*/  @!P5 IMAD.IADD R114, R114, 0x1, -R12.reuse ;  /* 0x000000017272d824 */ /* 0x100fe200078e0a0c */
[----:B------:R-:W-:Y:S01]  /*8fb0*/  ISETP.GE.AND P5, PT, R126, RZ, PT ;  /* 0x000000ff7e00720c */ /* 0x000fe20003fa6270 */
[----:B------:R-:W-:Y:S01]  /*8fc0*/  @!P3 IMAD.IADD R116, R116, 0x1, -R12 ;  /* 0x000000017474b824 */ /* 0x000fe200078e0a0c */
[----:B------:R-:W-:Y:S01]  /*8fd0*/  IABS R126, R4 ;  /* 0x00000004007e7213 */ /* 0x000fe20000000000 */
[----:B------:R-:W-:Y:S01]  /*8fe0*/  @!P1 IMAD.MOV R108, RZ, RZ, -R108 ;  /* 0x000000ffff6c9224 */ /* 0x000fe200078e0a6c */
[----:B------:R-:W-:Y:S01]  /*8ff0*/  ISETP.GE.AND P3, PT, R128, RZ, PT ;  /* 0x000000ff8000720c */ /* 0x000fe20003f66270 */
[----:B------:R-:W-:Y:S01]  /*9000*/  @!P2 IMAD.MOV R110, RZ, RZ, -R110 ;  /* 0x000000ffff6ea224 */ /* 0x000fe200078e0a6e */
[----:B------:R-:W-:Y:S01]  /*9010*/  ISETP.GT.U32.AND P1, PT, R12, R116, PT ;  /* 0x000000740c00720c */ /* 0x000fe20003f24070 */
[----:B------:R-:W-:Y:S01]  /*9020*/  @!P6 IMAD.IADD R124, R124, 0x1, -R12 ;  /* 0x000000017c7ce824 */ /* 0x000fe200078e0a0c */
[----:B------:R-:W-:Y:S01]  /*9030*/  ISETP.GT.U32.AND P2, PT, R12, R120, PT ;  /* 0x000000780c00720c */ /* 0x000fe20003f44070 */
[----:B------:R-:W-:Y:S01]  /*9040*/  IMAD.HI.U32 R3, R249, R126, RZ ;  /* 0x0000007ef9037227 */ /* 0x000fe200078e00ff */
[----:B------:R-:W-:-:S02]  /*9050*/  IABS R128, R136 ;  /* 0x0000008800807213 */ /* 0x000fc40000000000 */
[C---:B------:R-:W-:Y:S01]  /*9060*/  ISETP.GT.U32.AND P6, PT, R12.reuse, R124, PT ;  /* 0x0000007c0c00720c */ /* 0x040fe20003fc4070 */
[----:B------:R-:W-:Y:S02]  /*9070*/  IMAD R122, R12, R5, R122 ;  /* 0x000000050c7a7224 */ /* 0x000fe400078e027a */
[----:B------:R-:W-:Y:S02]  /*9080*/  IMAD.MOV R5, RZ, RZ, -R3 ;  /* 0x000000ffff057224 */ /* 0x000fe400078e0a03 */
[----:B------:R-:W-:-:S04]  /*9090*/  IMAD.HI.U32 R3, R249, R128, RZ ;  /* 0x00000080f9037227 */ /* 0x000fc800078e00ff */
[----:B------:R-:W-:Y:S02]  /*90a0*/  IMAD.MOV R3, RZ, RZ, -R3 ;  /* 0x000000ffff037224 */ /* 0x000fe400078e0a03 */
[----:B------:R-:W-:Y:S01]  /*90b0*/  @!P4 IMAD.MOV R114, RZ, RZ, -R114 ;  /* 0x000000ffff72c224 */ /* 0x000fe200078e0a72 */
[----:B------:R-:W-:Y:S01]  /*90c0*/  ISETP.GT.U32.AND P4, PT, R12, R122, PT ;  /* 0x0000007a0c00720c */ /* 0x000fe20003f84070 */
[--C-:B------:R-:W-:Y:S01]  /*90d0*/  @!P1 IMAD.IADD R116, R116, 0x1, -R12.reuse ;  /* 0x0000000174749824 */ /* 0x100fe200078e0a0c */
[----:B------:R-:W-:Y:S01]  /*90e0*/  ISETP.GE.AND P1, PT, R132, RZ, PT ;  /* 0x000000ff8400720c */ /* 0x000fe20003f26270 */
[----:B------:R-:W-:Y:S01]  /*90f0*/  @!P2 IMAD.IADD R120, R120, 0x1, -R12 ;  /* 0x000000017878a824 */ /* 0x000fe200078e0a0c */
[----:B------:R-:W-:Y:S01]  /*9100*/  ISETP.GE.AND P2, PT, R134, RZ, PT ;  /* 0x000000ff8600720c */ /* 0x000fe20003f46270 */
[C---:B------:R-:W-:Y:S02]  /*9110*/  IMAD R128, R12.reuse, R3, R128 ;  /* 0x000000030c807224 */ /* 0x040fe400078e0280 */
[----:B------:R-:W-:Y:S01]  /*9120*/  @!P5 IMAD.MOV R116, RZ, RZ, -R116 ;  /* 0x000000ffff74d224 */ /* 0x000fe200078e0a74 */
[----:B------:R-:W-:Y:S01]  /*9130*/  ISETP.GT.U32.AND P5, PT, R12, R120, PT ;  /* 0x000000780c00720c */ /* 0x000fe20003fa4070 */
[----:B------:R-:W-:Y:S01]  /*9140*/  @!P6 IMAD.IADD R124, R124, 0x1, -R12 ;  /* 0x000000017c7ce824 */ /* 0x000fe200078e0a0c */
[----:B------:R-:W-:Y:S01]  /*9150*/  ISETP.GT.U32.AND P6, PT, R12, R128, PT ;  /* 0x000000800c00720c */ /* 0x000fe20003fc4070 */
[----:B------:R-:W-:-:S02]  /*9160*/  VIADD R138, R0, 0xbe ;  /* 0x000000be008a7836 */ /* 0x000fc40000000000 */
[----:B------:R-:W-:Y:S01]  /*9170*/  @!P0 IMAD.MOV R112, RZ, RZ, -R112 ;  /* 0x000000ffff708224 */ /* 0x000fe200078e0a70 */
[----:B------:R-:W-:Y:S01]  /*9180*/  ISETP.GE.AND P0, PT, R130, RZ, PT ;  /* 0x000000ff8200720c */ /* 0x000fe20003f06270 */
[----:B------:R-:W-:Y:S01]  /*9190*/  @!P4 IMAD.IADD R122, R122, 0x1, -R12 ;  /* 0x000000017a7ac824 */ /* 0x000fe200078e0a0c */
[----:B------:R-:W-:Y:S01]  /*91a0*/  IABS R130, R138 ;  /* 0x0000008a00827213 */ /* 0x000fe20000000000 */
[----:B------:R-:W-:Y:S02]  /*91b0*/  VIADD R140, R0, 0xc0 ;  /* 0x000000c0008c7836 */ /* 0x000fe40000000000 */
[C---:B------:R-:W-:Y:S01]  /*91c0*/  IMAD R126, R12.reuse, R5, R126 ;  /* 0x000000050c7e7224 */ /* 0x040fe200078e027e */
[----:B------:R-:W-:Y:S01]  /*91d0*/  ISETP.GT.U32.AND P4, PT, R12, R122, PT ;  /* 0x0000007a0c00720c */ /* 0x000fe20003f84070 */
[----:B------:R-:W-:Y:S01]  /*91e0*/  IMAD.HI.U32 R3, R249, R130, RZ ;  /* 0x00000082f9037227 */ /* 0x000fe200078e00ff */
[----:B------:R-:W-:-:S03]  /*91f0*/  IABS R134, R140 ;  /* 0x0000008c00867213 */ /* 0x000fc60000000000 */
[--C-:B------:R-:W-:Y:S01]  /*9200*/  @!P5 IMAD.IADD R120, R120, 0x1, -R12.reuse ;  /* 0x000000017878d824 */ /* 0x100fe200078e0a0c */
[----:B------:R-:W-:Y:S01]  /*9210*/  ISETP.GT.U32.AND P5, PT, R12, R126, PT ;  /* 0x0000007e0c00720c */ /* 0x000fe20003fa4070 */
[----:B------:R-:W-:Y:S02]  /*9220*/  @!P6 IMAD.IADD R128, R128, 0x1, -R12 ;  /* 0x000000018080e824 */ /* 0x000fe400078e0a0c */
[----:B------:R-:W-:Y:S01]  /*9230*/  IMAD.MOV R3, RZ, RZ, -R3 ;  /* 0x000000ffff037224 */ /* 0x000fe200078e0a03 */
[----:B------:R-:W-:Y:S01]  /*9240*/  @!P0 IADD3 R120, PT, PT, -R120, RZ, RZ ;  /* 0x000000ff78788210 */ /* 0x000fe20007ffe1ff */
[----:B------:R-:W-:Y:S01]  /*9250*/  VIADD R139, R0, 0xbf ;  /* 0x000000bf008b7836 */ /* 0x000fe20000000000 */
[C---:B------:R-:W-:Y:S01]  /*9260*/  ISETP.GT.U32.AND P0, PT, R12.reuse, R128, PT ;  /* 0x000000800c00720c */ /* 0x040fe20003f04070 */
[----:B------:R-:W-:Y:S02]  /*9270*/  IMAD R130, R12, R3, R130 ;  /* 0x000000030c827224 */ /* 0x000fe400078e0282 */
[----:B------:R-:W-:Y:S01]  /*9280*/  IMAD.HI.U32 R3, R249, R134, RZ ;  /* 0x00000086f9037227 */ /* 0x000fe200078e00ff */
[----:B------:R-:W-:-:S02]  /*9290*/  IABS R132, R139 ;  /* 0x0000008b00847213 */ /* 0x000fc40000000000 */
[----:B------:R-:W-:Y:S01]  /*92a0*/  ISETP.GT.U32.AND P6, PT, R12, R130, PT ;  /* 0x000000820c00720c */ /* 0x000fe20003fc4070 */
[----:B------:R-:W-:Y:S02]  /*92b0*/  IMAD.MOV R3, RZ, RZ, -R3 ;  /* 0x000000ffff037224 */ /* 0x000fe400078e0a03 */
[----:B------:R-:W-:Y:S01]  /*92c0*/  @!P4 IMAD.IADD R122, R122, 0x1, -R12 ;  /* 0x000000017a7ac824 */ /* 0x000fe200078e0a0c */
[----:B------:R-:W-:Y:S01]  /*92d0*/  ISETP.GE.AND P4, PT, R4, RZ, PT ;  /* 0x000000ff0400720c */ /* 0x000fe20003f86270 */
[----:B------:R-:W-:-:S04]  /*92e0*/  IMAD.HI.U32 R4, R249, R132, RZ ;  /* 0x00000084f9047227 */ /* 0x000fc800078e00ff */
[----:B------:R-:W-:Y:S02]  /*92f0*/  IMAD R134, R12, R3, R134 ;  /* 0x000000030c867224 */ /* 0x000fe400078e0286 */
[----:B------:R-:W-:Y:S01]  /*9300*/  @!P5 IMAD.IADD R126, R126, 0x1, -R12 ;  /* 0x000000017e7ed824 */ /* 0x000fe200078e0a0c */
[----:B------:R-:W-:Y:S01]  /*9310*/  ISETP.GE.AND P5, PT, R136, RZ, PT ;  /* 0x000000ff8800720c */ /* 0x000fe20003fa6270 */
[----:B------:R-:W-:Y:S02]  /*9320*/  IMAD.MOV R5, RZ, RZ, -R4 ;  /* 0x000000ffff057224 */ /* 0x000fe400078e0a04 */
[----:B------:R-:W-:Y:S01]  /*9330*/  @!P0 IMAD.IADD R128, R128, 0x1, -R12 ;  /* 0x0000000180808824 */ /* 0x000fe200078e0a0c */
[----:B------:R-:W-:Y:S01]  /*9340*/  ISETP.GT.U32.AND P0, PT, R12, R134, PT ;  /* 0x000000860c00720c */ /* 0x000fe20003f04070 */
[----:B------:R-:W-:Y:S02]  /*9350*/  VIADD R4, R0, 0xc1 ;  /* 0x000000c100047836 */ /* 0x000fe40000000000 */
[----:B------:R-:W-:Y:S01]  /*9360*/  @!P3 IMAD.MOV R118, RZ, RZ, -R118 ;  /* 0x000000ffff76b224 */ /* 0x000fe200078e0a76 */
[C---:B------:R-:W-:Y:S01]  /*9370*/  ISETP.GT.U32.AND P3, PT, R12.reuse, R126, PT ;  /* 0x0000007e0c00720c */ /* 0x040fe20003f64070 */
[----:B------:R-:W-:Y:S01]  /*9380*/  IMAD R132, R12, R5, R132 ;  /* 0x000000050c847224 */ /* 0x000fe200078e0284 */
[----:B------:R-:W-:Y:S01]  /*9390*/  IABS R136, R4 ;  /* 0x0000000400887213 */ /* 0x000fe20000000000 */
[----:B------:R-:W-:-:S02]  /*93a0*/  @!P2 IMAD.MOV R124, RZ, RZ, -R124 ;  /* 0x000000ffff7ca224 */ /* 0x000fc400078e0a7c */
[----:B------:R-:W-:Y:S01]  /*93b0*/  VIADD R5, R0, 0xc2 ;  /* 0x000000c200057836 */ /* 0x000fe20000000000 */
[----:B------:R-:W-:Y:S01]  /*93c0*/  ISETP.GT.U32.AND P2, PT, R12, R132, PT ;  /* 0x000000840c00720c */ /* 0x000fe20003f44070 */
[----:B------:R-:W-:-:S04]  /*93d0*/  IMAD.HI.U32 R3, R249, R136, RZ ;  /* 0x00000088f9037227 */ /* 0x000fc800078e00ff */
[----:B------:R-:W-:Y:S01]  /*93e0*/  @!P1 IMAD.MOV R122, RZ, RZ, -R122 ;  /* 0x000000ffff7a9224 */ /* 0x000fe200078e0a7a */
[----:B------:R-:W-:Y:S01]  /*93f0*/  ISETP.GE.AND P1, PT, R138, RZ, PT ;  /* 0x000000ff8a00720c */ /* 0x000fe20003f26270 */
[--C-:B------:R-:W-:Y:S01]  /*9400*/  @!P0 IMAD.IADD R134, R134, 0x1, -R12.reuse ;  /* 0x0000000186868824 */ /* 0x100fe200078e0a0c */
[----:B------:R-:W-:Y:S01]  /*9410*/  IABS R138, R5 ;  /* 0x00000005008a7213 */ /* 0x000fe20000000000 */
[--C-:B------:R-:W-:Y:S01]  /*9420*/  @!P3 IMAD.IADD R126, R126, 0x1, -R12.reuse ;  /* 0x000000017e7eb824 */ /* 0x100fe200078e0a0c */
[----:B------:R-:W-:Y:S01]  /*9430*/  ISETP.GE.AND P3, PT, R139, RZ, PT ;  /* 0x000000ff8b00720c */ /* 0x000fe20003f66270 */
[----:B------:R-:W-:Y:S01]  /*9440*/  @!P6 IMAD.IADD R130, R130, 0x1, -R12 ;  /* 0x000000018282e824 */ /* 0x000fe200078e0a0c */
[----:B------:R-:W-:Y:S01]  /*9450*/  ISETP.GT.U32.AND P0, PT, R12, R134, PT ;  /* 0x000000860c00720c */ /* 0x000fe20003f04070 */
[----:B------:R-:W-:Y:S01]  /*9460*/  IMAD.MOV R3, RZ, RZ, -R3 ;  /* 0x000000ffff037224 */ /* 0x000fe200078e0a03 */
[----:B------:R-:W-:Y:S01]  /*9470*/  ISETP.GE.AND P6, PT, R140, RZ, PT ;  /* 0x000000ff8c00720c */ /* 0x000fe20003fc6270 */
[----:B------:R-:W-:Y:S01]  /*9480*/  @!P4 IMAD.MOV R126, RZ, RZ, -R126 ;  /* 0x000000ffff7ec224 */ /* 0x000fe200078e0a7e */
[C---:B------:R-:W-:Y:S01]  /*9490*/  ISETP.GT.U32.AND P4, PT, R12.reuse, R130, PT ;  /* 0x000000820c00720c */ /* 0x040fe20003f84070 */
[----:B------:R-:W-:-:S02]  /*94a0*/  IMAD R136, R12, R3, R136 ;  /* 0x000000030c887224 */ /* 0x000fc400078e0288 */
[----:B------:R-:W-:-:S04]  /*94b0*/  IMAD.HI.U32 R3, R249, R138, RZ ;  /* 0x0000008af9037227 */ /* 0x000fc800078e00ff */
[--C-:B------:R-:W-:Y:S02]  /*94c0*/  @!P2 IMAD.IADD R132, R132, 0x1, -R12.reuse ;  /* 0x000000018484a824 */ /* 0x100fe400078e0a0c */
[----:B------:R-:W-:Y:S02]  /*94d0*/  IMAD.MOV R3, RZ, RZ, -R3 ;  /* 0x000000ffff037224 */ /* 0x000fe400078e0a03 */
[----:B------:R-:W-:Y:S01]  /*94e0*/  @!P0 IMAD.IADD R134, R134, 0x1, -R12 ;  /* 0x0000000186868824 */ /* 0x000fe200078e0a0c */
[C---:B------:R-:W-:Y:S01]  /*94f0*/  ISETP.GT.U32.AND P2, PT, R12.reuse, R132, PT ;  /* 0x000000840c00720c */ /* 0x040fe20003f44070 */
[----:B------:R-:W-:Y:S02]  /*9500*/  IMAD R138, R12, R3, R138 ;  /* 0x000000030c8a7224 */ /* 0x000fe400078e028a */
[----:B------:R-:W-:Y:S02]  /*9510*/  VIADD R143, R0, 0xc3 ;  /* 0x000000c3008f7836 */ /* 0x000fe40000000000 */
[----:B------:R-:W-:Y:S01]  /*9520*/  @!P4 IMAD.IADD R130, R130, 0x1, -R12 ;  /* 0x000000018282c824 */ /* 0x000fe200078e0a0c */
[----:B------:R-:W-:Y:S01]  /*9530*/  ISETP.GT.U32.AND P0, PT, R12, R138, PT ;  /* 0x0000008a0c00720c */ /* 0x000fe20003f04070 */
[----:B------:R-:W-:Y:S01]  /*9540*/  VIADD R145, R0, 0xc5 ;  /* 0x000000c500917836 */ /* 0x000fe20000000000 */
[----:B------:R-:W-:Y:S01]  /*9550*/  ISETP.GT.U32.AND P4, PT, R12, R136, PT ;  /* 0x000000880c00720c */ /* 0x000fe20003f84070 */
[----:B------:R-:W-:Y:S01]  /*9560*/  @!P5 IMAD.MOV R128, RZ, RZ, -R128 ;  /* 0x000000ffff80d224 */ /* 0x000fe200078e0a80 */
[----:B------:R-:W-:Y:S01]  /*9570*/  IABS R139, R143 ;  /* 0x0000008f008b7213 */ /* 0x000fe20000000000 */
[----:B------:R-:W-:Y:S01]  /*9580*/  @!P6 IMAD.MOV R134, RZ, RZ, -R134 ;  /* 0x000000ffff86e224 */ /* 0x000fe200078e0a86 */
[----:B------:R-:W-:Y:S01]  /*9590*/  IABS R141, R145 ;  /* 0x00000091008d7213 */ /* 0x000fe20000000000 */
[----:B------:R-:W-:Y:S01]  /*95a0*/  @!P2 IMAD.IADD R132, R132, 0x1, -R12 ;  /* 0x000000018484a824 */ /* 0x000fe200078e0a0c */
[----:B------:R-:W-:Y:S01]  /*95b0*/  ISETP.GE.AND P2, PT, R5, RZ, PT ;  /* 0x000000ff0500720c */ /* 0x000fe20003f46270 */
[----:B------:R-:W-:Y:S01]  /*95c0*/  VIADD R5, R0, 0xc4 ;  /* 0x000000c400057836 */ /* 0x000fe20000000000 */
[----:B------:R-:W-:Y:S01]  /*95d0*/  ISETP.GE.AND P5, PT, R4, RZ, PT ;  /* 0x000000ff0400720c */ /* 0x000fe20003fa6270 */
[----:B------:R-:W-:-:S03]  /*95e0*/  IMAD.HI.U32 R3, R249, R139, RZ ;  /* 0x0000008bf9037227 */ /* 0x000fc600078e00ff */
[----:B------:R-:W-:Y:S01]  /*95f0*/  IABS R140, R5 ;  /* 0x00000005008c7213 */ /* 0x000fe20000000000 */
[--C-:B------:R-:W-:Y:S01]  /*9600*/  @!P0 IMAD.IADD R138, R138, 0x1, -R12.reuse ;  /* 0x000000018a8a8824 */ /* 0x100fe200078e0a0c */
[----:B------:R-:W-:Y:S01]  /*9610*/  ISETP.GE.AND P6, PT, R5, RZ, PT ;  /* 0x000000ff0500720c */ /* 0x000fe20003fc6270 */
[----:B------:R-:W-:Y:S02]  /*9620*/  IMAD.MOV R3, RZ, RZ, -R3 ;  /* 0x000000ffff037224 */ /* 0x000fe400078e0a03 */
[----:B------:R-:W-:Y:S01]  /*9630*/  @!P4 IMAD.IADD R136, R136, 0x1, -R12 ;  /* 0x000000018888c824 */ /* 0x000fe200078e0a0c */
[C---:B------:R-:W-:Y:S01]  /*9640*/  ISETP.GT.U32.AND P0, PT, R12.reuse, R138, PT ;  /* 0x0000008a0c00720c */ /* 0x040fe20003f04070 */
[C---:B------:R-:W-:Y:S02]  /*9650*/  IMAD R139, R12.reuse, R3, R139 ;  /* 0x000000030c8b7224 */ /* 0x040fe400078e028b */
[----:B------:R-:W-:Y:S01]  /*9660*/  IMAD.HI.U32 R3, R249, R140, RZ ;  /* 0x0000008cf9037227 */ /* 0x000fe200078e00ff */
[----:B------:R-:W-:-:S03]  /*9670*/  ISETP.GT.U32.AND P4, PT, R12, R136, PT ;  /* 0x000000880c00720c */ /* 0x000fc60003f84070 */
[----:B------:R-:W-:-:S04]  /*9680*/  IMAD.HI.U32 R4, R249, R141, RZ ;  /* 0x0000008df9047227 */ /* 0x000fc800078e00ff */
[----:B------:R-:W-:Y:S01]  /*9690*/  IMAD.MOV R3, RZ, RZ, -R3 ;  /* 0x000000ffff037224 */ /* 0x000fe200078e0a03 */
[----:B------:R-:W-:Y:S01]  /*96a0*/  IADD3 R4, PT, PT, -R4, RZ, RZ ;  /* 0x000000ff04047210 */ /* 0x000fe20007ffe1ff */
[----:B------:R-:W-:Y:S01]  /*96b0*/  @!P3 IMAD.MOV R132, RZ, RZ, -R132 ;  /* 0x000000ffff84b224 */ /* 0x000fe200078e0a84 */
[C---:B------:R-:W-:Y:S01]  /*96c0*/  ISETP.GT.U32.AND P3, PT, R12.reuse, R139, PT ;  /* 0x0000008b0c00720c */ /* 0x040fe20003f64070 */
[----:B------:R-:W-:Y:S02]  /*96d0*/  IMAD R140, R12, R3, R140 ;  /* 0x000000030c8c7224 */ /* 0x000fe400078e028c */
[--C-:B------:R-:W-:Y:S02]  /*96e0*/  @!P0 IMAD.IADD R138, R138, 0x1, -R12.reuse ;  /* 0x000000018a8a8824 */ /* 0x100fe400078e0a0c */
[----:B------:R-:W-:Y:S01]  /*96f0*/  @!P4 IMAD.IADD R136, R136, 0x1, -R12 ;  /* 0x000000018888c824 */ /* 0x000fe200078e0a0c */
[C---:B------:R-:W-:Y:S01]  /*9700*/  ISETP.GT.U32.AND P0, PT, R12.reuse, R140, PT ;  /* 0x0000008c0c00720c */ /* 0x040fe20003f04070 */
[----:B------:R-:W-:Y:S01]  /*9710*/  IMAD R141, R12, R4, R141 ;  /* 0x000000040c8d7224 */ /* 0x000fe200078e028d */
[----:B------:R-:W-:Y:S01]  /*9720*/  ISETP.GE.AND P4, PT, R145, RZ, PT ;  /* 0x000000ff9100720c */ /* 0x000fe20003f86270 */
[----:B------:R-:W-:-:S02]  /*9730*/  @!P5 IMAD.MOV R136, RZ, RZ, -R136 ;  /* 0x000000ffff88d224 */ /* 0x000fc400078e0a88 */
[----:B------:R-:W-:Y:S01]  /*9740*/  VIADD R5, R0, 0xc6 ;  /* 0x000000c600057836 */ /* 0x000fe20000000000 */
[----:B------:R-:W-:Y:S01]  /*9750*/  ISETP.GT.U32.AND P5, PT, R12, R141, PT ;  /* 0x0000008d0c00720c */ /* 0x000fe20003fa4070 */
[----:B------:R-:W-:Y:S02]  /*9760*/  @!P3 IMAD.IADD R139, R139, 0x1, -R12 ;  /* 0x000000018b8bb824 */ /* 0x000fe400078e0a0c */
[----:B------:R-:W-:Y:S01]  /*9770*/  @!P1 IMAD.MOV R130, RZ, RZ, -R130 ;  /* 0x000000ffff829224 */ /* 0x000fe200078e0a82 */
[----:B------:R-:W-:Y:S01]  /*9780*/  ISETP.GE.AND P1, PT, R143, RZ, PT ;  /* 0x000000ff8f00720c */ /* 0x000fe20003f26270 */
[----:B------:R-:W-:Y:S01]  /*9790*/  VIADD R149, R0, 0xc8 ;  /* 0x000000c800957836 */ /* 0x000fe20000000000 */
[----:B------:R-:W-:Y:S01]  /*97a0*/  ISETP.GT.U32.AND P3, PT, R12, R139, PT ;  /* 0x0000008b0c00720c */ /* 0x000fe20003f64070 */
[----:B------:R-:W-:Y:S01]  /*97b0*/  @!P0 IMAD.IADD R140, R140, 0x1, -R12 ;  /* 0x000000018c8c8824 */ /* 0x000fe200078e0a0c */
[----:B------:R-:W-:Y:S01]  /*97c0*/  IABS R143, R5 ;  /* 0x00000005008f7213 */ /* 0x000fe20000000000 */
[----:B------:R-:W-:Y:S01]  /*97d0*/  @!P2 IMAD.MOV R138, RZ, RZ, -R138 ;  /* 0x000000ffff8aa224 */ /* 0x000fe200078e0a8a */
[----:B------:R-:W-:Y:S01]  /*97e0*/  ISETP.GE.AND P2, PT, R5, RZ, PT ;  /* 0x000000ff0500720c */ /* 0x000fe20003f46270 */
[----:B------:R-:W-:Y:S01]  /*97f0*/  VIADD R4, R0, 0xc7 ;  /* 0x000000c700047836 */ /* 0x000fe20000000000 */
[----:B------:R-:W-:Y:S01]  /*9800*/  ISETP.GT.U32.AND P0, PT, R12, R140, PT ;  /* 0x0000008c0c00720c */ /* 0x000fe20003f04070 */
[----:B------:R-:W-:Y:S01]  /*9810*/  @!P5 IMAD.IADD R141, R141, 0x1, -R12 ;  /* 0x000000018d8dd824 */ /* 0x000fe200078e0a0c */
[----:B------:R-:W-:Y:S01]  /*9820*/  IABS R147, R149 ;  /* 0x0000009500937213 */ /* 0x000fe20000000000 */
[----:B------:R-:W-:Y:S01]  /*9830*/  IMAD.HI.U32 R3, R249, R143, RZ ;  /* 0x0000008ff9037227 */ /* 0x000fe200078e00ff */
[----:B------:R-:W-:-:S02]  /*9840*/  IABS R145, R4 ;  /* 0x0000000400917213 */ /* 0x000fc40000000000 */
[----:B------:R-:W-:Y:S01]  /*9850*/  ISETP.GT.U32.AND P5, PT, R12, R141, PT ;  /* 0x0000008d0c00720c */ /* 0x000fe20003fa4070 */
[----:B------:R-:W-:Y:S02]  /*9860*/  IMAD.MOV R5, RZ, RZ, -R3 ;  /* 0x000000ffff057224 */ /* 0x000fe400078e0a03 */
[----:B------:R-:W-:Y:S01]  /*9870*/  @!P3 IMAD.IADD R139, R139, 0x1, -R12 ;  /* 0x000000018b8bb824 */ /* 0x000fe200078e0a0c */
[----:B------:R-:W-:Y:S01]  /*9880*/  ISETP.GE.AND P3, PT, R4, RZ, PT ;  /* 0x000000ff0400720c */ /* 0x000fe20003f66270 */
[----:B------:R-:W-:Y:S02]  /*9890*/  IMAD R143, R12, R5, R143 ;  /* 0x000000050c8f7224 */ /* 0x000fe400078e028f */
[----:B------:R-:W-:-:S04]  /*98a0*/  IMAD.HI.U32 R4, R249, R147, RZ ;  /* 0x00000093f9047227 */ /* 0x000fc800078e00ff */
[----:B------:R-:W-:Y:S01]  /*98b0*/  @!P0 IMAD.IADD R140, R140, 0x1, -R12 ;  /* 0x000000018c8c8824 */ /* 0x000fe200078e0a0c */
[----:B------:R-:W-:Y:S01]  /*98c0*/  ISETP.GT.U32.AND P0, PT, R12, R143, PT ;  /* 0x0000008f0c00720c */ /* 0x000fe20003f04070 */
[----:B------:R-:W-:Y:S02]  /*98d0*/  IMAD.MOV R4, RZ, RZ, -R4 ;  /* 0x000000ffff047224 */ /* 0x000fe400078e0a04 */
[----:B------:R-:W-:-:S04]  /*98e0*/  IMAD.HI.U32 R3, R249, R145, RZ ;  /* 0x00000091f9037227 */ /* 0x000fc800078e00ff */
[C---:B------:R-:W-:Y:S02]  /*98f0*/  IMAD R147, R12.reuse, R4, R147 ;  /* 0x000000040c937224 */ /* 0x040fe400078e0293 */
[----:B------:R-:W-:Y:S02]  /*9900*/  @!P5 IMAD.IADD R141, R141, 0x1, -R12 ;  /* 0x000000018d8dd824 */ /* 0x000fe400078e0a0c */
[----:B------:R-:W-:Y:S02]  /*9910*/  IMAD.MOV R3, RZ, RZ, -R3 ;  /* 0x000000ffff037224 */ /* 0x000fe400078e0a03 */
[----:B------:R-:W-:Y:S01]  /*9920*/  @!P4 IMAD.MOV R141, RZ, RZ, -R141 ;  /* 0x000000ffff8dc224 */ /* 0x000fe200078e0a8d */
[C---:B------:R-:W-:Y:S01]  /*9930*/  ISETP.GT.U32.AND P4, PT, R12.reuse, R147, PT ;  /* 0x000000930c00720c */ /* 0x040fe20003f84070 */
[----:B------:R-:W-:Y:S02]  /*9940*/  IMAD R145, R12, R3, R145 ;  /* 0x000000030c917224 */ /* 0x000fe400078e0291 */
[----:B------:R-:W-:-:S02]  /*9950*/  VIADD R157, R0, 0xca ;  /* 0x000000ca009d7836 */ /* 0x000fc40000000000 */
[----:B------:R-:W-:Y:S02]  /*9960*/  @!P0 IMAD.IADD R143, R143, 0x1, -R12 ;  /* 0x000000018f8f8824 */ /* 0x000fe400078e0a0c */
[----:B------:R-:W-:Y:S01]  /*9970*/  @!P6 IMAD.MOV R140, RZ, RZ, -R140 ;  /* 0x000000ffff8ce224 */ /* 0x000fe200078e0a8c */
[----:B------:R-:W-:Y:S01]  /*9980*/  ISETP.GT.U32.AND P6, PT, R12, R145, PT ;  /* 0x000000910c00720c */ /* 0x000fe20003fc4070 */
[C---:B------:R-:W-:Y:S01]  /*9990*/  VIADD R163, R0.reuse, 0xcc ;  /* 0x000000cc00a37836 */ /* 0x040fe20000000000 */
[----:B------:R-:W-:Y:S01]  /*99a0*/  IABS R151, R157 ;  /* 0x0000009d00977213 */ /* 0x000fe20000000000 */
[----:B------:R-:W-:Y:S01]  /*99b0*/  VIADD R3, R0, 0xc9 ;  /* 0x000000c900037836 */ /* 0x000fe20000000000 */
[----:B------:R-:W-:Y:S01]  /*99c0*/  ISETP.GT.U32.AND P0, PT, R12, R143, PT ;  /* 0x0000008f0c00720c */ /* 0x000fe20003f04070 */
[----:B------:R-:W-:Y:S01]  /*99d0*/  @!P4 IMAD.IADD R147, R147, 0x1, -R12 ;  /* 0x000000019393c824 */ /* 0x000fe200078e0a0c */
[----:B------:R-:W-:Y:S01]  /*99e0*/  IABS R155, R163 ;  /* 0x000000a3009b7213 */ /* 0x000fe20000000000 */
[----:B------:R-:W-:Y:S01]  /*99f0*/  IMAD.HI.U32 R4, R249, R151, RZ ;  /* 0x00000097f9047227 */ /* 0x000fe200078e00ff */
[----:B------:R-:W-:-:S02]  /*9a00*/  ISETP.GE.AND P5, PT, R3, RZ, PT ;  /* 0x000000ff0300720c */ /* 0x000fc40003fa6270 */
[C---:B------:R-:W-:Y:S01]  /*9a10*/  ISETP.GT.U32.AND P4, PT, R12.reuse, R147, PT ;  /* 0x000000930c00720c */ /* 0x040fe20003f84070 */
[----:B------:R-:W-:Y:S01]  /*9a20*/  @!P1 IMAD.MOV R139, RZ, RZ, -R139 ;  /* 0x000000ffff8b9224 */ /* 0x000fe200078e0a8b */
[----:B------:R-:W-:Y:S01]  /*9a30*/  ISETP.GE.AND P1, PT, R149, RZ, PT ;  /* 0x000000ff9500720c */ /* 0x000fe20003f26270 */
[----:B------:R-:W-:Y:S01]  /*9a40*/  IMAD.MOV R4, RZ, RZ, -R4 ;  /* 0x000000ffff047224 */ /* 0x000fe200078e0a04 */
[----:B------:R-:W-:Y:S01]  /*9a50*/  IABS R149, R3 ;  /* 0x0000000300957213 */ /* 0x000fe20000000000 */
[--C-:B------:R-:W-:Y:S02]  /*9a60*/  @!P6 IMAD.IADD R145, R145, 0x1, -R12.reuse ;  /* 0x000000019191e824 */ /* 0x100fe400078e0a0c */
[----:B------:R-:W-:Y:S01]  /*9a70*/  @!P0 IMAD.IADD R143, R143, 0x1, -R12 ;  /* 0x000000018f8f8824 */ /* 0x000fe200078e0a0c */
[----:B------:R-:W-:Y:S01]  /*9a80*/  ISETP.GE.AND P0, PT, R157, RZ, PT ;  /* 0x000000ff9d00720c */ /* 0x000fe20003f06270 */
[C---:B------:R-:W-:Y:S01]  /*9a90*/  IMAD R151, R12.reuse, R4, R151 ;  /* 0x000000040c977224 */ /* 0x040fe200078e0297 */
[----:B------:R-:W-:Y:S01]  /*9aa0*/  ISETP.GT.U32.AND P6, PT, R12, R145, PT ;  /* 0x000000910c00720c */ /* 0x000fe20003fc4070 */
[----:B------:R-:W-:-:S04]  /*9ab0*/  IMAD.HI.U32 R4, R249, R155, RZ ;  /* 0x0000009bf9047227 */ /* 0x000fc800078e00ff */
[----:B------:R-:W-:-:S04]  /*9ac0*/  IMAD.HI.U32 R3, R249, R149, RZ ;  /* 0x00000095f9037227 */ /* 0x000fc800078e00ff */
[----:B------:R-:W-:Y:S01]  /*9ad0*/  @!P2 IMAD.MOV R143, RZ, RZ, -R143 ;  /* 0x000000ffff8fa224 */ /* 0x000fe200078e0a8f */
[----:B------:R-:W-:Y:S01]  /*9ae0*/  ISETP.GT.U32.AND P2, PT, R12, R151, PT ;  /* 0x000000970c00720c */ /* 0x000fe20003f44070 */
[----:B------:R-:W-:Y:S01]  /*9af0*/  VIADD R159, R0, 0xcb ;  /* 0x000000cb009f7836 */ /* 0x000fe20000000000 */
[----:B------:R-:W-:Y:S01]  /*9b00*/  IADD3 R5, PT, PT, -R3, RZ, RZ ;  /* 0x000000ff03057210 */ /* 0x000fe20007ffe1ff */
[----:B------:R-:W-:Y:S02]  /*9b10*/  IMAD.MOV R4, RZ, RZ, -R4 ;  /* 0x000000ffff047224 */ /* 0x000fe400078e0a04 */
[----:B------:R-:W-:Y:S01]  /*9b20*/  @!P4 IMAD.IADD R147, R147, 0x1, -R12 ;  /* 0x000000019393c824 */ /* 0x000fe200078e0a0c */
[----:B------:R-:W-:Y:S01]  /*9b30*/  IABS R153, R159 ;  /* 0x0000009f00997213 */ /* 0x000fe20000000000 */
[C---:B------:R-:W-:Y:S02]  /*9b40*/  IMAD R155, R12.reuse, R4, R155 ;  /* 0x000000040c9b7224 */ /* 0x040fe400078e029b */
[----:B------:R-:W-:-:S02]  /*9b50*/  IMAD R149, R12, R5, R149 ;  /* 0x000000050c957224 */ /* 0x000fc400078e0295 */
[----:B------:R-:W-:Y:S01]  /*9b60*/  @!P1 IMAD.MOV R147, RZ, RZ, -R147 ;  /* 0x000000ffff939224 */ /* 0x000fe200078e0a93 */
[----:B------:R-:W-:Y:S01]  /*9b70*/  ISETP.GT.U32.AND P1, PT, R12, R155, PT ;  /* 0x0000009b0c00720c */ /* 0x000fe20003f24070 */
[----:B------:R-:W-:Y:S02]  /*9b80*/  VIADD R5, R0, 0xcd ;  /* 0x000000cd00057836 */ /* 0x000fe40000000000 */
[----:B------:R-:W-:-:S03]  /*9b90*/  IMAD.HI.U32 R3, R249, R153, RZ ;  /* 0x00000099f9037227 */ /* 0x000fc600078e00ff */
[----:B------:R-:W-:Y:S01]  /*9ba0*/  IABS R157, R5 ;  /* 0x00000005009d7213 */ /* 0x000fe20000000000 */
[--C-:B------:R-:W-:Y:S01]  /*9bb0*/  @!P6 IMAD.IADD R145, R145, 0x1, -R12.reuse ;  /* 0x000000019191e824 */ /* 0x100fe200078e0a0c */
[----:B------:R-:W-:Y:S01]  /*9bc0*/  ISETP.GT.U32.AND P6, PT, R12, R149, PT ;  /* 0x000000950c00720c */ /* 0x000fe20003fc4070 */
[----:B------:R-:W-:Y:S02]  /*9bd0*/  @!P2 IMAD.IADD R151, R151, 0x1, -R12 ;  /* 0x000000019797a824 */ /* 0x000fe400078e0a0c */
[----:B------:R-:W-:Y:S02]  /*9be0*/  IMAD.MOV R3, RZ, RZ, -R3 ;  /* 0x000000ffff037224 */ /* 0x000fe400078e0a03 */
[----:B------:R-:W-:Y:S01]  /*9bf0*/  VIADD R165, R0, 0xce ;  /* 0x000000ce00a57836 */ /* 0x000fe20000000000 */
[C---:B------:R-:W-:Y:S01]  /*9c00*/  ISETP.GT.U32.AND P2, PT, R12.reuse, R151, PT ;  /* 0x000000970c00720c */ /* 0x040fe20003f44070 */
[----:B------:R-:W-:Y:S02]  /*9c10*/  IMAD R153, R12, R3, R153 ;  /* 0x000000030c997224 */ /* 0x000fe400078e0299 */
[----:B------:R-:W-:-:S03]  /*9c20*/  IMAD.HI.U32 R3, R249, R157, RZ ;  /* 0x0000009df9037227 */ /* 0x000fc600078e00ff */
[C---:B------:R-:W-:Y:S01]  /*9c30*/  ISETP.GT.U32.AND P4, PT, R12.reuse, R153, PT ;  /* 0x000000990c00720c */ /* 0x040fe20003f84070 */
[----:B------:R-:W-:Y:S01]  /*9c40*/  @!P3 IMAD.MOV R145, RZ, RZ, -R145 ;  /* 0x000000ffff91b224 */ /* 0x000fe200078e0a91 */
[----:B------:R-:W-:Y:S01]  /*9c50*/  ISETP.GE.AND P3, PT, R159, RZ, PT ;  /* 0x000000ff9f00720c */ /* 0x000fe20003f66270 */
[--C-:B------:R-:W-:Y:S01]  /*9c60*/  @!P1 IMAD.IADD R155, R155, 0x1, -R12.reuse ;  /* 0x000000019b9b9824 */ /* 0x100fe200078e0a0c */
[----:B------:R-:W-:Y:S01]  /*9c70*/  IABS R159, R165 ;  /* 0x000000a5009f7213 */ /* 0x000fe20000000000 */
[----:B------:R-:W-:Y:S02]  /*9c80*/  IMAD.MOV R3, RZ, RZ, -R3 ;  /* 0x000000ffff037224 */ /* 0x000fe400078e0a03 */
[----:B------:R-:W-:Y:S01]  /*9c90*/  @!P6 IMAD.IADD R149, R149, 0x1, -R12 ;  /* 0x000000019595e824 */ /* 0x000fe200078e0a0c */
[C---:B------:R-:W-:Y:S01]  /*9ca0*/  ISETP.GT.U32.AND P1, PT, R12.reuse, R155, PT ;  /* 0x0000009b0c00720c */ /* 0x040fe20003f24070 */
[C---:B------:R-:W-:Y:S02]  /*9cb0*/  IMAD R157, R12.reuse, R3, R157 ;  /* 0x000000030c9d7224 */ /* 0x040fe400078e029d */
[----:B------:R-:W-:Y:S01]  /*9cc0*/  IMAD.HI.U32 R3, R249, R159, RZ ;  /* 0x0000009ff9037227 */ /* 0x000fe200078e00ff */
[----:B------:R-:W-:-:S03]  /*9cd0*/  ISETP.GT.U32.AND P6, PT, R12, R149, PT ;  /* 0x000000950c00720c */ /* 0x000fc60003fc4070 */
[--C-:B------:R-:W-:Y:S01]  /*9ce0*/  @!P2 IMAD.IADD R151, R151, 0x1, -R12.reuse ;  /* 0x000000019797a824 */ /* 0x100fe200078e0a0c */
[----:B------:R-:W-:Y:S01]  /*9cf0*/  ISETP.GT.U32.AND P2, PT, R12, R157, PT ;  /* 0x0000009d0c00720c */ /* 0x000fe20003f44070 */
[----:B------:R-:W-:Y:S02]  /*9d00*/  IMAD.MOV R3, RZ, RZ, -R3 ;  /* 0x000000ffff037224 */ /* 0x000fe400078e0a03 */
[----:B------:R-:W-:Y:S02]  /*9d10*/  VIADD R167, R0, 0xcf ;  /* 0x000000cf00a77836 */ /* 0x000fe40000000000 */
[C---:B------:R-:W-:Y:S02]  /*9d20*/  IMAD R159, R12.reuse, R3, R159 ;  /* 0x000000030c9f7224 */ /* 0x040fe400078e029f */
[--C-:B------:R-:W-:Y:S01]  /*9d30*/  @!P4 IMAD.IADD R153, R153, 0x1, -R12.reuse ;  /* 0x000000019999c824 */ /* 0x100fe200078e0a0c */
[----:B------:R-:W-:Y:S01]  /*9d40*/  IABS R161, R167 ;  /* 0x000000a700a17213 */ /* 0x000fe20000000000 */
[--C-:B------:R-:W-:Y:S01]  /*9d50*/  @!P1 IMAD.IADD R155, R155, 0x1, -R12.reuse ;  /* 0x000000019b9b9824 */ /* 0x100fe200078e0a0c */
[C---:B------:R-:W-:Y:S01]  /*9d60*/  ISETP.GT.U32.AND P1, PT, R12.reuse, R159, PT ;  /* 0x0000009f0c00720c */ /* 0x040fe20003f24070 */
[----:B------:R-:W-:Y:S01]  /*9d70*/  @!P6 IMAD.IADD R149, R149, 0x1, -R12 ;  /* 0x000000019595e824 */ /* 0x000fe200078e0a0c */
[----:B------:R-:W-:Y:S01]  /*9d80*/  ISETP.GE.AND P6, PT, R163, RZ, PT ;  /* 0x000000ffa300720c */ /* 0x000fe20003fc6270 */
[----:B------:R-:W-:Y:S01]  /*9d90*/  IMAD.HI.U32 R4, R249, R161, RZ ;  /* 0x000000a1f9047227 */ /* 0x000fe200078e00ff */
[----:B------:R-:W-:-:S02]  /*9da0*/  ISETP.GT.U32.AND P4, PT, R12, R153, PT ;  /* 0x000000990c00720c */ /* 0x000fc40003f84070 */
[----:B------:R-:W-:Y:S01]  /*9db0*/  @!P2 IADD3 R157, PT, PT, R157, -R12, RZ ;  /* 0x8000000c9d9da210 */ /* 0x000fe20007ffe0ff */
[----:B------:R-:W-:Y:S02]  /*9dc0*/  IMAD.MOV R4, RZ, RZ, -R4 ;  /* 0x000000ffff047224 */ /* 0x000fe400078e0a04 */
[----:B------:R-:W-:Y:S01]  /*9dd0*/  VIADD R3, R0, 0xd0 ;  /* 0x000000d000037836 */ /* 0x000fe20000000000 */
[C---:B------:R-:W-:Y:S01]  /*9de0*/  ISETP.GT.U32.AND P2, PT, R12.reuse, R157, PT ;  /* 0x0000009d0c00720c */ /* 0x040fe20003f44070 */
[----:B------:R-:W-:Y:S02]  /*9df0*/  IMAD R161, R12, R4, R161 ;  /* 0x000000040ca17224 */ /* 0x000fe400078e02a1 */
[----:B------:R-:W-:Y:S01]  /*9e00*/  VIADD R4, R0, 0xd1 ;  /* 0x000000d100047836 */ /* 0x000fe20000000000 */
[----:B------:R-:W-:Y:S01]  /*9e10*/  IABS R163, R3 ;  /* 0x0000000300a37213 */ /* 0x000fe20000000000 */
[--C-:B------:R-:W-:Y:S02]  /*9e20*/  @!P1 IMAD.IADD R159, R159, 0x1, -R12.reuse ;  /* 0x000000019f9f9824 */ /* 0x100fe400078e0a0c */
[----:B------:R-:W-:Y:S01]  /*9e30*/  @!P0 IMAD.MOV R151, RZ, RZ, -R151 ;  /* 0x000000ffff978224 */ /* 0x000fe200078e0a97 */
[----:B------:R-:W-:Y:S01]  /*9e40*/  ISETP.GE.AND P0, PT, R165, RZ, PT ;  /* 0x000000ffa500720c */ /* 0x000fe20003f06270 */
[--C-:B------:R-:W-:Y:S01]  /*9e50*/  @!P4 IMAD.IADD R153, R153, 0x1, -R12.reuse ;  /* 0x000000019999c824 */ /* 0x100fe200078e0a0c */
[----:B------:R-:W-:Y:S01]  /*9e60*/  IABS R165, R4 ;  /* 0x0000000400a57213 */ /* 0x000fe20000000000 */
[----:B------:R-:W-:Y:S01]  /*9e70*/  @!P6 IMAD.MOV R155, RZ, RZ, -R155 ;  /* 0x000000ffff9be224 */ /* 0x000fe200078e0a9b */
[C---:B------:R-:W-:Y:S01]  /*9e80*/  ISETP.GT.U32.AND P6, PT, R12.reuse, R161, PT ;  /* 0x000000a10c00720c */ /* 0x040fe20003fc4070 */
[----:B------:R-:W-:Y:S01]  /*9e90*/  @!P3 IMAD.MOV R153, RZ, RZ, -R153 ;  /* 0x000000ffff99b224 */ /* 0x000fe200078e0a99 */
[----:B------:R-:W-:Y:S01]  /*9ea0*/  ISETP.GT.U32.AND P1, PT, R12, R159, PT ;  /* 0x0000009f0c00720c */ /* 0x000fe20003f24070 */
[----:B------:R-:W-:Y:S01]  /*9eb0*/  @!P2 IMAD.IADD R157, R157, 0x1, -R12 ;  /* 0x000000019d9da824 */ /* 0x000fe200078e0a0c */
[----:B------:R-:W-:Y:S01]  /*9ec0*/  ISETP.GE.AND P3, PT, R3, RZ, PT ;  /* 0x000000ff0300720c */ /* 0x000fe20003f66270 */
[----:B------:R-:W-:Y:S01]  /*9ed0*/  IMAD.HI.U32 R3, R249, R163, RZ ;  /* 0x000000a3f9037227 */ /* 0x000fe200078e00ff */
[----:B------:R-:W-:-:S02]  /*9ee0*/  ISETP.GE.AND P2, PT, R4, RZ, PT ;  /* 0x000000ff0400720c */ /* 0x000fc40003f46270 */
[----:B------:R-:W-:Y:S01]  /*9ef0*/  ISETP.GE.AND P4, PT, R167, RZ, PT ;  /* 0x000000ffa700720c */ /* 0x000fe20003f86270 */
[----:B------:R-:W-:-:S04]  /*9f00*/  IMAD.HI.U32 R4, R249, R165, RZ ;  /* 0x000000a5f9047227 */ /* 0x000fc800078e00ff */
[----:B------:R-:W-:Y:S02]  /*9f10*/  IMAD.MOV R3, RZ, RZ, -R3 ;  /* 0x000000ffff037224 */ /* 0x000fe400078e0a03 */
[----:B------:R-:W-:Y:S02]  /*9f20*/  IMAD.MOV R4, RZ, RZ, -R4 ;  /* 0x000000ffff047224 */ /* 0x000fe400078e0a04 */
[--C-:B------:R-:W-:Y:S02]  /*9f30*/  @!P6 IMAD.IADD R161, R161, 0x1, -R12.reuse ;  /* 0x00000001a1a1e824 */ /* 0x100fe400078e0a0c */
[C---:B------:R-:W-:Y:S02]  /*9f40*/  IMAD R163, R12.reuse, R3, R163 ;  /* 0x000000030ca37224 */ /* 0x040fe400078e02a3 */
[C---:B------:R-:W-:Y:S01]  /*9f50*/  IMAD R165, R12.reuse, R4, R165 ;  /* 0x000000040ca57224 */ /* 0x040fe200078e02a5 */
[C---:B------:R-:W-:Y:S01]  /*9f60*/  ISETP.GT.U32.AND P6, PT, R12.reuse, R161, PT ;  /* 0x000000a10c00720c */ /* 0x040fe20003fc4070 */
[----:B------:R-:W-:Y:S01]  /*9f70*/  @!P1 IMAD.IADD R159, R159, 0x1, -R12 ;  /* 0x000000019f9f9824 */ /* 0x000fe200078e0a0c */
[C---:B------:R-:W-:Y:S01]  /*9f80*/  ISETP.GT.U32.AND P1, PT, R12.reuse, R163, PT ;  /* 0x000000a30c00720c */ /* 0x040fe20003f24070 */
[----:B------:R-:W-:Y:S01]  /*9f90*/  @!P5 IMAD.MOV R149, RZ, RZ, -R149 ;  /* 0x000000ffff95d224 */ /* 0x000fe200078e0a95 */
[----:B------:R-:W-:Y:S01]  /*9fa0*/  ISETP.GE.AND P5, PT, R5, RZ, PT ;  /* 0x000000ff0500720c */ /* 0x000fe20003fa6270 */
[----:B------:R-:W-:Y:S01]  /*9fb0*/  @!P0 IMAD.MOV R159, RZ, RZ, -R159 ;  /* 0x000000ffff9f8224 */ /* 0x000fe200078e0a9f */
[----:B------:R-:W-:Y:S01]  /*9fc0*/  ISETP.GT.U32.AND P0, PT, R12, R165, PT ;  /* 0x000000a50c00720c */ /* 0x000fe20003f04070 */
[----:B------:R-:W-:-:S02]  /*9fd0*/  VIADD R5, R0, 0xd2 ;  /* 0x000000d200057836 */ /* 0x000fc40000000000 */
[C---:B------:R-:W-:Y:S02]  /*9fe0*/  VIADD R171, R0.reuse, 0xd3 ;  /* 0x000000d300ab7836 */ /* 0x040fe40000000000 */
[C---:B------:R-:W-:Y:S01]  /*9ff0*/  VIADD R179, R0.reuse, 0xd5 ;  /* 0x000000d500b37836 */ /* 0x040fe20000000000 */
[----:B------:R-:W-:Y:S01]  /*a000*/  IABS R167, R5 ;  /* 0x0000000500a77213 */ /* 0x000fe20000000000 */
[--C-:B------:R-:W-:Y:S01]  /*a010*/  @!P6 IMAD.IADD R161, R161, 0x1, -R12.reuse ;  /* 0x00000001a1a1e824 */ /* 0x100fe200078e0a0c */
[----:B------:R-:W-:Y:S01]  /*a020*/  IABS R169, R171 ;  /* 0x000000ab00a97213 */ /* 0x000fe20000000000 */
[--C-:B------:R-:W-:Y:S01]  /*a030*/  @!P1 IMAD.IADD R163, R163, 0x1, -R12.reuse ;  /* 0x00000001a3a39824 */ /* 0x100fe200078e0a0c */
[----:B------:R-:W-:Y:S01]  /*a040*/  ISETP.GE.AND P6, PT, R171, RZ, PT ;  /* 0x000000ffab00720c */ /* 0x000fe20003fc6270 */
[----:B------:R-:W-:Y:S01]  /*a050*/  @!P5 IMAD.MOV R157, RZ, RZ, -R157 ;  /* 0x000000ffff9dd224 */ /* 0x000fe200078e0a9d */
[----:B------:R-:W-:Y:S01]  /*a060*/  ISETP.GE.AND P5, PT, R5, RZ, PT ;  /* 0x000000ff0500720c */ /* 0x000fe20003fa6270 */
[----:B------:R-:W-:Y:S01]  /*a070*/  VIADD R5, R0, 0xd4 ;  /* 0x000000d400057836 */ /* 0x000fe20000000000 */
[----:B------:R-:W-:Y:S01]  /*a080*/  IABS R173, R179 ;  /* 0x000000b300ad7213 */ /* 0x000fe20000000000 */
[----:B------:R-:W-:-:S02]  /*a090*/  @!P0 IMAD.IADD R165, R165, 0x1, -R12 ;  /* 0x00000001a5a58824 */ /* 0x000fc400078e0a0c */
[----:B------:R-:W-:Y:S01]  /*a0a0*/  IMAD.HI.U32 R3, R249, R167, RZ ;  /* 0x000000a7f9037227 */ /* 0x000fe200078e00ff */
[----:B------:R-:W-:Y:S02]  /*a0b0*/  IABS R171, R5 ;  /* 0x0000000500ab7213 */ /* 0x000fe40000000000 */
[C---:B------:R-:W-:Y:S01]  /*a0c0*/  ISETP.GT.U32.AND P0, PT, R12.reuse, R165, PT ;  /* 0x000000a50c00720c */ /* 0x040fe20003f04070 */
[----:B------:R-:W-:Y:S01]  /*a0d0*/  @!P4 IMAD.MOV R161, RZ, RZ, -R161 ;  /* 0x000000ffffa1c224 */ /* 0x000fe200078e0aa1 */
[----:B------:R-:W-:Y:S01]  /*a0e0*/  ISETP.GT.U32.AND P4, PT, R12, R163, PT ;  /* 0x000000a30c00720c */ /* 0x000fe20003f84070 */
[----:B------:R-:W-:Y:S01]  /*a0f0*/  IMAD.MOV R3, RZ, RZ, -R3 ;  /* 0x000000ffff037224 */ /* 0x000fe200078e0a03 */
[----:B------:R-:W-:Y:S01]  /*a100*/  ISETP.GE.AND P1, PT, R5, RZ, PT ;  /* 0x000000ff0500720c */ /* 0x000fe20003f26270 */
[----:B------:R-:W-:-:S04]  /*a110*/  IMAD.HI.U32 R4, R249, R169, RZ ;  /* 0x000000a9f9047227 */ /* 0x000fc800078e00ff */
[----:B------:R-:W-:Y:S02]  /*a120*/  IMAD R167, R12, R3, R167 ;  /* 0x000000030ca77224 */ /* 0x000fe400078e02a7 */
[----:B------:R-:W-:Y:S02]  /*a130*/  IMAD.MOV R4, RZ, RZ, -R4 ;  /* 0x000000ffff047224 */ /* 0x000fe400078e0a04 */
[----:B------:R-:W-:-:S04]  /*a140*/  IMAD.HI.U32 R3, R249, R171, RZ ;  /* 0x000000abf9037227 */ /* 0x000fc800078e00ff */
[C---:B------:R-:W-:Y:S02]  /*a150*/  IMAD R169, R12.reuse, R4, R169 ;  /* 0x000000040ca97224 */ /* 0x040fe400078e02a9 */
[----:B------:R-:W-:Y:S02]  /*a160*/  IMAD.MOV R3, RZ, RZ, -R3 ;  /* 0x000000ffff037224 */ /* 0x000fe400078e0a03 */
[--C-:B------:R-:W-:Y:S01]  /*a170*/  @!P4 IMAD.IADD R163, R163, 0x1, -R12.reuse ;  /* 0x00000001a3a3c824 */ /* 0x100fe200078e0a0c */
[C---:B------:R-:W-:Y:S01]  /*a180*/  ISETP.GT.U32.AND P4, PT, R12.reuse, R167, PT ;  /* 0x000000a70c00720c */ /* 0x040fe20003f84070 */
[C---:B------:R-:W-:Y:S02]  /*a190*/  IMAD R171, R12.reuse, R3, R171 ;  /* 0x000000030cab7224 */ /* 0x040fe400078e02ab */
[----:B------:R-:W-:Y:S01]  /*a1a0*/  @!P0 IMAD.IADD R165, R165, 0x1, -R12 ;  /* 0x00000001a5a58824 */ /* 0x000fe200078e0a0c */
[C---:B------:R-:W-:Y:S01]  /*a1b0*/  ISETP.GT.U32.AND P0, PT, R12.reuse, R169, PT ;  /* 0x000000a90c00720c */ /* 0x040fe20003f04070 */
[----:B------:R-:W-:Y:S01]  /*a1c0*/  @!P3 IMAD.MOV R163, RZ, RZ, -R163 ;  /* 0x000000ffffa3b224 */ /* 0x000fe200078e0aa3 */
[----:B------:R-:W-:Y:S01]  /*a1d0*/  ISETP.GT.U32.AND P3, PT, R12, R171, PT ;  /* 0x000000ab0c00720c */ /* 0x000fe20003f64070 */
[----:B------:R-:W-:-:S02]  /*a1e0*/  VIADD R5, R0, 0xd6 ;  /* 0x000000d600057836 */ /* 0x000fc40000000000 */
[----:B------:R-:W-:-:S03]  /*a1f0*/  IMAD.HI.U32 R3, R249, R173, RZ ;  /* 0x000000adf9037227 */ /* 0x000fc600078e00ff */
[----:B------:R-:W-:Y:S01]  /*a200*/  IABS R175, R5 ;  /* 0x0000000500af7213 */ /* 0x000fe20000000000 */
[--C-:B------:R-:W-:Y:S01]  /*a210*/  @!P4 IMAD.IADD R167, R167, 0x1, -R12.reuse ;  /* 0x00000001a7a7c824 */ /* 0x100fe200078e0a0c */
[----:B------:R-:W-:Y:S01]  /*a220*/  ISETP.GE.AND P4, PT, R179, RZ, PT ;  /* 0x000000ffb300720c */ /* 0x000fe20003f86270 */
[----:B------:R-:W-:Y:S02]  /*a230*/  @!P2 IMAD.MOV R165, RZ, RZ, -R165 ;  /* 0x000000ffffa5a224 */ /* 0x000fe400078e0aa5 */
[--C-:B------:R-:W-:Y:S01]  /*a240*/  @!P0 IMAD.IADD R169, R169, 0x1, -R12.reuse ;  /* 0x00000001a9a98824 */ /* 0x100fe200078e0a0c */
[C---:B------:R-:W-:Y:S01]  /*a250*/  ISETP.GT.U32.AND P2, PT, R12.reuse, R167, PT ;  /* 0x000000a70c00720c */ /* 0x040fe20003f44070 */
[----:B------:R-:W-:Y:S02]  /*a260*/  @!P3 IMAD.IADD R171, R171, 0x1, -R12 ;  /* 0x00000001ababb824 */ /* 0x000fe400078e0a0c */
[----:B------:R-:W-:Y:S01]  /*a270*/  IMAD.MOV R3, RZ, RZ, -R3 ;  /* 0x000000ffff037224 */ /* 0x000fe200078e0a03 */
[C---:B------:R-:W-:Y:S01]  /*a280*/  ISETP.GT.U32.AND P0, PT, R12.reuse, R169, PT ;  /* 0x000000a90c00720c */ /* 0x040fe20003f04070 */
[----:B------:R-:W-:Y:S01]  /*a290*/  IMAD.HI.U32 R4, R249, R175, RZ ;  /* 0x000000aff9047227 */ /* 0x000fe200078e00ff */
[----:B------:R-:W-:-:S03]  /*a2a0*/  ISETP.GT.U32.AND P3, PT, R12, R171, PT ;  /* 0x000000ab0c00720c */ /* 0x000fc60003f64070 */
        /* <DEDUP_REMOVED lines=8> */
[--C-:B------:R-:W-:Y:S01]  /*a330*/  @!P0 IMAD.IADD R169, R169, 0x1, -R12.reuse ;  /* 0x00000001a9a98824 */ /* 0x100fe200078e0a0c */
[C---:B------:R-:W-:Y:S01]  /*a340*/  ISETP.GT.U32.AND P0, PT, R12.reuse, R175, PT ;  /* 0x000000af0c00720c */ /* 0x040fe20003f04070 */
[----:B------:R-:W-:Y:S01]  /*a350*/  @!P3 IMAD.IADD R171, R171, 0x1, -R12 ;  /* 0x00000001ababb824 */ /* 0x000fe200078e0a0c */
[----:B------:R-:W-:Y:S01]  /*a360*/  ISETP.GT.U32.AND P3, PT, R12, R177, PT ;  /* 0x000000b10c00720c */ /* 0x000fe20003f64070 */
[C---:B------:R-:W-:Y:S01]  /*a370*/  VIADD R191, R0.reuse, 0xd8 ;  /* 0x000000d800bf7836 */ /* 0x040fe20000000000 */
[----:B------:R-:W-:Y:S01]  /*a380*/  @!P6 IADD3 R169, PT, PT, -R169, RZ, RZ ;  /* 0x000000ffa9a9e210 */ /* 0x000fe20007ffe1ff */
[----:B------:R-:W-:-:S02]  /*a390*/  VIADD R187, R0, 0xda ;  /* 0x000000da00bb7836 */ /* 0x000fc40000000000 */
[----:B------:R-:W-:Y:S01]  /*a3a0*/  @!P5 IMAD.MOV R167, RZ, RZ, -R167 ;  /* 0x000000ffffa7d224 */ /* 0x000fe200078e0aa7 */
[----:B------:R-:W-:Y:S01]  /*a3b0*/  IABS R179, R191 ;  /* 0x000000bf00b37213 */ /* 0x000fe20000000000 */
[--C-:B------:R-:W-:Y:S01]  /*a3c0*/  @!P2 IMAD.IADD R173, R173, 0x1, -R12.reuse ;  /* 0x00000001adada824 */ /* 0x100fe200078e0a0c */
[----:B------:R-:W-:Y:S01]  /*a3d0*/  IABS R183, R187 ;  /* 0x000000bb00b77213 */ /* 0x000fe20000000000 */
[----:B------:R-:W-:Y:S01]  /*a3e0*/  VIADD R189, R0, 0xd9 ;  /* 0x000000d900bd7836 */ /* 0x000fe20000000000 */
[----:B------:R-:W-:Y:S01]  /*a3f0*/  ISETP.GE.AND P5, PT, R5, RZ, PT ;  /* 0x000000ff0500720c */ /* 0x000fe20003fa6270 */
[--C-:B------:R-:W-:Y:S01]  /*a400*/  @!P0 IMAD.IADD R175, R175, 0x1, -R12.reuse ;  /* 0x00000001afaf8824 */ /* 0x100fe200078e0a0c */
[C---:B------:R-:W-:Y:S01]  /*a410*/  ISETP.GT.U32.AND P2, PT, R12.reuse, R173, PT ;  /* 0x000000ad0c00720c */ /* 0x040fe20003f44070 */
[----:B------:R-:W-:Y:S01]  /*a420*/  IMAD.HI.U32 R3, R249, R179, RZ ;  /* 0x000000b3f9037227 */ /* 0x000fe200078e00ff */
[----:B------:R-:W-:Y:S02]  /*a430*/  IABS R181, R189 ;  /* 0x000000bd00b57213 */ /* 0x000fe40000000000 */
[----:B------:R-:W-:Y:S01]  /*a440*/  ISETP.GE.AND P0, PT, R185, RZ, PT ;  /* 0x000000ffb900720c */ /* 0x000fe20003f06270 */
[----:B------:R-:W-:Y:S01]  /*a450*/  @!P3 IMAD.IADD R177, R177, 0x1, -R12 ;  /* 0x00000001b1b1b824 */ /* 0x000fe200078e0a0c */
[----:B------:R-:W-:Y:S01]  /*a460*/  ISETP.GT.U32.AND P3, PT, R12, R175, PT ;  /* 0x000000af0c00720c */ /* 0x000fe20003f64070 */
[----:B------:R-:W-:-:S02]  /*a470*/  IMAD.MOV R5, RZ, RZ, -R3 ;  /* 0x000000ffff057224 */ /* 0x000fc400078e0a03 */
[----:B------:R-:W-:Y:S01]  /*a480*/  IMAD.HI.U32 R3, R249, R183, RZ ;  /* 0x000000b7f9037227 */ /* 0x000fe200078e00ff */
[----:B------:R-:W-:-:S03]  /*a490*/  ISETP.GT.U32.AND P6, PT, R12, R177, PT ;  /* 0x000000b10c00720c */ /* 0x000fc60003fc4070 */
[----:B------:R-:W-:Y:S02]  /*a4a0*/  IMAD.MOV R3, RZ, RZ, -R3 ;  /* 0x000000ffff037224 */ /* 0x000fe400078e0a03 */
[C---:B------:R-:W-:Y:S02]  /*a4b0*/  IMAD R179, R12.reuse, R5, R179 ;  /* 0x000000050cb37224 */ /* 0x040fe400078e02b3 */
[----:B------:R-:W-:Y:S02]  /*a4c0*/  IMAD R183, R12, R3, R183 ;  /* 0x000000030cb77224 */ /* 0x000fe400078e02b7 */
[----:B------:R-:W-:-:S04]  /*a4d0*/  IMAD.HI.U32 R4, R249, R181, RZ ;  /* 0x000000b5f9047227 */ /* 0x000fc800078e00ff */
[--C-:B------:R-:W-:Y:S01]  /*a4e0*/  @!P2 IMAD.IADD R173, R173, 0x1, -R12.reuse ;  /* 0x00000001adada824 */ /* 0x100fe200078e0a0c */
[C---:B------:R-:W-:Y:S01]  /*a4f0*/  ISETP.GT.U32.AND P2, PT, R12.reuse, R179, PT ;  /* 0x000000b30c00720c */ /* 0x040fe20003f44070 */
[----:B------:R-:W-:Y:S01]  /*a500*/  @!P3 IMAD.IADD R175, R175, 0x1, -R12 ;  /* 0x00000001afafb824 */ /* 0x000fe200078e0a0c */
[----:B------:R-:W-:Y:S01]  /*a510*/  ISETP.GT.U32.AND P3, PT, R12, R183, PT ;  /* 0x000000b70c00720c */ /* 0x000fe20003f64070 */
[----:B------:R-:W-:Y:S02]  /*a520*/  IMAD.MOV R4, RZ, RZ, -R4 ;  /* 0x000000ffff047224 */ /* 0x000fe400078e0a04 */
[----:B------:R-:W-:Y:S02]  /*a530*/  VIADD R5, R0, 0xdb ;  /* 0x000000db00057836 */ /* 0x000fe40000000000 */
[----:B------:R-:W-:Y:S01]  /*a540*/  @!P1 IMAD.MOV R171, RZ, RZ, -R171 ;  /* 0x000000ffffab9224 */ /* 0x000fe200078e0aab */
[----:B------:R-:W-:Y:S01]  /*a550*/  ISETP.GE.AND P1, PT, R191, RZ, PT ;  /* 0x000000ffbf00720c */ /* 0x000fe20003f26270 */
[----:B------:R-:W-:Y:S01]  /*a560*/  IMAD R181, R12, R4, R181 ;  /* 0x000000040cb57224 */ /* 0x000fe200078e02b5 */
[----:B------:R-:W-:Y:S01]  /*a570*/  IABS R185, R5 ;  /* 0x0000000500b97213 */ /* 0x000fe20000000000 */
[----:B------:R-:W-:-:S02]  /*a580*/  VIADD R191, R0, 0xdc ;  /* 0x000000dc00bf7836 */ /* 0x000fc40000000000 */
[----:B------:R-:W-:Y:S01]  /*a590*/  @!P4 IMAD.MOV R173, RZ, RZ, -R173 ;  /* 0x000000ffffadc224 */ /* 0x000fe200078e0aad */
[----:B------:R-:W-:Y:S01]  /*a5a0*/  ISETP.GT.U32.AND P4, PT, R12, R181, PT ;  /* 0x000000b50c00720c */ /* 0x000fe20003f84070 */
[----:B------:R-:W-:Y:S01]  /*a5b0*/  IMAD.HI.U32 R3, R249, R185, RZ ;  /* 0x000000b9f9037227 */ /* 0x000fe200078e00ff */
[----:B------:R-:W-:-:S03]  /*a5c0*/  IABS R4, R191 ;  /* 0x000000bf00047213 */ /* 0x000fc60000000000 */
[--C-:B------:R-:W-:Y:S01]  /*a5d0*/  @!P2 IMAD.IADD R179, R179, 0x1, -R12.reuse ;  /* 0x00000001b3b3a824 */ /* 0x100fe200078e0a0c */
[----:B------:R-:W-:Y:S01]  /*a5e0*/  ISETP.GE.AND P2, PT, R187, RZ, PT ;  /* 0x000000ffbb00720c */ /* 0x000fe20003f46270 */
[----:B------:R-:W-:Y:S02]  /*a5f0*/  @!P3 IMAD.IADD R183, R183, 0x1, -R12 ;  /* 0x00000001b7b7b824 */ /* 0x000fe400078e0a0c */
[----:B------:R-:W-:Y:S02]  /*a600*/  IMAD.MOV.U32 R187, RZ, RZ, R4 ;  /* 0x000000ffffbb7224 */ /* 0x000fe400078e0004 */
[----:B------:R-:W-:Y:S01]  /*a610*/  IMAD.MOV R4, RZ, RZ, -R3 ;  /* 0x000000ffff047224 */ /* 0x000fe200078e0a03 */
[----:B------:R-:W-:Y:S01]  /*a620*/  ISETP.GT.U32.AND P3, PT, R12, R183, PT ;  /* 0x000000b70c00720c */ /* 0x000fe20003f64070 */
[----:B------:R-:W-:-:S04]  /*a630*/  IMAD.HI.U32 R3, R249, R187, RZ ;  /* 0x000000bbf9037227 */ /* 0x000fc800078e00ff */
[--C-:B------:R-:W-:Y:S01]  /*a640*/  @!P6 IMAD.IADD R177, R177, 0x1, -R12.reuse ;  /* 0x00000001b1b1e824 */ /* 0x100fe200078e0a0c */
[----:B------:R-:W-:Y:S01]  /*a650*/  ISETP.GE.AND P6, PT, R189, RZ, PT ;  /* 0x000000ffbd00720c */ /* 0x000fe20003fc6270 */
[----:B------:R-:W-:Y:S02]  /*a660*/  IMAD R185, R12, R4, R185 ;  /* 0x000000040cb97224 */ /* 0x000fe400078e02b9 */
[----:B------:R-:W-:Y:S02]  /*a670*/  VIADD R193, R0, 0xdd ;  /* 0x000000dd00c17836 */ /* 0x000fe40000000000 */
[----:B------:R-:W-:Y:S01]  /*a680*/  @!P4 IMAD.IADD R181, R181, 0x1, -R12 ;  /* 0x00000001b5b5c824 */ /* 0x000fe200078e0a0c */
[C---:B------:R-:W-:Y:S01]  /*a690*/  ISETP.GT.U32.AND P4, PT, R12.reuse, R179, PT ;  /* 0x000000b30c00720c */ /* 0x040fe20003f84070 */
[----:B------:R-:W-:Y:S01]  /*a6a0*/  IMAD.MOV R3, RZ, RZ, -R3 ;  /* 0x000000ffff037224 */ /* 0x000fe200078e0a03 */
[----:B------:R-:W-:Y:S01]  /*a6b0*/  IABS R189, R193 ;  /* 0x000000c100bd7213 */ /* 0x000fe20000000000 */
[----:B------:R-:W-:Y:S01]  /*a6c0*/  @!P0 IMAD.MOV R177, RZ, RZ, -R177 ;  /* 0x000000ffffb18224 */ /* 0x000fe200078e0ab1 */
[C---:B------:R-:W-:Y:S01]  /*a6d0*/  ISETP.GT.U32.AND P0, PT, R12.reuse, R185, PT ;  /* 0x000000b90c00720c */ /* 0x040fe20003f04070 */
[----:B------:R-:W-:Y:S01]  /*a6e0*/  @!P5 IMAD.MOV R175, RZ, RZ, -R175 ;  /* 0x000000ffffafd224 */ /* 0x000fe200078e0aaf */
[C---:B------:R-:W-:Y:S01]  /*a6f0*/  ISETP.GT.U32.AND P5, PT, R12.reuse, R181, PT ;  /* 0x000000b50c00720c */ /* 0x040fe20003fa4070 */
[----:B------:R-:W-:-:S02]  /*a700*/  IMAD R187, R12, R3, R187 ;  /* 0x000000030cbb7224 */ /* 0x000fc400078e02bb */
[----:B------:R-:W-:Y:S02]  /*a710*/  @!P3 IMAD.IADD R183, R183, 0x1, -R12 ;  /* 0x00000001b7b7b824 */ /* 0x000fe400078e0a0c */
[----:B------:R-:W-:Y:S01]  /*a720*/  IMAD.HI.U32 R3, R249, R189, RZ ;  /* 0x000000bdf9037227 */ /* 0x000fe200078e00ff */
[----:B------:R-:W-:-:S03]  /*a730*/  ISETP.GT.U32.AND P3, PT, R12, R187, PT ;  /* 0x000000bb0c00720c */ /* 0x000fc60003f64070 */
[----:B------:R-:W-:Y:S02]  /*a740*/  IMAD.MOV R3, RZ, RZ, -R3 ;  /* 0x000000ffff037224 */ /* 0x000fe400078e0a03 */
[--C-:B------:R-:W-:Y:S01]  /*a750*/  @!P4 IMAD.IADD R179, R179, 0x1, -R12.reuse ;  /* 0x00000001b3b3c824 */ /* 0x100fe200078e0a0c */
[----:B------:R-:W-:Y:S01]  /*a760*/  ISETP.GE.AND P4, PT, R5, RZ, PT ;  /* 0x000000ff0500720c */ /* 0x000fe20003f86270 */
[C---:B------:R-:W-:Y:S02]  /*a770*/  VIADD R197, R0.reuse, 0xdf ;  /* 0x000000df00c57836 */ /* 0x040fe40000000000 */
[--C-:B------:R-:W-:Y:S01]  /*a780*/  @!P0 IMAD.IADD R185, R185, 0x1, -R12.reuse ;  /* 0x00000001b9b98824 */ /* 0x100fe200078e0a0c */
[----:B------:R-:W-:Y:S01]  /*a790*/  ISETP.GE.AND P0, PT, R193, RZ, PT ;  /* 0x000000ffc100720c */ /* 0x000fe20003f06270 */
[----:B------:R-:W-:Y:S01]  /*a7a0*/  @!P5 IMAD.IADD R181, R181, 0x1, -R12 ;  /* 0x00000001b5b5d824 */ /* 0x000fe200078e0a0c */
[----:B------:R-:W-:Y:S01]  /*a7b0*/  IABS R193, R197 ;  /* 0x000000c500c17213 */ /* 0x000fe20000000000 */
[----:B------:R-:W-:Y:S01]  /*a7c0*/  VIADD R195, R0, 0xde ;  /* 0x000000de00c37836 */ /* 0x000fe20000000000 */
[----:B------:R-:W-:Y:S01]  /*a7d0*/  ISETP.GE.AND P5, PT, R191, RZ, PT ;  /* 0x000000ffbf00720c */ /* 0x000fe20003fa6270 */
[C---:B------:R-:W-:Y:S01]  /*a7e0*/  IMAD R189, R12.reuse, R3, R189 ;  /* 0x000000030cbd7224 */ /* 0x040fe200078e02bd */
[----:B------:R-:W-:Y:S01]  /*a7f0*/  @!P3 IADD3 R187, PT, PT, R187, -R12, RZ ;  /* 0x8000000cbbbbb210 */ /* 0x000fe20007ffe0ff */
[----:B------:R-:W-:Y:S01]  /*a800*/  @!P1 IMAD.MOV R179, RZ, RZ, -R179 ;  /* 0x000000ffffb39224 */ /* 0x000fe200078e0ab3 */
[C---:B------:R-:W-:Y:S01]  /*a810*/  ISETP.GT.U32.AND P1, PT, R12.reuse, R185, PT ;  /* 0x000000b90c00720c */ /* 0x040fe20003f24070 */
[----:B------:R-:W-:Y:S01]  /*a820*/  @!P6 IMAD.MOV R181, RZ, RZ, -R181 ;  /* 0x000000ffffb5e224 */ /* 0x000fe200078e0ab5 */
[----:B------:R-:W-:Y:S01]  /*a830*/  IABS R191, R195 ;  /* 0x000000c300bf7213 */ /* 0x000fe20000000000 */
[----:B------:R-:W-:Y:S01]  /*a840*/  IMAD.HI.U32 R4, R249, R193, RZ ;  /* 0x000000c1f9047227 */ /* 0x000fe200078e00ff */
[----:B------:R-:W-:-:S02]  /*a850*/  ISETP.GT.U32.AND P6, PT, R12, R189, PT ;  /* 0x000000bd0c00720c */ /* 0x000fc40003fc4070 */
[----:B------:R-:W-:Y:S01]  /*a860*/  ISETP.GT.U32.AND P3, PT, R12, R187, PT ;  /* 0x000000bb0c00720c */ /* 0x000fe20003f64070 */
[----:B------:R-:W-:-:S04]  /*a870*/  IMAD.HI.U32 R3, R249, R191, RZ ;  /* 0x000000bff9037227 */ /* 0x000fc800078e00ff */
[----:B------:R-:W-:Y:S02]  /*a880*/  IMAD.MOV R4, RZ, RZ, -R4 ;  /* 0x000000ffff047224 */ /* 0x000fe400078e0a04 */
[----:B------:R-:W-:Y:S02]  /*a890*/  VIADD R5, R0, 0xe0 ;  /* 0x000000e000057836 */ /* 0x000fe40000000000 */
[----:B------:R-:W-:Y:S02]  /*a8a0*/  IMAD.MOV R3, RZ, RZ, -R3 ;  /* 0x000000ffff037224 */ /* 0x000fe400078e0a03 */
[--C-:B------:R-:W-:Y:S01]  /*a8b0*/  @!P1 IMAD.IADD R185, R185, 0x1, -R12.reuse ;  /* 0x00000001b9b99824 */ /* 0x100fe200078e0a0c */
[----:B------:R-:W-:Y:S01]  /*a8c0*/  ISETP.GE.AND P1, PT, R197, RZ, PT ;  /* 0x000000ffc500720c */ /* 0x000fe20003f26270 */
[C---:B------:R-:W-:Y:S02]  /*a8d0*/  IMAD R193, R12.reuse, R4, R193 ;  /* 0x000000040cc17224 */ /* 0x040fe400078e02c1 */
[----:B------:R-:W-:Y:S01]  /*a8e0*/  @!P2 IMAD.MOV R183, RZ, RZ, -R183 ;  /* 0x000000ffffb7a224 */ /* 0x000fe200078e0ab7 */
[----:B------:R-:W-:Y:S01]  /*a8f0*/  ISETP.GE.AND P2, PT, R195, RZ, PT ;  /* 0x000000ffc300720c */ /* 0x000fe20003f46270 */
[----:B------:R-:W-:Y:S01]  /*a900*/  IMAD R191, R12, R3, R191 ;  /* 0x000000030cbf7224 */ /* 0x000fe200078e02bf */
[----:B------:R-:W-:Y:S01]  /*a910*/  IABS R195, R5 ;  /* 0x0000000500c37213 */ /* 0x000fe20000000000 */
[----:B------:R-:W-:-:S02]  /*a920*/  @!P6 IMAD.IADD R189, R189, 0x1, -R12 ;  /* 0x00000001bdbde824 */ /* 0x000fc400078e0a0c */
[----:B------:R-:W-:Y:S01]  /*a930*/  @!P4 IMAD.MOV R185, RZ, RZ, -R185 ;  /* 0x000000ffffb9c224 */ /* 0x000fe200078e0ab9 */
[C---:B------:R-:W-:Y:S01]  /*a940*/  ISETP.GT.U32.AND P4, PT, R12.reuse, R193, PT ;  /* 0x000000c10c00720c */ /* 0x040fe20003f84070 */
[----:B------:R-:W-:Y:S01]  /*a950*/  @!P3 IMAD.IADD R187, R187, 0x1, -R12 ;  /* 0x00000001bbbbb824 */ /* 0x000fe200078e0a0c */
[C---:B------:R-:W-:Y:S01]  /*a960*/  ISETP.GT.U32.AND P3, PT, R12.reuse, R191, PT ;  /* 0x000000bf0c00720c */ /* 0x040fe20003f64070 */
[----:B------:R-:W-:Y:S01]  /*a970*/  IMAD.HI.U32 R3, R249, R195, RZ ;  /* 0x000000c3f9037227 */ /* 0x000fe200078e00ff */
[----:B------:R-:W-:-:S03]  /*a980*/  ISETP.GT.U32.AND P6, PT, R12, R189, PT ;  /* 0x000000bd0c00720c */ /* 0x000fc60003fc4070 */
[----:B------:R-:W-:Y:S02]  /*a990*/  IMAD.MOV R3, RZ, RZ, -R3 ;  /* 0x000000ffff037224 */ /* 0x000fe400078e0a03 */
[----:B------:R-:W-:Y:S02]  /*a9a0*/  VIADD R201, R0, 0xe1 ;  /* 0x000000e100c97836 */ /* 0x000fe40000000000 */
[C---:B------:R-:W-:Y:S02]  /*a9b0*/  IMAD R195, R12.reuse, R3, R195 ;  /* 0x000000030cc37224 */ /* 0x040fe400078e02c3 */
[--C-:B------:R-:W-:Y:S01]  /*a9c0*/  @!P4 IMAD.IADD R193, R193, 0x1, -R12.reuse ;  /* 0x00000001c1c1c824 */ /* 0x100fe200078e0a0c */
[----:B------:R-:W-:Y:S01]  /*a9d0*/  IABS R197, R201 ;  /* 0x000000c900c57213 */ /* 0x000fe20000000000 */
[----:B------:R-:W-:Y:S01]  /*a9e0*/  @!P5 IMAD.MOV R187, RZ, RZ, -R187 ;  /* 0x000000ffffbbd224 */ /* 0x000fe200078e0abb */
[----:B------:R-:W-:Y:S01]  /*a9f0*/  ISETP.GE.AND P5, PT, R5, RZ, PT ;  /* 0x000000ff0500720c */ /* 0x000fe20003fa6270 */
[--C-:B------:R-:W-:Y:S01]  /*aa00*/  @!P3 IMAD.IADD R191, R191, 0x1, -R12.reuse ;  /* 0x00000001bfbfb824 */ /* 0x100fe200078e0a0c */
[C---:B------:R-:W-:Y:S01]  /*aa10*/  ISETP.GT.U32.AND P4, PT, R12.reuse, R193, PT ;  /* 0x000000c10c00720c */ /* 0x040fe20003f84070 */
[----:B------:R-:W-:Y:S01]  /*aa20*/  @!P6 IMAD.IADD R189, R189, 0x1, -R12 ;  /* 0x00000001bdbde824 */ /* 0x000fe200078e0a0c */
[----:B------:R-:W-:Y:S01]  /*aa30*/  ISETP.GT.U32.AND P6, PT, R12, R195, PT ;  /* 0x000000c30c00720c */ /* 0x000fe20003fc4070 */
[----:B------:R-:W-:Y:S01]  /*aa40*/  VIADD R5, R0, 0xe2 ;  /* 0x000000e200057836 */ /* 0x000fe20000000000 */
[----:B------:R-:W-:Y:S01]  /*aa50*/  ISETP.GT.U32.AND P3, PT, R12, R191, PT ;  /* 0x000000bf0c00720c */ /* 0x000fe20003f64070 */
[----:B------:R-:W-:-:S03]  /*aa60*/  IMAD.HI.U32 R3, R249, R197, RZ ;  /* 0x000000c5f9037227 */ /* 0x000fc600078e00ff */
[----:B------:R-:W-:Y:S01]  /*aa70*/  IABS R199, R5 ;  /* 0x0000000500c77213 */ /* 0x000fe20000000000 */
[----:B------:R-:W-:Y:S02]  /*aa80*/  IMAD.MOV R3, RZ, RZ, -R3 ;  /* 0x000000ffff037224 */ /* 0x000fe400078e0a03 */
[----:B------:R-:W-:Y:S01]  /*aa90*/  @!P0 IMAD.MOV R189, RZ, RZ, -R189 ;  /* 0x000000ffffbd8224 */ /* 0x000fe200078e0abd */
[----:B------:R-:W-:Y:S01]  /*aaa0*/  ISETP.GE.AND P0, PT, R201, RZ, PT ;  /* 0x000000ffc900720c */ /* 0x000fe20003f06270 */
[----:B------:R-:W-:-:S04]  /*aab0*/  IMAD.HI.U32 R4, R249, R199, RZ ;  /* 0x000000c7f9047227 */ /* 0x000fc800078e00ff */
[C---:B------:R-:W-:Y:S02]  /*aac0*/  IMAD R197, R12.reuse, R3, R197 ;  /* 0x000000030cc57224 */ /* 0x040fe400078e02c5 */
[----:B------:R-:W-:Y:S02]  /*aad0*/  @!P6 IMAD.IADD R195, R195, 0x1, -R12 ;  /* 0x00000001c3c3e824 */ /* 0x000fe400078e0a0c */
[----:B------:R-:W-:Y:S02]  /*aae0*/  IMAD.MOV R4, RZ, RZ, -R4 ;  /* 0x000000ffff047224 */ /* 0x000fe400078e0a04 */
[--C-:B------:R-:W-:Y:S01]  /*aaf0*/  @!P4 IMAD.IADD R193, R193, 0x1, -R12.reuse ;  /* 0x00000001c1c1c824 */ /* 0x100fe200078e0a0c */
[----:B------:R-:W-:Y:S01]  /*ab00*/  ISETP.GT.U32.AND P4, PT, R12, R197, PT ;  /* 0x000000c50c00720c */ /* 0x000fe20003f84070 */
[----:B------:R-:W-:Y:S01]  /*ab10*/  @!P3 IMAD.IADD R191, R191, 0x1, -R12 ;  /* 0x00000001bfbfb824 */ /* 0x000fe200078e0a0c */
[----:B------:R-:W-:Y:S01]  /*ab20*/  ISETP.GE.AND P3, PT, R5, RZ, PT ;  /* 0x000000ff0500720c */ /* 0x000fe20003f66270 */
[----:B------:R-:W-:Y:S01]  /*ab30*/  VIADD R5, R0, 0xe3 ;  /* 0x000000e300057836 */ /* 0x000fe20000000000 */
[C---:B------:R-:W-:Y:S01]  /*ab40*/  ISETP.GT.U32.AND P6, PT, R12.reuse, R195, PT ;  /* 0x000000c30c00720c */ /* 0x040fe20003fc4070 */
[----:B------:R-:W-:Y:S01]  /*ab50*/  IMAD R199, R12, R4, R199 ;  /* 0x000000040cc77224 */ /* 0x000fe200078e02c7 */
[----:B------:R-:W-:Y:S01]  /*ab60*/  @!P2 IADD3 R191, PT, PT, -R191, RZ, RZ ;  /* 0x000000ffbfbfa210 */ /* 0x000fe20007ffe1ff */
[C---:B------:R-:W-:Y:S01]  /*ab70*/  VIADD R4, R0.reuse, 0xe4 ;  /* 0x000000e400047836 */ /* 0x040fe20000000000 */
[----:B------:R-:W-:Y:S01]  /*ab80*/  IABS R201, R5 ;  /* 0x0000000500c97213 */ /* 0x000fe20000000000 */
[----:B------:R-:W-:Y:S01]  /*ab90*/  VIADD R206, R0, 0xe5 ;  /* 0x000000e500ce7836 */ /* 0x000fe20000000000 */
[----:B------:R-:W-:Y:S01]  /*aba0*/  ISETP.GT.U32.AND P2, PT, R12, R199, PT ;  /* 0x000000c70c00720c */ /* 0x000fe20003f44070 */
[----:B------:R-:W-:Y:S01]  /*abb0*/  @!P1 IMAD.MOV R193, RZ, RZ, -R193 ;  /* 0x000000ffffc19224 */ /* 0x000fe200078e0ac1 */
[----:B------:R-:W-:Y:S01]  /*abc0*/  IABS R202, R4 ;  /* 0x0000000400ca7213 */ /* 0x000fe20000000000 */
[----:B------:R-:W-:Y:S01]  /*abd0*/  IMAD.HI.U32 R3, R249, R201, RZ ;  /* 0x000000c9f9037227 */ /* 0x000fe200078e00ff */
[----:B------:R-:W-:-:S02]  /*abe0*/  IABS R204, R206 ;  /* 0x000000ce00cc7213 */ /* 0x000fc40000000000 */
[----:B------:R-:W-:Y:S01]  /*abf0*/  ISETP.GE.AND P1, PT, R5, RZ, PT ;  /* 0x000000ff0500720c */ /* 0x000fe20003f26270 */
[--C-:B------:R-:W-:Y:S02]  /*ac00*/  @!P4 IMAD.IADD R197, R197, 0x1, -R12.reuse ;  /* 0x00000001c5c5c824 */ /* 0x100fe400078e0a0c */
[----:B------:R-:W-:Y:S01]  /*ac10*/  @!P6 IMAD.IADD R195, R195, 0x1, -R12 ;  /* 0x00000001c3c3e824 */ /* 0x000fe200078e0a0c */
[----:B------:R-:W-:Y:S01]  /*ac20*/  ISETP.GE.AND P6, PT, R4, RZ, PT ;  /* 0x000000ff0400720c */ /* 0x000fe20003fc6270 */
[----:B------:R-:W-:Y:S01]  /*ac30*/  IMAD.MOV R4, RZ, RZ, -R3 ;  /* 0x000000ffff047224 */ /* 0x000fe200078e0a03 */
[----:B------:R-:W-:Y:S01]  /*ac40*/  ISETP.GT.U32.AND P4, PT, R12, R197, PT ;  /* 0x000000c50c00720c */ /* 0x000fe20003f84070 */
[----:B------:R-:W-:-:S04]  /*ac50*/  IMAD.HI.U32 R3, R249, R202, RZ ;  /* 0x000000caf9037227 */ /* 0x000fc800078e00ff */
[----:B------:R-:W-:Y:S02]  /*ac60*/  @!P2 IMAD.IADD R199, R199, 0x1, -R12 ;  /* 0x00000001c7c7a824 */ /* 0x000fe400078e0a0c */
[----:B------:R-:W-:Y:S02]  /*ac70*/  IMAD.MOV R5, RZ, RZ, -R3 ;  /* 0x000000ffff057224 */ /* 0x000fe400078e0a03 */
[----:B------:R-:W-:Y:S01]  /*ac80*/  IMAD.HI.U32 R3, R249, R204, RZ ;  /* 0x000000ccf9037227 */ /* 0x000fe200078e00ff */
[----:B------:R-:W-:-:S03]  /*ac90*/  ISETP.GT.U32.AND P2, PT, R12, R199, PT ;  /* 0x000000c70c00720c */ /* 0x000fc60003f44070 */
[----:B------:R-:W-:Y:S02]  /*aca0*/  IMAD.MOV R3, RZ, RZ, -R3 ;  /* 0x000000ffff037224 */ /* 0x000fe400078e0a03 */
[----:B------:R-:W-:Y:S01]  /*acb0*/  @!P4 IMAD.IADD R197, R197, 0x1, -R12 ;  /* 0x00000001c5c5c824 */ /* 0x000fe200078e0a0c */
[----:B------:R-:W-:Y:S01]  /*acc0*/  ISETP.GE.AND P4, PT, R206, RZ, PT ;  /* 0x000000ffce00720c */ /* 0x000fe20003f86270 */
[C---:B------:R-:W-:Y:S02]  /*acd0*/  IMAD R204, R12.reuse, R3, R204 ;  /* 0x000000030ccc7224 */ /* 0x040fe400078e02cc */
[C---:B------:R-:W-:Y:S02]  /*ace0*/  IMAD R202, R12.reuse, R5, R202 ;  /* 0x000000050cca7224 */ /* 0x040fe400078e02ca */
[----:B------:R-:W-:Y:S01]  /*acf0*/  @!P0 IMAD.MOV R197, RZ, RZ, -R197 ;  /* 0x000000ffffc58224 */ /* 0x000fe200078e0ac5 */
[C---:B------:R-:W-:Y:S01]  /*ad00*/  ISETP.GT.U32.AND P0, PT, R12.reuse, R204, PT ;  /* 0x000000cc0c00720c */ /* 0x040fe20003f04070 */
[----:B------:R-:W-:Y:S01]  /*ad10*/  @!P2 IMAD.IADD R199, R199, 0x1, -R12 ;  /* 0x00000001c7c7a824 */ /* 0x000fe200078e0a0c */
[C---:B------:R-:W-:Y:S01]  /*ad20*/  ISETP.GT.U32.AND P2, PT, R12.reuse, R202, PT ;  /* 0x000000ca0c00720c */ /* 0x040fe20003f44070 */
[----:B------:R-:W-:-:S02]  /*ad30*/  IMAD R201, R12, R4, R201 ;  /* 0x000000040cc97224 */ /* 0x000fc400078e02c9 */
[----:B------:R-:W-:Y:S02]  /*ad40*/  VIADD R210, R0, 0xe7 ;  /* 0x000000e700d27836 */ /* 0x000fe40000000000 */
[----:B------:R-:W-:Y:S01]  /*ad50*/  @!P5 IMAD.MOV R195, RZ, RZ, -R195 ;  /* 0x000000ffffc3d224 */ /* 0x000fe200078e0ac3 */
[----:B------:R-:W-:Y:S01]  /*ad60*/  ISETP.GT.U32.AND P5, PT, R12, R201, PT ;  /* 0x000000c90c00720c */ /* 0x000fe20003fa4070 */
[----:B------:R-:W-:Y:S01]  /*ad70*/  VIADD R212, R0, 0xe6 ;  /* 0x000000e600d47836 */ /* 0x000fe20000000000 */
[----:B------:R-:W-:Y:S01]  /*ad80*/  IABS R208, R210 ;  /* 0x000000d200d07213 */ /* 0x000fe20000000000 */
[----:B------:R-:W-:Y:S02]  /*ad90*/  @!P3 IMAD.MOV R199, RZ, RZ, -R199 ;  /* 0x000000ffffc7b224 */ /* 0x000fe400078e0ac7 */
[--C-:B------:R-:W-:Y:S01]  /*ada0*/  @!P0 IMAD.IADD R204, R204, 0x1, -R12.reuse ;  /* 0x00000001cccc8824 */ /* 0x100fe200078e0a0c */
[----:B------:R-:W-:Y:S01]  /*adb0*/  IABS R206, R212 ;  /* 0x000000d400ce7213 */ /* 0x000fe20000000000 */
[----:B------:R-:W-:Y:S01]  /*adc0*/  @!P2 IMAD.IADD R202, R202, 0x1, -R12 ;  /* 0x00000001cacaa824 */ /* 0x000fe200078e0a0c */
[----:B------:R-:W-:Y:S01]  /*add0*/  ISETP.GE.AND P3, PT, R212, RZ, PT ;  /* 0x000000ffd400720c */ /* 0x000fe20003f66270 */
[----:B------:R-:W-:Y:S01]  /*ade0*/  IMAD.HI.U32 R4, R249, R208, RZ ;  /* 0x000000d0f9047227 */ /* 0x000fe200078e00ff */
[----:B------:R-:W-:-:S02]  /*adf0*/  ISETP.GT.U32.AND P0, PT, R12, R204, PT ;  /* 0x000000cc0c00720c */ /* 0x000fc40003f04070 */
[----:B------:R-:W-:Y:S01]  /*ae00*/  ISETP.GT.U32.AND P2, PT, R12, R202, PT ;  /* 0x000000ca0c00720c */ /* 0x000fe20003f44070 */
[----:B------:R-:W-:-:S04]  /*ae10*/  IMAD.HI.U32 R3, R249, R206, RZ ;  /* 0x000000cef9037227 */ /* 0x000fc800078e00ff */
[----:B------:R-:W-:Y:S02]  /*ae20*/  IMAD.MOV R5, RZ, RZ, -R4 ;  /* 0x000000ffff057224 */ /* 0x000fe400078e0a04 */
[----:B------:R-:W-:Y:S02]  /*ae30*/  @!P5 IMAD.IADD R201, R201, 0x1, -R12 ;  /* 0x00000001c9c9d824 */ /* 0x000fe400078e0a0c */
[----:B------:R-:W-:Y:S02]  /*ae40*/  IMAD.MOV R3, RZ, RZ, -R3 ;  /* 0x000000ffff037224 */ /* 0x000fe400078e0a03 */
[C---:B------:R-:W-:Y:S01]  /*ae50*/  IMAD R208, R12.reuse, R5, R208 ;  /* 0x000000050cd07224 */ /* 0x040fe200078e02d0 */
[----:B------:R-:W-:Y:S01]  /*ae60*/  ISETP.GT.U32.AND P5, PT, R12, R201, PT ;  /* 0x000000c90c00720c */ /* 0x000fe20003fa4070 */
[----:B------:R-:W-:Y:S01]  /*ae70*/  @!P0 IMAD.IADD R204, R204, 0x1, -R12 ;  /* 0x00000001cccc8824 */ /* 0x000fe200078e0a0c */
[----:B------:R-:W-:Y:S01]  /*ae80*/  IADD3 R5, PT, PT, R0, 0xea, RZ ;  /* 0x000000ea00057810 */ /* 0x000fe20007ffe0ff */
[----:B------:R-:W-:-:S02]  /*ae90*/  IMAD R206, R12, R3, R206 ;  /* 0x000000030cce7224 */ /* 0x000fc400078e02ce */
[----:B------:R-:W-:Y:S01]  /*aea0*/  @!P2 IMAD.IADD R202, R202, 0x1, -R12 ;  /* 0x00000001cacaa824 */ /* 0x000fe200078e0a0c */
[----:B------:R-:W-:Y:S01]  /*aeb0*/  IABS R214, R5 ;  /* 0x0000000500d67213 */ /* 0x000fe20000000000 */
[----:B------:R-:W-:Y:S01]  /*aec0*/  @!P4 IMAD.MOV R204, RZ, RZ, -R204 ;  /* 0x000000ffffccc224 */ /* 0x000fe200078e0acc */
[C---:B------:R-:W-:Y:S01]  /*aed0*/  ISETP.GT.U32.AND P4, PT, R12.reuse, R208, PT ;  /* 0x000000d00c00720c */ /* 0x040fe20003f84070 */
[----:B------:R-:W-:Y:S01]  /*aee0*/  @!P6 IMAD.MOV R202, RZ, RZ, -R202 ;  /* 0x000000ffffcae224 */ /* 0x000fe200078e0aca */
[----:B------:R-:W-:Y:S01]  /*aef0*/  ISETP.GT.U32.AND P6, PT, R12, R206, PT ;  /* 0x000000ce0c00720c */ /* 0x000fe20003fc4070 */
[----:B------:R-:W-:Y:S01]  /*af00*/  VIADD R3, R0, 0xe8 ;  /* 0x000000e800037836 */ /* 0x000fe20000000000 */
[----:B------:R-:W-:Y:S01]  /*af10*/  ISETP.GE.AND P0, PT, R5, RZ, PT ;  /* 0x000000ff0500720c */ /* 0x000fe20003f06270 */
[--C-:B------:R-:W-:Y:S01]  /*af20*/  @!P5 IMAD.IADD R201, R201, 0x1, -R12.reuse ;  /* 0x00000001c9c9d824 */ /* 0x100fe200078e0a0c */
[----:B------:R-:W-:Y:S01]  /*af30*/  ISETP.GE.AND P5, PT, R210, RZ, PT ;  /* 0x000000ffd200720c */ /* 0x000fe20003fa6270 */
[C---:B------:R-:W-:Y:S01]  /*af40*/  VIADD R4, R0.reuse, 0xe9 ;  /* 0x000000e900047836 */ /* 0x040fe20000000000 */
[----:B------:R-:W-:Y:S01]  /*af50*/  IABS R210, R3 ;  /* 0x0000000300d27213 */ /* 0x000fe20000000000 */
[----:B------:R-:W-:Y:S01]  /*af60*/  @!P1 IMAD.MOV R201, RZ, RZ, -R201 ;  /* 0x000000ffffc99224 */ /* 0x000fe200078e0ac9 */
[----:B------:R-:W-:Y:S01]  /*af70*/  ISETP.GE.AND P2, PT, R3, RZ, PT ;  /* 0x000000ff0300720c */ /* 0x000fe20003f46270 */
[----:B------:R-:W-:Y:S01]  /*af80*/  VIADD R218, R0, 0xeb ;  /* 0x000000eb00da7836 */ /* 0x000fe20000000000 */
[----:B------:R-:W-:Y:S01]  /*af90*/  IABS R212, R4 ;  /* 0x0000000400d47213 */ /* 0x000fe20000000000 */
[--C-:B------:R-:W-:Y:S01]  /*afa0*/  @!P4 IMAD.IADD R208, R208, 0x1, -R12.reuse ;  /* 0x00000001d0d0c824 */ /* 0x100fe200078e0a0c */
[----:B------:R-:W-:Y:S01]  /*afb0*/  ISETP.GE.AND P1, PT, R4, RZ, PT ;  /* 0x000000ff0400720c */ /* 0x000fe20003f26270 */
[----:B------:R-:W-:Y:S01]  /*afc0*/  @!P6 IMAD.IADD R206, R206, 0x1, -R12 ;  /* 0x00000001cecee824 */ /* 0x000fe200078e0a0c */
[----:B------:R-:W-:Y:S01]  /*afd0*/  IABS R222, R218 ;  /* 0x000000da00de7213 */ /* 0x000fe20000000000 */
[----:B------:R-:W-:Y:S01]  /*afe0*/  IMAD.HI.U32 R3, R249, R210, RZ ;  /* 0x000000d2f9037227 */ /* 0x000fe200078e00ff */
[----:B------:R-:W-:-:S02]  /*aff0*/  ISETP.GT.U32.AND P4, PT, R12, R208, PT ;  /* 0x000000d00c00720c */ /* 0x000fc40003f84070 */
[----:B------:R-:W-:Y:S01]  /*b000*/  ISETP.GT.U32.AND P6, PT, R12, R206, PT ;  /* 0x000000ce0c00720c */ /* 0x000fe20003fc4070 */
[----:B------:R-:W-:Y:S02]  /*b010*/  IMAD.MOV R5, RZ, RZ, -R3 ;  /* 0x000000ffff057224 */ /* 0x000fe400078e0a03 */
[----:B------:R-:W-:-:S04]  /*b020*/  IMAD.HI.U32 R3, R249, R214, RZ ;  /* 0x000000d6f9037227 */ /* 0x000fc800078e00ff */
[----:B------:R-:W-:-:S04]  /*b030*/  IMAD.HI.U32 R4, R249, R212, RZ ;  /* 0x000000d4f9047227 */ /* 0x000fc800078e00ff */
[----:B------:R-:W-:Y:S02]  /*b040*/  IMAD R210, R12, R5, R210 ;  /* 0x000000050cd27224 */ /* 0x000fe400078e02d2 */
[----:B------:R-:W-:Y:S01]  /*b050*/  IMAD.MOV R5, RZ, RZ, -R3 ;  /* 0x000000ffff057224 */ /* 0x000fe200078e0a03 */
[----:B------:R-:W-:Y:S01]  /*b060*/  SGXT.U32 R3, R216, 0x1 ;  /* 0x00000001d803781a */ /* 0x000fe20000000000 */
[----:B------:R-:W-:Y:S02]  /*b070*/  IMAD.MOV R231, RZ, RZ, -R4 ;  /* 0x000000ffffe77224 */ /* 0x000fe400078e0a04 */
[----:B------:R-:W-:Y:S02]  /*b080*/  IMAD R214, R12, R5, R214 ;  /* 0x000000050cd67224 */ /* 0x000fe400078e02d6 */
[----:B------:R-:W-:Y:S02]  /*b090*/  @!P4 IMAD.IADD R208, R208, 0x1, -R12 ;  /* 0x00000001d0d0c824 */ /* 0x000fe400078e0a0c */
[----:B------:R-:W-:-:S02]  /*b0a0*/  IMAD R212, R12, R231, R212 ;  /* 0x000000e70cd47224 */ /* 0x000fc400078e02d4 */
[----:B------:R-:W-:Y:S01]  /*b0b0*/  @!P6 IMAD.IADD R206, R206, 0x1, -R12 ;  /* 0x00000001cecee824 */ /* 0x000fe200078e0a0c */
[C---:B------:R-:W-:Y:S01]  /*b0c0*/  ISETP.GT.U32.AND P6, PT, R12.reuse, R210, PT ;  /* 0x000000d20c00720c */ /* 0x040fe20003fc4070 */
[----:B------:R-:W-:Y:S01]  /*b0d0*/  @!P5 IMAD.MOV R208, RZ, RZ, -R208 ;  /* 0x000000ffffd0d224 */ /* 0x000fe200078e0ad0 */
[----:B------:R-:W-:Y:S01]  /*b0e0*/  ISETP.GT.U32.AND P5, PT, R12, R214, PT ;  /* 0x000000d60c00720c */ /* 0x000fe20003fa4070 */
[----:B------:R-:W-:Y:S01]  /*b0f0*/  VIADD R216, R0, 0xec ;  /* 0x000000ec00d87836 */ /* 0x000fe20000000000 */
[----:B------:R-:W-:Y:S01]  /*b100*/  ISETP.GT.U32.AND P4, PT, R12, R212, PT ;  /* 0x000000d40c00720c */ /* 0x000fe20003f84070 */
[----:B------:R-:W-:Y:S01]  /*b110*/  @!P3 IMAD.MOV R206, RZ, RZ, -R206 ;  /* 0x000000ffffceb224 */ /* 0x000fe200078e0ace */
[----:B------:R-:W-:Y:S01]  /*b120*/  ISETP.GE.AND P3, PT, R218, RZ, PT ;  /* 0x000000ffda00720c */ /* 0x000fe20003f66270 */
[----:B------:R-:W-:Y:S01]  /*b130*/  IMAD R4, R3, UR4, RZ ;  /* 0x0000000403047c24 */ /* 0x000fe2000f8e02ff */
[----:B------:R-:W-:Y:S01]  /*b140*/  IABS R218, R216 ;  /* 0x000000d800da7213 */ /* 0x000fe20000000000 */
[----:B------:R-:W-:-:S02]  /*b150*/  IMAD.U32 R5, RZ, RZ, UR4 ;  /* 0x00000004ff057e24 */ /* 0x000fc4000f8e00ff */
[----:B------:R-:W-:-:S04]  /*b160*/  IMAD.HI.U32 R224, R249, R222, RZ ;  /* 0x000000def9e07227 */ /* 0x000fc800078e00ff */
[--C-:B------:R-:W-:Y:S02]  /*b170*/  @!P6 IMAD.IADD R210, R210, 0x1, -R12.reuse ;  /* 0x00000001d2d2e824 */ /* 0x100fe400078e0a0c */
[--C-:B------:R-:W-:Y:S02]  /*b180*/  @!P5 IMAD.IADD R214, R214, 0x1, -R12.reuse ;  /* 0x00000001d6d6d824 */ /* 0x100fe400078e0a0c */
[----:B------:R-:W-:Y:S01]  /*b190*/  @!P4 IMAD.IADD R212, R212, 0x1, -R12 ;  /* 0x00000001d4d4c824 */ /* 0x000fe200078e0a0c */
[C---:B------:R-:W-:Y:S01]  /*b1a0*/  ISETP.GT.U32.AND P6, PT, R12.reuse, R210, PT ;  /* 0x000000d20c00720c */ /* 0x040fe20003fc4070 */
[----:B-1----:R-:W-:Y:S01]  /*b1b0*/  IMAD R7, R5, 0x2, R4 ;  /* 0x0000000205077824 */ /* 0x002fe200078e0204 */
[C---:B------:R-:W-:Y:S01]  /*b1c0*/  ISETP.GT.U32.AND P5, PT, R12.reuse, R214, PT ;  /* 0x000000d60c00720c */ /* 0x040fe20003fa4070 */
[----:B------:R-:W-:Y:S01]  /*b1d0*/  IMAD.HI.U32 R220, R249, R218, RZ ;  /* 0x000000daf9dc7227 */ /* 0x000fe200078e00ff */
[----:B------:R-:W-:-:S03]  /*b1e0*/  ISETP.GT.U32.AND P4, PT, R12, R212, PT ;  /* 0x000000d40c00720c */ /* 0x000fc60003f84070 */
[C---:B------:R-:W-:Y:S02]  /*b1f0*/  IMAD R3, R5.reuse, 0x2, R7 ;  /* 0x0000000205037824 */ /* 0x040fe400078e0207 */
[----:B------:R-:W-:Y:S02]  /*b200*/  IMAD.MOV R220, RZ, RZ, -R220 ;  /* 0x000000ffffdc7224 */ /* 0x000fe400078e0adc */
[----:B------:R-:W-:Y:S02]  /*b210*/  IMAD R3, R5, 0x2, R3 ;  /* 0x0000000205037824 */ /* 0x000fe400078e0203 */
[----:B------:R-:W-:Y:S01]  /*b220*/  IMAD.MOV R224, RZ, RZ, -R224 ;  /* 0x000000ffffe07224 */ /* 0x000fe200078e0ae0 */
[----:B------:R-:W-:Y:S01]  /*b230*/  @!P6 IADD3 R210, PT, PT, R210, -R12, RZ ;  /* 0x8000000cd2d2e210 */ /* 0x000fe20007ffe0ff */
[----:B------:R-:W-:Y:S01]  /*b240*/  IMAD R218, R12, R220, R218 ;  /* 0x000000dc0cda7224 */ /* 0x000fe200078e02da */
[----:B------:R-:W-:Y:S01]  /*b250*/  ISETP.GE.AND P6, PT, R216, RZ, PT ;  /* 0x000000ffd800720c */ /* 0x000fe20003fc6270 */
[----:B------:R-:W-:Y:S01]  /*b260*/  @!P5 IMAD.IADD R214, R214, 0x1, -R12 ;  /* 0x00000001d6d6d824 */ /* 0x000fe200078e0a0c */
[----:B------:R1:W-:Y:S01]  /*b270*/  STL [R1+0xe8], R3 ;  /* 0x0000e80301007387 */ /* 0x0003e20000100800 */
[----:B------:R-:W-:-:S02]  /*b280*/  IMAD R216, R12, R224, R222 ;  /* 0x000000e00cd87224 */ /* 0x000fc400078e02de */
[----:B------:R-:W-:Y:S02]  /*b290*/  @!P4 IMAD.IADD R212, R212, 0x1, -R12 ;  /* 0x00000001d4d4c824 */ /* 0x000fe400078e0a0c */
[----:B------:R-:W-:Y:S01]  /*b2a0*/  @!P0 IMAD.MOV R214, RZ, RZ, -R214 ;  /* 0x000000ffffd68224 */ /* 0x000fe200078e0ad6 */
[C---:B------:R-:W-:Y:S01]  /*b2b0*/  ISETP.GT.U32.AND P0, PT, R12.reuse, R218, PT ;  /* 0x000000da0c00720c */ /* 0x040fe20003f04070 */
[----:B------:R-:W-:Y:S01]  /*b2c0*/  @!P1 IMAD.MOV R212, RZ, RZ, -R212 ;  /* 0x000000ffffd49224 */ /* 0x000fe200078e0ad4 */
[----:B------:R-:W-:Y:S01]  /*b2d0*/  ISETP.GT.U32.AND P1, PT, R12, R216, PT ;  /* 0x000000d80c00720c */ /* 0x000fe20003f24070 */
[C---:B------:R-:W-:Y:S02]  /*b2e0*/  VIADD R224, R0.reuse, 0xed ;  /* 0x000000ed00e07836 */ /* 0x040fe40000000000 */
[C---:B-1----:R-:W-:Y:S02]  /*b2f0*/  IMAD R3, R5.reuse, 0x2, R3 ;  /* 0x0000000205037824 */ /* 0x042fe400078e0203 */
[C---:B------:R-:W-:Y:S01]  /*b300*/  VIADD R220, R0.reuse, 0xee ;  /* 0x000000ee00dc7836 */ /* 0x040fe20000000000 */
[----:B------:R-:W-:Y:S01]  /*b310*/  IABS R226, R224 ;  /* 0x000000e000e27213 */ /* 0x000fe20000000000 */
[----:B------:R-:W-:Y:S01]  /*b320*/  VIADD R222, R0, 0xef ;  /* 0x000000ef00de7836 */ /* 0x000fe20000000000 */
[----:B------:R1:W-:Y:S01]  /*b330*/  STL [R1+0x78], R3 ;  /* 0x0000780301007387 */ /* 0x0003e20000100800 */
[----:B------:R-:W-:Y:S01]  /*b340*/  ISETP.GE.AND P4, PT, R224, RZ, PT ;  /* 0x000000ffe000720c */ /* 0x000fe20003f86270 */
[----:B------:R-:W-:Y:S01]  /*b350*/  @!P2 IMAD.MOV R210, RZ, RZ, -R210 ;  /* 0x000000ffffd2a224 */ /* 0x000fe200078e0ad2 */
[----:B------:R-:W-:Y:S01]  /*b360*/  IABS R224, R220 ;  /* 0x000000dc00e07213 */ /* 0x000fe20000000000 */
[----:B------:R-:W-:Y:S01]  /*b370*/  @!P0 IMAD.IADD R218, R218, 0x1, -R12 ;  /* 0x00000001dada8824 */ /* 0x000fe200078e0a0c */
[----:B------:R-:W-:Y:S01]  /*b380*/  ISETP.GE.AND P2, PT, R220, RZ, PT ;  /* 0x000000ffdc00720c */ /* 0x000fe20003f46270 */
[----:B------:R-:W-:Y:S01]  /*b390*/  IMAD.MOV.U32 R220, RZ, RZ, R226 ;  /* 0x000000ffffdc7224 */ /* 0x000fe200078e00e2 */
[----:B------:R-:W-:Y:S01]  /*b3a0*/  ISETP.GE.AND P5, PT, R222, RZ, PT ;  /* 0x000000ffde00720c */ /* 0x000fe20003fa6270 */
[----:B------:R-:W-:Y:S01]  /*b3b0*/  @!P1 IMAD.IADD R216, R216, 0x1, -R12 ;  /* 0x00000001d8d89824 */ /* 0x000fe200078e0a0c */
[----:B------:R-:W-:Y:S01]  /*b3c0*/  IABS R226, R222 ;  /* 0x000000de00e27213 */ /* 0x000fe20000000000 */
[----:B-1----:R-:W-:Y:S01]  /*b3d0*/  IMAD R3, R5, 0x2, R3 ;  /* 0x0000000205037824 */ /* 0x002fe200078e0203 */
[C---:B------:R-:W-:Y:S01]  /*b3e0*/  ISETP.GT.U32.AND P0, PT, R12.reuse, R218, PT ;  /* 0x000000da0c00720c */ /* 0x040fe20003f04070 */
[----:B------:R-:W-:Y:S01]  /*b3f0*/  IMAD.MOV.U32 R222, RZ, RZ, R224 ;  /* 0x000000ffffde7224 */ /* 0x000fe200078e00e0 */
[----:B------:R-:W-:Y:S01]  /*b400*/  ISETP.GT.U32.AND P1, PT, R12, R216, PT ;  /* 0x000000d80c00720c */ /* 0x000fe20003f24070 */
[C---:B------:R-:W-:Y:S01]  /*b410*/  IMAD.HI.U32 R230, R249.reuse, R220, RZ ;  /* 0x000000dcf9e67227 */ /* 0x040fe200078e00ff */
[----:B------:R1:W-:Y:S03]  /*b420*/  STL [R1+0x74], R3 ;  /* 0x0000740301007387 */ /* 0x0003e60000100800 */
[----:B------:R-:W-:-:S04]  /*b430*/  IMAD.HI.U32 R228, R249, R222, RZ ;  /* 0x000000def9e47227 */ /* 0x000fc800078e00ff */
[----:B------:R-:W-:Y:S02]  /*b440*/  IMAD.MOV.U32 R224, RZ, RZ, R226 ;  /* 0x000000ffffe07224 */ /* 0x000fe400078e00e2 */
[----:B------:R-:W-:Y:S02]  /*b450*/  IMAD.MOV R228, RZ, RZ, -R228 ;  /* 0x000000ffffe47224 */ /* 0x000fe400078e0ae4 */
[----:B-1----:R-:W-:Y:S01]  /*b460*/  IMAD R3, R5, 0x2, R3 ;  /* 0x0000000205037824 */ /* 0x002fe200078e0203 */
[----:B------:R-:W-:Y:S01]  /*b470*/  @!P1 IADD3 R216, PT, PT, R216, -R12, RZ ;  /* 0x8000000cd8d89210 */ /* 0x000fe20007ffe0ff */
[----:B------:R-:W-:Y:S02]  /*b480*/  IMAD.MOV R226, RZ, RZ, -R230 ;  /* 0x000000ffffe27224 */ /* 0x000fe400078e0ae6 */
[----:B------:R-:W-:Y:S01]  /*b490*/  IMAD.HI.U32 R230, R249, R224, RZ ;  /* 0x000000e0f9e67227 */ /* 0x000fe200078e00ff */
[----:B------:R1:W-:Y:S03]  /*b4a0*/  STL [R1+0x70], R3 ;  /* 0x0000700301007387 */ /* 0x0003e60000100800 */
[----:B------:R-:W-:-:S02]  /*b4b0*/  IMAD R222, R12, R228, R222 ;  /* 0x000000e40cde7224 */ /* 0x000fc400078e02de */
[----:B------:R-:W-:Y:S02]  /*b4c0*/  IMAD R220, R12, R226, R220 ;  /* 0x000000e20cdc7224 */ /* 0x000fe400078e02dc */
[----:B------:R-:W-:Y:S02]  /*b4d0*/  IMAD.MOV R226, RZ, RZ, -R230 ;  /* 0x000000ffffe27224 */ /* 0x000fe400078e0ae6 */
[----:B------:R-:W-:Y:S01]  /*b4e0*/  @!P0 IMAD.IADD R218, R218, 0x1, -R12 ;  /* 0x00000001dada8824 */ /* 0x000fe200078e0a0c */
[C---:B------:R-:W-:Y:S01]  /*b4f0*/  ISETP.GT.U32.AND P0, PT, R12.reuse, R222, PT ;  /* 0x000000de0c00720c */ /* 0x040fe20003f04070 */
[----:B-1----:R-:W-:Y:S01]  /*b500*/  IMAD R3, R5, 0x2, R3 ;  /* 0x0000000205037824 */ /* 0x002fe200078e0203 */
[C---:B------:R-:W-:Y:S01]  /*b510*/  ISETP.GT.U32.AND P1, PT, R12.reuse, R220, PT ;  /* 0x000000dc0c00720c */ /* 0x040fe20003f24070 */
[----:B------:R-:W-:Y:S02]  /*b520*/  IMAD R224, R12, R226, R224 ;  /* 0x000000e20ce07224 */ /* 0x000fe400078e02e0 */
[----:B------:R-:W-:Y:S01]  /*b530*/  @!P6 IMAD.MOV R218, RZ, RZ, -R218 ;  /* 0x000000ffffdae224 */ /* 0x000fe200078e0ada */
[----:B------:R1:W-:Y:S01]  /*b540*/  STL [R1+0x6c], R3 ;  /* 0x00006c0301007387 */ /* 0x0003e20000100800 */
[----:B------:R-:W-:Y:S01]  /*b550*/  VIADD R226, R0, 0xf0 ;  /* 0x000000f000e27836 */ /* 0x000fe20000000000 */
[----:B------:R-:W-:Y:S01]  /*b560*/  ISETP.GT.U32.AND P6, PT, R12, R224, PT ;  /* 0x000000e00c00720c */ /* 0x000fe20003fc4070 */
[----:B------:R-:W-:-:S02]  /*b570*/  @!P3 IMAD.MOV R216, RZ, RZ, -R216 ;  /* 0x000000ffffd8b224 */ /* 0x000fc400078e0ad8 */
[----:B------:R-:W-:Y:S01]  /*b580*/  VIADD R228, R0, 0xf1 ;  /* 0x000000f100e47836 */ /* 0x000fe20000000000 */
[----:B------:R-:W-:Y:S01]  /*b590*/  ISETP.GE.AND P3, PT, R226, RZ, PT ;  /* 0x000000ffe200720c */ /* 0x000fe20003f66270 */
[--C-:B------:R-:W-:Y:S01]  /*b5a0*/  @!P0 IMAD.IADD R222, R222, 0x1, -R12.reuse ;  /* 0x00000001dede8824 */ /* 0x100fe200078e0a0c */
[----:B------:R-:W-:Y:S01]  /*b5b0*/  IABS R226, R226 ;  /* 0x000000e200e27213 */ /* 0x000fe20000000000 */
[--C-:B------:R-:W-:Y:S01]  /*b5c0*/  @!P1 IMAD.IADD R220, R220, 0x1, -R12.reuse ;  /* 0x00000001dcdc9824 */ /* 0x100fe200078e0a0c */
[----:B------:R-:W-:Y:S01]  /*b5d0*/  IABS R230, R228 ;  /* 0x000000e400e67213 */ /* 0x000fe20000000000 */
[----:B-1----:R-:W-:Y:S01]  /*b5e0*/  IMAD R3, R5, 0x2, R3 ;  /* 0x0000000205037824 */ /* 0x002fe200078e0203 */
[C---:B------:R-:W-:Y:S01]  /*b5f0*/  ISETP.GT.U32.AND P0, PT, R12.reuse, R222, PT ;  /* 0x000000de0c00720c */ /* 0x040fe20003f04070 */
[----:B------:R-:W-:Y:S01]  /*b600*/  IMAD.HI.U32 R231, R249, R226, RZ ;  /* 0x000000e2f9e77227 */ /* 0x000fe200078e00ff */
[----:B------:R-:W-:Y:S02]  /*b610*/  ISETP.GT.U32.AND P1, PT, R12, R220, PT ;  /* 0x000000dc0c00720c */ /* 0x000fe40003f24070 */
[----:B------:R1:W-:Y:S01]  /*b620*/  STL [R1+0x68], R3 ;  /* 0x0000680301007387 */ /* 0x0003e20000100800 */
[----:B------:R-:W-:-:S02]  /*b630*/  @!P6 IMAD.IADD R224, R224, 0x1, -R12 ;  /* 0x00000001e0e0e824 */ /* 0x000fc400078e0a0c */
[----:B------:R-:W-:Y:S02]  /*b640*/  IMAD.MOV R231, RZ, RZ, -R231 ;  /* 0x000000ffffe77224 */ /* 0x000fe400078e0ae7 */
[----:B------:R-:W-:Y:S01]  /*b650*/  IMAD.HI.U32 R233, R249, R230, RZ ;  /* 0x000000e6f9e97227 */ /* 0x000fe200078e00ff */
[----:B------:R-:W-:-:S03]  /*b660*/  ISETP.GT.U32.AND P6, PT, R12, R224, PT ;  /* 0x000000e00c00720c */ /* 0x000fc60003fc4070 */
[----:B------:R-:W-:Y:S02]  /*b670*/  IMAD R226, R12, R231, R226 ;  /* 0x000000e70ce27224 */ /* 0x000fe400078e02e2 */
[----:B-1----:R-:W-:Y:S02]  /*b680*/  IMAD R3, R5, 0x2, R3 ;  /* 0x0000000205037824 */ /* 0x002fe400078e0203 */
[----:B------:R-:W-:Y:S02]  /*b690*/  IMAD.MOV R233, RZ, RZ, -R233 ;  /* 0x000000ffffe97224 */ /* 0x000fe400078e0ae9 */
[--C-:B------:R-:W-:Y:S01]  /*b6a0*/  @!P0 IMAD.IADD R222, R222, 0x1, -R12.reuse ;  /* 0x00000001dede8824 */ /* 0x100fe200078e0a0c */
[----:B------:R1:W-:Y:S01]  /*b6b0*/  STL [R1+0x64], R3 ;  /* 0x0000640301007387 */ /* 0x0003e20000100800 */
[----:B------:R-:W-:Y:S01]  /*b6c0*/  ISETP.GT.U32.AND P0, PT, R12, R226, PT ;  /* 0x000000e20c00720c */ /* 0x000fe20003f04070 */
[----:B------:R-:W-:Y:S01]  /*b6d0*/  @!P1 IMAD.IADD R220, R220, 0x1, -R12 ;  /* 0x00000001dcdc9824 */ /* 0x000fe200078e0a0c */
[----:B------:R-:W-:Y:S01]  /*b6e0*/  ISETP.GE.AND P1, PT, R228, RZ, PT ;  /* 0x000000ffe400720c */ /* 0x000fe20003f26270 */
[----:B------:R-:W-:-:S02]  /*b6f0*/  IMAD R228, R12, R233, R230 ;  /* 0x000000e90ce47224 */ /* 0x000fc400078e02e6 */
[----:B------:R-:W-:Y:S02]  /*b700*/  VIADD R233, R0, 0xf2 ;  /* 0x000000f200e97836 */ /* 0x000fe40000000000 */
[----:B------:R-:W-:Y:S02]  /*b710*/  @!P6 IMAD.IADD R224, R224, 0x1, -R12 ;  /* 0x00000001e0e0e824 */ /* 0x000fe400078e0a0c */
[----:B-1----:R-:W-:Y:S02]  /*b720*/  IMAD R3, R5, 0x2, R3 ;  /* 0x0000000205037824 */ /* 0x002fe400078e0203 */
[----:B------:R-:W-:Y:S02]  /*b730*/  VIADD R231, R0, 0xf3 ;  /* 0x000000f300e77836 */ /* 0x000fe40000000000 */
[----:B------:R-:W-:Y:S01]  /*b740*/  @!P4 IMAD.MOV R220, RZ, RZ, -R220 ;  /* 0x000000ffffdcc224 */ /* 0x000fe200078e0adc */
[----:B------:R1:W-:Y:S01]  /*b750*/  STL [R1+0x60], R3 ;  /* 0x0000600301007387 */ /* 0x0003e20000100800 */
[----:B------:R-:W-:Y:S01]  /*b760*/  ISETP.GE.AND P4, PT, R233, RZ, PT ;  /* 0x000000ffe900720c */ /* 0x000fe20003f86270 */
[----:B------:R-:W-:Y:S01]  /*b770*/  @!P5 IMAD.MOV R224, RZ, RZ, -R224 ;  /* 0x000000ffffe0d224 */ /* 0x000fe200078e0ae0 */
[----:B------:R-:W-:Y:S01]  /*b780*/  IABS R233, R233 ;  /* 0x000000e900e97213 */ /* 0x000fe20000000000 */
[----:B------:R-:W-:Y:S01]  /*b790*/  @!P2 IMAD.MOV R222, RZ, RZ, -R222 ;  /* 0x000000ffffdea224 */ /* 0x000fe200078e0ade */
[----:B------:R-:W-:Y:S01]  /*b7a0*/  ISETP.GT.U32.AND P5, PT, R12, R228, PT ;  /* 0x000000e40c00720c */ /* 0x000fe20003fa4070 */
[----:B------:R-:W-:Y:S01]  /*b7b0*/  VIADD R230, R0, 0xf4 ;  /* 0x000000f400e67836 */ /* 0x000fe20000000000 */
[----:B------:R-:W-:Y:S01]  /*b7c0*/  ISETP.GE.AND P2, PT, R231, RZ, PT ;  /* 0x000000ffe700720c */ /* 0x000fe20003f46270 */
[----:B------:R-:W-:Y:S01]  /*b7d0*/  @!P0 IMAD.IADD R226, R226, 0x1, -R12 ;  /* 0x00000001e2e28824 */ /* 0x000fe200078e0a0c */
[----:B------:R-:W-:Y:S01]  /*b7e0*/  IABS R235, R231 ;  /* 0x000000e700eb7213 */ /* 0x000fe20000000000 */
[----:B-1----:R-:W-:Y:S01]  /*b7f0*/  IMAD R3, R5, 0x2, R3 ;  /* 0x0000000205037824 */ /* 0x002fe200078e0203 */
[----:B------:R-:W-:Y:S01]  /*b800*/  MOV R231, R233 ;  /* 0x000000e900e77202 */ /* 0x000fe20000000f00 */
[----:B------:R-:W-:Y:S01]  /*b810*/  VIADD R243, R0, 0xf8 ;  /* 0x000000f800f37836 */ /* 0x000fe20000000000 */
[----:B------:R-:W-:Y:S01]  /*b820*/  ISETP.GE.AND P6, PT, R230, RZ, PT ;  /* 0x000000ffe600720c */ /* 0x000fe20003fc6270 */
[----:B------:R-:W-:Y:S01]  /*b830*/  IMAD.MOV.U32 R233, RZ, RZ, R235 ;  /* 0x000000ffffe97224 */ /* 0x000fe200078e00eb */
[----:B------:R1:W-:Y:S01]  /*b840*/  STL [R1+0x5c], R3 ;  /* 0x00005c0301007387 */ /* 0x0003e20000100800 */
[----:B------:R-:W-:Y:S01]  /*b850*/  IABS R237, R230 ;  /* 0x000000e600ed7213 */ /* 0x000fe20000000000 */
[----:B------:R-:W-:Y:S01]  /*b860*/  IMAD.HI.U32 R230, R249, R231, RZ ;  /* 0x000000e7f9e67227 */ /* 0x000fe200078e00ff */
[----:B------:R-:W-:-:S02]  /*b870*/  ISETP.GT.U32.AND P0, PT, R12, R226, PT ;  /* 0x000000e20c00720c */ /* 0x000fc40003f04070 */
[----:B------:R-:W-:Y:S01]  /*b880*/  IABS R245, R243 ;  /* 0x000000f300f57213 */ /* 0x000fe20000000000 */
[----:B------:R-:W-:Y:S02]  /*b890*/  IMAD.MOV R230, RZ, RZ, -R230 ;  /* 0x000000ffffe67224 */ /* 0x000fe400078e0ae6 */
[----:B------:R-:W-:Y:S02]  /*b8a0*/  @!P5 IMAD.IADD R228, R228, 0x1, -R12 ;  /* 0x00000001e4e4d824 */ /* 0x000fe400078e0a0c */
[----:B-1----:R-:W-:Y:S02]  /*b8b0*/  IMAD R3, R5, 0x2, R3 ;  /* 0x0000000205037824 */ /* 0x002fe400078e0203 */
[C---:B------:R-:W-:Y:S01]  /*b8c0*/  IMAD R230, R12.reuse, R230, R231 ;  /* 0x000000e60ce67224 */ /* 0x040fe200078e02e7 */
[----:B------:R-:W-:Y:S01]  /*b8d0*/  ISETP.GT.U32.AND P5, PT, R12, R228, PT ;  /* 0x000000e40c00720c */ /* 0x000fe20003fa4070 */
[----:B------:R-:W-:Y:S01]  /*b8e0*/  IMAD.MOV.U32 R235, RZ, RZ, R237 ;  /* 0x000000ffffeb7224 */ /* 0x000fe200078e00ed */
[----:B------:R1:W-:Y:S01]  /*b8f0*/  STL [R1+0x58], R3 ;  /* 0x0000580301007387 */ /* 0x0003e20000100800 */
[----:B------:R-:W-:-:S04]  /*b900*/  IMAD.HI.U32 R239, R249, R233, RZ ;  /* 0x000000e9f9ef7227 */ /* 0x000fc800078e00ff */
[----:B------:R-:W-:Y:S01]  /*b910*/  @!P0 IMAD.IADD R226, R226, 0x1, -R12 ;  /* 0x00000001e2e28824 */ /* 0x000fe200078e0a0c */
[----:B------:R-:W-:Y:S01]  /*b920*/  ISETP.GT.U32.AND P0, PT, R12, R230, PT ;  /* 0x000000e60c00720c */ /* 0x000fe20003f04070 */
[----:B------:R-:W-:-:S04]  /*b930*/  IMAD.HI.U32 R231, R249, R235, RZ ;  /* 0x000000ebf9e77227 */ /* 0x000fc800078e00ff */
[----:B-1----:R-:W-:Y:S02]  /*b940*/  IMAD R3, R5, 0x2, R3 ;  /* 0x0000000205037824 */ /* 0x002fe400078e0203 */
[----:B------:R-:W-:Y:S02]  /*b950*/  IMAD.MOV R239, RZ, RZ, -R239 ;  /* 0x000000ffffef7224 */ /* 0x000fe400078e0aef */
[----:B------:R-:W-:Y:S01]  /*b960*/  IMAD.MOV R237, RZ, RZ, -R231 ;  /* 0x000000ffffed7224 */ /* 0x000fe200078e0ae7 */
[----:B------:R1:W-:Y:S01]  /*b970*/  STL [R1+0x54], R3 ;  /* 0x0000540301007387 */ /* 0x0003e20000100800 */
[----:B------:R-:W-:Y:S02]  /*b980*/  IMAD R231, R12, R239, R233 ;  /* 0x000000ef0ce77224 */ /* 0x000fe400078e02e9 */
[----:B------:R-:W-:Y:S02]  /*b990*/  @!P5 IMAD.IADD R228, R228, 0x1, -R12 ;  /* 0x00000001e4e4d824 */ /* 0x000fe400078e0a0c */
[C---:B------:R-:W-:Y:S01]  /*b9a0*/  IMAD R233, R12.reuse, R237, R235 ;  /* 0x000000ed0ce97224 */ /* 0x040fe200078e02eb */
[----:B------:R-:W-:Y:S01]  /*b9b0*/  ISETP.GT.U32.AND P5, PT, R12, R231, PT ;  /* 0x000000e70c00720c */ /* 0x000fe20003fa4070 */
[----:B------:R-:W-:-:S02]  /*b9c0*/  VIADD R235, R0, 0xf5 ;  /* 0x000000f500eb7836 */ /* 0x000fc40000000000 */
[----:B------:R-:W-:Y:S02]  /*b9d0*/  @!P0 IMAD.IADD R230, R230, 0x1, -R12 ;  /* 0x00000001e6e68824 */ /* 0x000fe400078e0a0c */
[----:B-1----:R-:W-:Y:S01]  /*b9e0*/  IMAD R3, R5, 0x2, R3 ;  /* 0x0000000205037824 */ /* 0x002fe200078e0203 */
[----:B------:R-:W-:Y:S01]  /*b9f0*/  IABS R237, R235 ;  /* 0x000000eb00ed7213 */ /* 0x000fe20000000000 */
[----:B------:R-:W-:Y:S01]  /*ba00*/  @!P3 IMAD.MOV R226, RZ, RZ, -R226 ;  /* 0x000000ffffe2b224 */ /* 0x000fe200078e0ae2 */
[----:B------:R-:W-:Y:S01]  /*ba10*/  ISETP.GE.AND P0, PT, R235, RZ, PT ;  /* 0x000000ffeb00720c */ /* 0x000fe20003f06270 */
[----:B------:R-:W-:Y:S01]  /*ba20*/  VIADD R235, R0, 0xf6 ;  /* 0x000000f600eb7836 */ /* 0x000fe20000000000 */
[----:B------:R1:W-:Y:S01]  /*ba30*/  STL [R1+0x50], R3 ;  /* 0x0000500301007387 */ /* 0x0003e20000100800 */
[----:B------:R-:W-:Y:S01]  /*ba40*/  ISETP.GT.U32.AND P3, PT, R12, R230, PT ;  /* 0x000000e60c00720c */ /* 0x000fe20003f64070 */
[----:B------:R-:W-:-:S04]  /*ba50*/  IMAD.HI.U32 R239, R249, R252, RZ ;  /* 0x000000fcf9ef7227 */ /* 0x000fc800078e00ff */
[----:B------:R-:W-:-:S04]  /*ba60*/  IMAD.HI.U32 R241, R249, R237, RZ ;  /* 0x000000edf9f17227 */ /* 0x000fc800078e00ff */
[----:B-1----:R-:W-:Y:S01]  /*ba70*/  IMAD R3, R5, 0x2, R3 ;  /* 0x0000000205037824 */ /* 0x002fe200078e0203 */
[----:B------:R-:W-:Y:S01]  /*ba80*/  IADD3 R241, PT, PT, -R241, RZ, RZ ;  /* 0x000000fff1f17210 */ /* 0x000fe20007ffe1ff */
[--C-:B------:R-:W-:Y:S01]  /*ba90*/  @!P5 IMAD.IADD R231, R231, 0x1, -R12.reuse ;  /* 0x00000001e7e7d824 */ /* 0x100fe200078e0a0c */
[----:B------:R-:W-:Y:S01]  /*baa0*/  ISETP.GE.AND P5, PT, R235, RZ, PT ;  /* 0x000000ffeb00720c */ /* 0x000fe20003fa6270 */
[----:B------:R-:W-:Y:S01]  /*bab0*/  IMAD.MOV R239, RZ, RZ, -R239 ;  /* 0x000000ffffef7224 */ /* 0x000fe200078e0aef */
[----:B------:R1:W-:Y:S01]  /*bac0*/  STL [R1+0x4c], R3 ;  /* 0x00004c0301007387 */ /* 0x0003e20000100800 */
[----:B------:R-:W-:Y:S01]  /*bad0*/  IABS R235, R235 ;  /* 0x000000eb00eb7213 */ /* 0x000fe20000000000 */
[----:B------:R-:W-:Y:S01]  /*bae0*/  @!P3 IMAD.IADD R230, R230, 0x1, -R12 ;  /* 0x00000001e6e6b824 */ /* 0x000fe200078e0a0c */
[C---:B------:R-:W-:Y:S01]  /*baf0*/  ISETP.GT.U32.AND P3, PT, R12.reuse, R233, PT ;  /* 0x000000e90c00720c */ /* 0x040fe20003f64070 */
[----:B------:R-:W-:Y:S02]  /*bb00*/  IMAD R252, R12, R239, R252 ;  /* 0x000000ef0cfc7224 */ /* 0x000fe400078e02fc */
[----:B------:R-:W-:-:S02]  /*bb10*/  IMAD.MOV.U32 R239, RZ, RZ, R235 ;  /* 0x000000ffffef7224 */ /* 0x000fc400078e00eb */
[C---:B------:R-:W-:Y:S02]  /*bb20*/  IMAD R235, R12.reuse, R241, R237 ;  /* 0x000000f10ceb7224 */ /* 0x040fe400078e02ed */
[----:B-1----:R-:W-:Y:S02]  /*bb30*/  IMAD R3, R5, 0x2, R3 ;  /* 0x0000000205037824 */ /* 0x002fe400078e0203 */
[----:B------:R-:W-:Y:S01]  /*bb40*/  @!P4 IMAD.MOV R230, RZ, RZ, -R230 ;  /* 0x000000ffffe6c224 */ /* 0x000fe200078e0ae6 */
[C---:B------:R-:W-:Y:S01]  /*bb50*/  ISETP.GT.U32.AND P4, PT, R12.reuse, R235, PT ;  /* 0x000000eb0c00720c */ /* 0x040fe20003f84070 */
[----:B------:R-:W-:Y:S01]  /*bb60*/  IMAD.HI.U32 R237, R249, R239, RZ ;  /* 0x000000eff9ed7227 */ /* 0x000fe200078e00ff */
[----:B------:R1:W-:Y:S03]  /*bb70*/  STL [R1+0x48], R3 ;  /* 0x0000480301007387 */ /* 0x0003e60000100800 */
[----:B------:R-:W-:Y:S01]  /*bb80*/  @!P3 IMAD.IADD R233, R233, 0x1, -R12 ;  /* 0x00000001e9e9b824 */ /* 0x000fe200078e0a0c */
[----:B------:R-:W-:Y:S01]  /*bb90*/  ISETP.GT.U32.AND P3, PT, R12, R231, PT ;  /* 0x000000e70c00720c */ /* 0x000fe20003f64070 */
[----:B------:R-:W-:-:S02]  /*bba0*/  @!P1 IMAD.MOV R228, RZ, RZ, -R228 ;  /* 0x000000ffffe49224 */ /* 0x000fc400078e0ae4 */
[----:B------:R-:W-:Y:S01]  /*bbb0*/  IMAD.MOV R237, RZ, RZ, -R237 ;  /* 0x000000ffffed7224 */ /* 0x000fe200078e0aed */
[----:B------:R-:W-:Y:S01]  /*bbc0*/  ISETP.GT.U32.AND P1, PT, R12, R233, PT ;  /* 0x000000e90c00720c */ /* 0x000fe20003f24070 */
[----:B------:R-:W-:Y:S02]  /*bbd0*/  VIADD R241, R0, 0xf9 ;  /* 0x000000f900f17836 */ /* 0x000fe40000000000 */
[----:B-1----:R-:W-:Y:S02]  /*bbe0*/  IMAD R3, R5, 0x2, R3 ;  /* 0x0000000205037824 */ /* 0x002fe400078e0203 */
[--C-:B------:R-:W-:Y:S02]  /*bbf0*/  @!P4 IMAD.IADD R235, R235, 0x1, -R12.reuse ;  /* 0x00000001ebebc824 */ /* 0x100fe400078e0a0c */
[----:B------:R-:W-:Y:S01]  /*bc00*/  IMAD R237, R12, R237, R239 ;  /* 0x000000ed0ced7224 */ /* 0x000fe200078e02ef */
[----:B------:R1:W-:Y:S01]  /*bc10*/  STL [R1+0x44], R3 ;  /* 0x0000440301007387 */ /* 0x0003e20000100800 */
[----:B------:R-:W-:Y:S01]  /*bc20*/  VIADD R239, R0, 0xf7 ;  /* 0x000000f700ef7836 */ /* 0x000fe20000000000 */
[----:B------:R-:W-:Y:S01]  /*bc30*/  ISETP.GT.U32.AND P4, PT, R12, R235, PT ;  /* 0x000000eb0c00720c */ /* 0x000fe20003f84070 */
[----:B------:R-:W-:-:S02]  /*bc40*/  @!P3 IMAD.IADD R231, R231, 0x1, -R12 ;  /* 0x00000001e7e7b824 */ /* 0x000fc400078e0a0c */
[--C-:B------:R-:W-:Y:S01]  /*bc50*/  @!P1 IMAD.IADD R233, R233, 0x1, -R12.reuse ;  /* 0x00000001e9e99824 */ /* 0x100fe200078e0a0c */
[----:B------:R-:W-:Y:S01]  /*bc60*/  ISETP.GE.AND P3, PT, R239, RZ, PT ;  /* 0x000000ffef00720c */ /* 0x000fe20003f66270 */
[----:B------:R-:W-:Y:S01]  /*bc70*/  @!P2 IMAD.MOV R231, RZ, RZ, -R231 ;  /* 0x000000ffffe7a224 */ /* 0x000fe200078e0ae7 */
[----:B------:R-:W-:Y:S01]  /*bc80*/  IABS R239, R239 ;  /* 0x000000ef00ef7213 */ /* 0x000fe20000000000 */
[----:B------:R-:W-:Y:S01]  /*bc90*/  VIADD R27, R0, 0xfa ;  /* 0x000000fa001b7836 */ /* 0x000fe20000000000 */
[----:B------:R-:W-:Y:S01]  /*bca0*/  ISETP.GE.AND P1, PT, R243, RZ, PT ;  /* 0x000000fff300720c */ /* 0x000fe20003f26270 */
[----:B-1----:R-:W-:Y:S01]  /*bcb0*/  IMAD R3, R5, 0x2, R3 ;  /* 0x0000000205037824 */ /* 0x002fe200078e0203 */
[----:B------:R-:W-:Y:S01]  /*bcc0*/  ISETP.GE.AND P2, PT, R241, RZ, PT ;  /* 0x000000fff100720c */ /* 0x000fe20003f46270 */
[----:B------:R-:W-:Y:S01]  /*bcd0*/  IMAD.MOV.U32 R10, RZ, RZ, R251 ;  /* 0x000000ffff0a7224 */ /* 0x000fe200078e00fb */
[----:B------:R-:W-:Y:S01]  /*bce0*/  IABS R243, R241 ;  /* 0x000000f100f37213 */ /* 0x000fe20000000000 */
[----:B------:R-:W-:Y:S01]  /*bcf0*/  @!P4 IMAD.IADD R235, R235, 0x1, -R12 ;  /* 0x00000001ebebc824 */ /* 0x000fe200078e0a0c */
[----:B------:R1:W-:Y:S01]  /*bd00*/  STL [R1+0x40], R3 ;  /* 0x0000400301007387 */ /* 0x0003e20000100800 */
[----:B------:R-:W-:Y:S01]  /*bd10*/  IMAD.MOV.U32 R241, RZ, RZ, R245 ;  /* 0x000000fffff17224 */ /* 0x000fe200078e00f5 */
[----:B------:R-:W-:Y:S01]  /*bd20*/  ISETP.GT.U32.AND P4, PT, R12, R237, PT ;  /* 0x000000ed0c00720c */ /* 0x000fe20003f84070 */
[----:B------:R-:W-:-:S04]  /*bd30*/  IMAD.HI.U32 R245, R249, R239, RZ ;  /* 0x000000eff9f57227 */ /* 0x000fc800078e00ff */
[----:B------:R-:W-:Y:S02]  /*bd40*/  IMAD.MOV R245, RZ, RZ, -R245 ;  /* 0x000000fffff57224 */ /* 0x000fe400078e0af5 */
[----:B------:R-:W-:-:S04]  /*bd50*/  IMAD.HI.U32 R250, R249, R241, RZ ;  /* 0x000000f1f9fa7227 */ /* 0x000fc800078e00ff */
[----:B-1----:R-:W-:Y:S02]  /*bd60*/  IMAD R3, R5, 0x2, R3 ;  /* 0x0000000205037824 */ /* 0x002fe400078e0203 */
[C---:B------:R-:W-:Y:S01]  /*bd70*/  IMAD R239, R12.reuse, R245, R239 ;  /* 0x000000f50cef7224 */ /* 0x040fe200078e02ef */
[----:B------:R-:W-:Y:S01]  /*bd80*/  IABS R245, R27 ;  /* 0x0000001b00f57213 */ /* 0x000fe20000000000 */
[----:B------:R-:W-:Y:S01]  /*bd90*/  @!P4 IMAD.IADD R237, R237, 0x1, -R12 ;  /* 0x00000001ededc824 */ /* 0x000fe200078e0a0c */
[----:B------:R1:W-:Y:S01]  /*bda0*/  STL [R1+0x3c], R3 ;  /* 0x00003c0301007387 */ /* 0x0003e20000100800 */
[----:B------:R-:W-:Y:S01]  /*bdb0*/  IMAD.MOV R250, RZ, RZ, -R250 ;  /* 0x000000fffffa7224 */ /* 0x000fe200078e0afa */
[----:B------:R-:W-:Y:S01]  /*bdc0*/  ISETP.GT.U32.AND P4, PT, R12, R239, PT ;  /* 0x000000ef0c00720c */ /* 0x000fe20003f84070 */
[----:B------:R-:W-:-:S04]  /*bdd0*/  IMAD.HI.U32 R251, R249, R245, RZ ;  /* 0x000000f5f9fb7227 */ /* 0x000fc800078e00ff */
[----:B------:R-:W-:Y:S02]  /*bde0*/  IMAD R241, R12, R250, R241 ;  /* 0x000000fa0cf17224 */ /* 0x000fe400078e02f1 */
[----:B------:R-:W-:-:S04]  /*bdf0*/  IMAD.HI.U32 R246, R249, R243, RZ ;  /* 0x000000f3f9f67227 */ /* 0x000fc800078e00ff */
[----:B-1----:R-:W-:Y:S02]  /*be00*/  IMAD R3, R5, 0x2, R3 ;  /* 0x0000000205037824 */ /* 0x002fe400078e0203 */
[----:B------:R-:W-:Y:S01]  /*be10*/  @!P4 IMAD.IADD R239, R239, 0x1, -R12 ;  /* 0x00000001efefc824 */ /* 0x000fe200078e0a0c */
[----:B------:R-:W-:Y:S01]  /*be20*/  ISETP.GT.U32.AND P4, PT, R12, R237, PT ;  /* 0x000000ed0c00720c */ /* 0x000fe20003f84070 */
[----:B------:R-:W-:Y:S01]  /*be30*/  IMAD.MOV R251, RZ, RZ, -R251 ;  /* 0x000000fffffb7224 */ /* 0x000fe200078e0afb */
[----:B------:R1:W-:Y:S01]  /*be40*/  STL [R1+0x38], R3 ;  /* 0x0000380301007387 */ /* 0x0003e20000100800 */
[----:B------:R-:W-:Y:S02]  /*be50*/  IMAD.MOV R246, RZ, RZ, -R246 ;  /* 0x000000fffff67224 */ /* 0x000fe400078e0af6 */
[----:B------:R-:W-:Y:S02]  /*be60*/  VIADD R25, R0, 0xfb ;  /* 0x000000fb00197836 */ /* 0x000fe40000000000 */
[----:B------:R-:W-:-:S02]  /*be70*/  IMAD R245, R12, R251, R245 ;  /* 0x000000fb0cf57224 */ /* 0x000fc400078e02f5 */
[C---:B------:R-:W-:Y:S01]  /*be80*/  IMAD R243, R12.reuse, R246, R243 ;  /* 0x000000f60cf37224 */ /* 0x040fe200078e02f3 */
[----:B------:R-:W-:Y:S01]  /*be90*/  IABS R246, R25 ;  /* 0x0000001900f67213 */ /* 0x000fe20000000000 */
[----:B------:R-:W-:Y:S02]  /*bea0*/  IMAD.MOV.U32 R7, RZ, RZ, R10 ;  /* 0x000000ffff077224 */ /* 0x000fe400078e000a */
[----:B-1----:R-:W-:Y:S02]  /*beb0*/  IMAD R3, R5, 0x2, R3 ;  /* 0x0000000205037824 */ /* 0x002fe400078e0203 */
[----:B------:R-:W-:Y:S01]  /*bec0*/  @!P4 IMAD.IADD R237, R237, 0x1, -R12 ;  /* 0x00000001ededc824 */ /* 0x000fe200078e0a0c */
[----:B------:R-:W-:Y:S01]  /*bed0*/  ISETP.GT.U32.AND P4, PT, R12, R241, PT ;  /* 0x000000f10c00720c */ /* 0x000fe20003f84070 */
[----:B------:R-:W-:Y:S01]  /*bee0*/  IMAD.HI.U32 R250, R249, R246, RZ ;  /* 0x000000f6f9fa7227 */ /* 0x000fe200078e00ff */
[----:B------:R1:W-:Y:S03]  /*bef0*/  STL [R1+0x34], R3 ;  /* 0x0000340301007387 */ /* 0x0003e60000100800 */
[----:B------:R-:W-:-:S02]  /*bf00*/  IMAD.MOV R250, RZ, RZ, -R250 ;  /* 0x000000fffffa7224 */ /* 0x000fc400078e0afa */
[C---:B------:R-:W-:Y:S02]  /*bf10*/  VIADD R23, R0.reuse, 0xfc ;  /* 0x000000fc00177836 */ /* 0x040fe40000000000 */
[C---:B------:R-:W-:Y:S02]  /*bf20*/  VIADD R21, R0.reuse, 0xfd ;  /* 0x000000fd00157836 */ /* 0x040fe40000000000 */
[----:B------:R-:W-:Y:S02]  /*bf30*/  VIADD R10, R0, 0xfe ;  /* 0x000000fe000a7836 */ /* 0x000fe40000000000 */
[----:B-1----:R-:W-:Y:S01]  /*bf40*/  IMAD R3, R5, 0x2, R3 ;  /* 0x0000000205037824 */ /* 0x002fe200078e0203 */
[----:B------:R-:W-:Y:S01]  /*bf50*/  IABS R251, R21 ;  /* 0x0000001500fb7213 */ /* 0x000fe20000000000 */
[----:B------:R-:W-:Y:S01]  /*bf60*/  @!P4 IMAD.IADD R241, R241, 0x1, -R12 ;  /* 0x00000001f1f1c824 */ /* 0x000fe200078e0a0c */
[C---:B------:R-:W-:Y:S01]  /*bf70*/  ISETP.GT.U32.AND P4, PT, R12.reuse, R245, PT ;  /* 0x000000f50c00720c */ /* 0x040fe20003f84070 */
[C---:B------:R-:W-:Y:S01]  /*bf80*/  IMAD R246, R12.reuse, R250, R246 ;  /* 0x000000fa0cf67224 */ /* 0x040fe200078e02f6 */
[----:B------:R1:W-:Y:S01]  /*bf90*/  STL [R1+0x30], R3 ;  /* 0x0000300301007387 */ /* 0x0003e20000100800 */
[----:B------:R-:W-:Y:S01]  /*bfa0*/  @!P6 IMAD.MOV R233, RZ, RZ, -R233 ;  /* 0x000000ffffe9e224 */ /* 0x000fe200078e0ae9 */
[----:B------:R-:W-:Y:S01]  /*bfb0*/  IABS R250, R23 ;  /* 0x0000001700fa7213 */ /* 0x000fe20000000000 */
[----:B------:R-:W-:Y:S01]  /*bfc0*/  @!P5 IMAD.MOV R237, RZ, RZ, -R237 ;  /* 0x000000ffffedd224 */ /* 0x000fe200078e0aed */
[----:B------:R-:W-:Y:S01]  /*bfd0*/  ISETP.GT.U32.AND P6, PT, R12, R239, PT ;  /* 0x000000ef0c00720c */ /* 0x000fe20003fc4070 */
[----:B------:R-:W-:Y:S01]  /*bfe0*/  IMAD.HI.U32 R144, R249, R251, RZ ;  /* 0x000000fbf9907227 */ /* 0x000fe200078e00ff */
[----:B------:R-:W-:-:S03]  /*bff0*/  IABS R142, R10 ;  /* 0x0000000a008e7213 */ /* 0x000fc60000000000 */
[----:B------:R-:W-:-:S04]  /*c000*/  IMAD.HI.U32 R203, R249, R250, RZ ;  /* 0x000000faf9cb7227 */ /* 0x000fc800078e00ff */
[----:B-1----:R-:W-:Y:S02]  /*c010*/  IMAD R3, R5, 0x2, R3 ;  /* 0x0000000205037824 */ /* 0x002fe400078e0203 */
[--C-:B------:R-:W-:Y:S01]  /*c020*/  @!P4 IMAD.IADD R245, R245, 0x1, -R12.reuse ;  /* 0x00000001f5f5c824 */ /* 0x100fe200078e0a0c */
[C---:B------:R-:W-:Y:S01]  /*c030*/  ISETP.GT.U32.AND P4, PT, R12.reuse, R241, PT ;  /* 0x000000f10c00720c */ /* 0x040fe20003f84070 */
[----:B------:R-:W-:Y:S01]  /*c040*/  IMAD.HI.U32 R249, R249, R142, RZ ;  /* 0x0000008ef9f97227 */ /* 0x000fe200078e00ff */
[----:B------:R1:W-:Y:S02]  /*c050*/  STL [R1+0x2c], R3 ;  /* 0x00002c0301007387 */ /* 0x0003e40000100800 */
[C---:B------:R-:W-:Y:S01]  /*c060*/  ISETP.GT.U32.AND P5, PT, R12.reuse, R245, PT ;  /* 0x000000f50c00720c */ /* 0x040fe20003fa4070 */
[----:B------:R-:W-:Y:S02]  /*c070*/  IMAD.MOV R249, RZ, RZ, -R249 ;  /* 0x000000fffff97224 */ /* 0x000fe400078e0af9 */
[----:B------:R-:W-:Y:S01]  /*c080*/  @!P6 IMAD.IADD R239, R239, 0x1, -R12 ;  /* 0x00000001efefe824 */ /* 0x000fe200078e0a0c */
[C---:B------:R-:W-:Y:S01]  /*c090*/  ISETP.GT.U32.AND P6, PT, R12.reuse, R243, PT ;  /* 0x000000f30c00720c */ /* 0x040fe20003fc4070 */
[----:B------:R-:W-:-:S02]  /*c0a0*/  IMAD R249, R12, R249, R142 ;  /* 0x000000f90cf97224 */ /* 0x000fc400078e028e */
[----:B------:R-:W-:Y:S02]  /*c0b0*/  @!P0 IMAD.MOV R235, RZ, RZ, -R235 ;  /* 0x000000ffffeb8224 */ /* 0x000fe400078e0aeb */
[----:B-1----:R-:W-:Y:S02]  /*c0c0*/  IMAD R3, R5, 0x2, R3 ;  /* 0x0000000205037824 */ /* 0x002fe400078e0203 */
[----:B------:R-:W-:Y:S02]  /*c0d0*/  IMAD.MOV R203, RZ, RZ, -R203 ;  /* 0x000000ffffcb7224 */ /* 0x000fe400078e0acb */
[----:B------:R-:W-:Y:S01]  /*c0e0*/  @!P5 IMAD.IADD R245, R245, 0x1, -R12 ;  /* 0x00000001f5f5d824 */ /* 0x000fe200078e0a0c */
[----:B------:R1:W-:Y:S01]  /*c0f0*/  STL [R1+0x7c], R3 ;  /* 0x00007c0301007387 */ /* 0x0003e20000100800 */
[C---:B------:R-:W-:Y:S01]  /*c100*/  ISETP.GT.U32.AND P5, PT, R12.reuse, R249, PT ;  /* 0x000000f90c00720c */ /* 0x040fe20003fa4070 */
[----:B------:R-:W-:Y:S01]  /*c110*/  @!P3 IMAD.MOV R239, RZ, RZ, -R239 ;  /* 0x000000ffffefb224 */ /* 0x000fe200078e0aef */
[----:B------:R-:W-:Y:S01]  /*c120*/  @!P6 IADD3 R243, PT, PT, R243, -R12, RZ ;  /* 0x8000000cf3f3e210 */ /* 0x000fe20007ffe0ff */
[----:B------:R-:W-:Y:S01]  /*c130*/  IMAD.MOV R144, RZ, RZ, -R144 ;  /* 0x000000ffff907224 */ /* 0x000fe200078e0a90 */
[C---:B------:R-:W-:Y:S01]  /*c140*/  ISETP.GT.U32.AND P6, PT, R12.reuse, R246, PT ;  /* 0x000000f60c00720c */ /* 0x040fe20003fc4070 */
[C---:B------:R-:W-:Y:S01]  /*c150*/  IMAD R250, R12.reuse, R203, R250 ;  /* 0x000000cb0cfa7224 */ /* 0x040fe200078e02fa */
[C---:B------:R-:W-:Y:S01]  /*c160*/  ISETP.GT.U32.AND P0, PT, R12.reuse, R243, PT ;  /* 0x000000f30c00720c */ /* 0x040fe20003f04070 */
[----:B------:R-:W-:-:S02]  /*c170*/  IMAD R251, R12, R144, R251 ;  /* 0x000000900cfb7224 */ /* 0x000fc400078e02fb */
[----:B-1----:R-:W-:Y:S02]  /*c180*/  IMAD R3, R5, 0x2, R3 ;  /* 0x0000000205037824 */ /* 0x002fe400078e0203 */
[--C-:B------:R-:W-:Y:S01]  /*c190*/  @!P4 IMAD.IADD R241, R241, 0x1, -R12.reuse ;  /* 0x00000001f1f1c824 */ /* 0x100fe200078e0a0c */
[----:B------:R-:W-:Y:S01]  /*c1a0*/  ISETP.GT.U32.AND P4, PT, R12, R250, PT ;  /* 0x000000fa0c00720c */ /* 0x000fe20003f84070 */
[--C-:B------:R-:W-:Y:S01]  /*c1b0*/  @!P5 IMAD.IADD R249, R249, 0x1, -R12.reuse ;  /* 0x00000001f9f9d824 */ /* 0x100fe200078e0a0c */
[----:B------:R1:W-:Y:S01]  /*c1c0*/  STL [R1+0x80], R3 ;  /* 0x0000800301007387 */ /* 0x0003e20000100800 */
[----:B------:R-:W-:Y:S01]  /*c1d0*/  @!P1 IMAD.MOV R241, RZ, RZ, -R241 ;  /* 0x000000fffff19224 */ /* 0x000fe200078e0af1 */
[----:B------:R-:W-:Y:S01]  /*c1e0*/  ISETP.GE.AND P1, PT, R25, RZ, PT ;  /* 0x000000ff1900720c */ /* 0x000fe20003f26270 */
[--C-:B------:R-:W-:Y:S01]  /*c1f0*/  @!P6 IMAD.IADD R246, R246, 0x1, -R12.reuse ;  /* 0x00000001f6f6e824 */ /* 0x100fe200078e0a0c */
[C---:B------:R-:W-:Y:S01]  /*c200*/  ISETP.GT.U32.AND P3, PT, R12.reuse, R249, PT ;  /* 0x000000f90c00720c */ /* 0x040fe20003f64070 */
[----:B------:R-:W-:Y:S01]  /*c210*/  @!P0 IMAD.IADD R243, R243, 0x1, -R12 ;  /* 0x00000001f3f38824 */ /* 0x000fe200078e0a0c */
[----:B------:R-:W-:-:S02]  /*c220*/  ISETP.GT.U32.AND P0, PT, R12, R251, PT ;  /* 0x000000fb0c00720c */ /* 0x000fc40003f04070 */
[----:B------:R-:W-:Y:S01]  /*c230*/  ISETP.GT.U32.AND P6, PT, R12, R246, PT ;  /* 0x000000f60c00720c */ /* 0x000fe20003fc4070 */
[----:B-1----:R-:W-:Y:S02]  /*c240*/  IMAD R3, R5, 0x2, R3 ;  /* 0x0000000205037824 */ /* 0x002fe400078e0203 */
[--C-:B------:R-:W-:Y:S01]  /*c250*/  @!P4 IMAD.IADD R250, R250, 0x1, -R12.reuse ;  /* 0x00000001fafac824 */ /* 0x100fe200078e0a0c */
[----:B------:R-:W-:Y:S02]  /*c260*/  ISETP.GE.AND P4, PT, R27, RZ, PT ;  /* 0x000000ff1b00720c */ /* 0x000fe40003f86270 */
[----:B------:R1:W-:Y:S03]  /*c270*/  STL [R1+0x84], R3 ;  /* 0x0000840301007387 */ /* 0x0003e60000100800 */
[--C-:B------:R-:W-:Y:S01]  /*c280*/  @!P3 IMAD.IADD R249, R249, 0x1, -R12.reuse ;  /* 0x00000001f9f9b824 */ /* 0x100fe200078e0a0c */
[----:B------:R-:W-:Y:S01]  /*c290*/  ISETP.GE.AND P3, PT, R10, RZ, PT ;  /* 0x000000ff0a00720c */ /* 0x000fe20003f66270 */
[----:B------:R-:W-:Y:S01]  /*c2a0*/  @!P0 IMAD.IADD R251, R251, 0x1, -R12 ;  /* 0x00000001fbfb8824 */ /* 0x000fe200078e0a0c */
[----:B------:R-:W-:Y:S01]  /*c2b0*/  ISETP.GT.U32.AND P0, PT, R12, R250, PT ;  /* 0x000000fa0c00720c */ /* 0x000fe20003f04070 */
[----:B------:R-:W-:-:S02]  /*c2c0*/  @!P2 IMAD.MOV R243, RZ, RZ, -R243 ;  /* 0x000000fffff3a224 */ /* 0x000fc400078e0af3 */
[----:B------:R-:W-:Y:S01]  /*c2d0*/  @!P6 IMAD.IADD R246, R246, 0x1, -R12 ;  /* 0x00000001f6f6e824 */ /* 0x000fe200078e0a0c */
[----:B------:R-:W-:Y:S01]  /*c2e0*/  ISETP.GT.U32.AND P5, PT, R12, R251, PT ;  /* 0x000000fb0c00720c */ /* 0x000fe20003fa4070 */
[----:B-1----:R-:W-:-:S08]  /*c2f0*/  IMAD R3, R5, 0x2, R3 ;  /* 0x0000000205037824 */ /* 0x002fd000078e0203 */
[----:B------:R-:W-:Y:S01]  /*c300*/  @!P0 IADD3 R250, PT, PT, R250, -R12, RZ ;  /* 0x8000000cfafa8210 */ /* 0x000fe20007ffe0ff */
[----:B------:R1:W-:Y:S01]  /*c310*/  STL [R1+0x8c], R3 ;  /* 0x00008c0301007387 */ /* 0x0003e20000100800 */
[----:B------:R-:W-:Y:S02]  /*c320*/  ISETP.GE.AND P0, PT, R23, RZ, PT ;  /* 0x000000ff1700720c */ /* 0x000fe40003f06270 */
[----:B------:R-:W-:Y:S01]  /*c330*/  @!P5 IMAD.IADD R251, R251, 0x1, -R12 ;  /* 0x00000001fbfbd824 */ /* 0x000fe200078e0a0c */
[----:B------:R-:W-:Y:S02]  /*c340*/  ISETP.GE.AND P5, PT, R21, RZ, PT ;  /* 0x000000ff1500720c */ /* 0x000fe40003fa6270 */
[----:B------:R-:W-:Y:S02]  /*c350*/  ISETP.GE.AND P2, PT, R0, RZ, PT ;  /* 0x000000ff0000720c */ /* 0x000fe40003f46270 */
[----:B------:R-:W-:Y:S01]  /*c360*/  ISETP.GT.U32.AND P6, PT, R12, R252, PT ;  /* 0x000000fc0c00720c */ /* 0x000fe20003fc4070 */
[----:B-1----:R-:W-:-:S05]  /*c370*/  IMAD R3, R5, 0x2, R3 ;  /* 0x0000000205037824 */ /* 0x002fca00078e0203 */
[----:B------:R1:W-:Y:S07]  /*c380*/  STL [R1+0x94], R3 ;  /* 0x0000940301007387 */ /* 0x0003ee0000100800 */
[----:B------:R-:W-:Y:S02]  /*c390*/  @!P6 IMAD.IADD R252, R252, 0x1, -R12 ;  /* 0x00000001fcfce824 */ /* 0x000fe400078e0a0c */
[----:B-1----:R-:W-:-:S03]  /*c3a0*/  IMAD R3, R5, 0x2, R3 ;  /* 0x0000000205037824 */ /* 0x002fc600078e0203 */
[----:B------:R-:W-:Y:S02]  /*c3b0*/  ISETP.GT.U32.AND P6, PT, R12, R252, PT ;  /* 0x000000fc0c00720c */ /* 0x000fe40003fc4070 */
[----:B------:R1:W-:Y:S02]  /*c3c0*/  STL [R1+0x88], R3 ;  /* 0x0000880301007387 */ /* 0x0003e40000100800 */
[----:B-1----:R-:W-:-:S05]  /*c3d0*/  IMAD R3, R5, 0x2, R3 ;  /* 0x0000000205037824 */ /* 0x002fca00078e0203 */
[----:B------:R1:W-:Y:S02]  /*c3e0*/  STL [R1+0x90], R3 ;  /* 0x0000900301007387 */ /* 0x0003e40000100800 */
[----:B-1----:R-:W-:-:S05]  /*c3f0*/  IMAD R3, R5, 0x2, R3 ;  /* 0x0000000205037824 */ /* 0x002fca00078e0203 */
[----:B------:R1:W-:Y:S02]  /*c400*/  STL [R1+0x98], R3 ;  /* 0x0000980301007387 */ /* 0x0003e40000100800 */
[----:B-1----:R-:W-:-:S05]  /*c410*/  LEA R3, R5, R3, 0x1 ;  /* 0x0000000305037211 */ /* 0x002fca00078e08ff */
[----:B------:R1:W-:Y:S02]  /*c420*/  STL [R1+0xa0], R3 ;  /* 0x0000a00301007387 */ /* 0x0003e40000100800 */
[----:B-1----:R-:W-:-:S05]  /*c430*/  IMAD R3, R5, 0x2, R3 ;  /* 0x0000000205037824 */ /* 0x002fca00078e0203 */
        /* <DEDUP_REMOVED lines=34> */
[----:B------:R1:W-:Y:S04]  /*c660*/  STL [R1+0x14c], R3 ;  /* 0x00014c0301007387 */ /* 0x0003e80000100800 */
[----:B------:R-:W2:Y:S01]  /*c670*/  LDL R10, [R1+0xae8] ;  /* 0x000ae800010a7983 */ /* 0x000ea20000100800 */
[----:B-1----:R-:W-:-:S05]  /*c680*/  IMAD R3, R5, 0x2, R3 ;  /* 0x0000000205037824 */ /* 0x002fca00078e0203 */
[----:B------:R1:W-:Y:S02]  /*c690*/  STL [R1+0x150], R3 ;  /* 0x0001500301007387 */ /* 0x0003e40000100800 */
[----:B-1----:R-:W-:-:S05]  /*c6a0*/  IMAD R3, R5, 0x2, R3 ;  /* 0x0000000205037824 */ /* 0x002fca00078e0203 */
[----:B------:R1:W-:Y:S02]  /*c6b0*/  STL [R1+0x154], R3 ;  /* 0x0001540301007387 */ /* 0x0003e40000100800 */
[----:B-1----:R-:W-:-:S05]  /*c6c0*/  IMAD R3, R5, 0x2, R3 ;  /* 0x0000000205037824 */ /* 0x002fca00078e0203 */
[----:B------:R-:W-:Y:S01]  /*c6d0*/  STL [R1+0x158], R3 ;  /* 0x0001580301007387 */ /* 0x000fe20000100800 */
[----:B------:R-:W-:-:S03]  /*c6e0*/  IMAD R247, R5, 0x2, R3 ;  /* 0x0000000205f77824 */ /* 0x000fc600078e0203 */
[----:B------:R1:W-:Y:S04]  /*c6f0*/  STL [R1+0xbf0], R0 ;  /* 0x000bf00001007387 */ /* 0x0003e80000100800 */
[----:B------:R-:W3:Y:S04]  /*c700*/  LDL.LU R27, [R1+0x28] ;  /* 0x00002800011b7983 */ /* 0x000ee80000300800 */
[----:B------:R-:W4:Y:S04]  /*c710*/  LDL.LU R144, [R1+0x24] ;  /* 0x0000240001907983 */ /* 0x000f280000300800 */
[----:B------:R-:W4:Y:S04]  /*c720*/  LDL.LU R25, [R1+0x20] ;  /* 0x0000200001197983 */ /* 0x000f280000300800 */
[----:B------:R1:W-:Y:S04]  /*c730*/  STL [R1+0x15c], R247 ;  /* 0x00015cf701007387 */ /* 0x0003e80000100800 */
[----:B------:R-:W4:Y:S04]  /*c740*/  LDL.LU R203, [R1+0x1c] ;  /* 0x00001c0001cb7983 */ /* 0x000f280000300800 */
[----:B------:R-:W4:Y:S04]  /*c750*/  LDL.LU R23, [R1+0x18] ;  /* 0x0000180001177983 */ /* 0x000f280000300800 */
[----:B------:R-:W4:Y:S01]  /*c760*/  LDL.LU R142, [R1+0x14] ;  /* 0x00001400018e7983 */ /* 0x000f220000300800 */
[----:B-1----:R-:W-:-:S03]  /*c770*/  IMAD.MOV.U32 R0, RZ, RZ, R7 ;  /* 0x000000ffff007224 */ /* 0x002fc600078e0007 */
[----:B------:R-:W4:Y:S04]  /*c780*/  LDL.LU R21, [R1+0x10] ;  /* 0x0000100001157983 */ /* 0x000f280000300800 */
[----:B------:R-:W4:Y:S04]  /*c790*/  LDL.LU R232, [R1+0xc] ;  /* 0x00000c0001e87983 */ /* 0x000f280000300800 */
[----:B------:R-:W4:Y:S01]  /*c7a0*/  LDL.LU R7, [R1+0x8] ;  /* 0x0000080001077983 */ /* 0x000f220000300800 */
[----:B------:R-:W-:Y:S02]  /*c7b0*/  IMAD R247, R5, 0x2, R247 ;  /* 0x0000000205f77824 */ /* 0x000fe400078e02f7 */
[----:B------:R-:W-:Y:S01]  /*c7c0*/  @!P6 IMAD.IADD R252, R252, 0x1, -R12 ;  /* 0x00000001fcfce824 */ /* 0x000fe200078e0a0c */
[----:B------:R-:W4:Y:S01]  /*c7d0*/  LDL.LU R3, [R1+0x4] ;  /* 0x0000040001037983 */ /* 0x000f220000300800 */
[----:B------:R-:W-:Y:S01]  /*c7e0*/  @!P4 IMAD.MOV R245, RZ, RZ, -R245 ;  /* 0x000000fffff5c224 */ /* 0x000fe200078e0af5 */
[----:B------:R-:W-:Y:S01]  /*c7f0*/  ISETP.NE.AND P4, PT, RZ, UR11, PT ;  /* 0x0000000bff007c0c */ /* 0x000fe2000bf85270 */
[----:B------:R-:W-:Y:S01]  /*c800*/  @!P2 IMAD.MOV R252, RZ, RZ, -R252 ;  /* 0x000000fffffca224 */ /* 0x000fe200078e0afc */
[----:B------:R-:W-:Y:S01]  /*c810*/  LOP3.LUT R12, RZ, UR11, RZ, 0x33, !PT ;  /* 0x0000000bff0c7c12 */ /* 0x000fe2000f8e33ff */
[----:B------:R-:W-:Y:S01]  /*c820*/  @!P0 IMAD.MOV R250, RZ, RZ, -R250 ;  /* 0x000000fffffa8224 */ /* 0x000fe200078e0afa */
[----:B------:R-:W1:Y:S02]  /*c830*/  LDCU UR11, c[0x0][0x3b0] ;  /* 0x00007600ff0b77ac */ /* 0x000e640008000800 */
[----:B------:R-:W-:-:S02]  /*c840*/  SEL R252, R12, R252, !P4 ;  /* 0x000000fc0cfc7207 */ /* 0x000fc40006000000 */
[----:B--2---:R-:W-:Y:S02]  /*c850*/  ISETP.GE.AND P6, PT, R10, RZ, PT ;  /* 0x000000ff0a00720c */ /* 0x004fe40003fc6270 */
[----:B------:R-:W2:Y:S04]  /*c860*/  LDL.LU R10, [R1+0xc84] ;  /* 0x000c8400010a7983 */ /* 0x000ea80000300800 */
[----:B------:R1:W-:Y:S02]  /*c870*/  STL [R1+0x164], R247 ;  /* 0x000164f701007387 */ /* 0x0003e40000100800 */
[----:B-1----:R-:W-:-:S05]  /*c880*/  IMAD R247, R5, 0x2, R247 ;  /* 0x0000000205f77824 */ /* 0x002fca00078e02f7 */
[----:B------:R1:W-:Y:S02]  /*c890*/  STL [R1+0x168], R247 ;  /* 0x000168f701007387 */ /* 0x0003e40000100800 */
[----:B-1----:R-:W-:-:S05]  /*c8a0*/  IMAD R247, R5, 0x2, R247 ;  /* 0x0000000205f77824 */ /* 0x002fca00078e02f7 */
[----:B------:R-:W-:Y:S04]  /*c8b0*/  STL [R1+0x160], R247 ;  /* 0x000160f701007387 */ /* 0x000fe80000100800 */
[----:B------:R1:W-:Y:S01]  /*c8c0*/  STL [R1+0x204], R252 ;  /* 0x000204fc01007387 */ /* 0x0003e20000100800 */
[C---:B---3--:R-:W-:Y:S01]  /*c8d0*/  SEL R27, R12.reuse, R27, !P4 ;  /* 0x0000001b0c1b7207 */ /* 0x048fe20006000000 */
[----:B-1----:R-:W-:Y:S02]  /*c8e0*/  IMAD R252, R5, 0x2, R247 ;  /* 0x0000000205fc7824 */ /* 0x002fe400078e02f7 */
[----:B------:R-:W3:Y:S01]  /*c8f0*/  LDL.LU R247, [R1+0xc80] ;  /* 0x000c800001f77983 */ /* 0x000ee20000300800 */
[----:B----4-:R-:W-:-:S03]  /*c900*/  SEL R144, R12, R144, !P4 ;  /* 0x000000900c907207 */ /* 0x010fc60006000000 */
[----:B------:R1:W-:Y:S01]  /*c910*/  STL [R1+0x200], R27 ;  /* 0x0002001b01007387 */ /* 0x0003e20000100800 */
[C---:B------:R-:W-:Y:S02]  /*c920*/  SEL R25, R12.reuse, R25, !P4 ;  /* 0x000000190c197207 */ /* 0x040fe40006000000 */
[C---:B------:R-:W-:Y:S01]  /*c930*/  SEL R203, R12.reuse, R203, !P4 ;  /* 0x000000cb0ccb7207 */ /* 0x040fe20006000000 */
[----:B-1----:R-:W4:Y:S01]  /*c940*/  LDL.LU R27, [R1+0xc7c] ;  /* 0x000c7c00011b7983 */ /* 0x002f220000300800 */
[----:B------:R-:W-:-:S03]  /*c950*/  SEL R23, R12, R23, !P4 ;  /* 0x000000170c177207 */ /* 0x000fc60006000000 */
[----:B------:R1:W-:Y:S01]  /*c960*/  STL [R1+0x1fc], R144 ;  /* 0x0001fc9001007387 */ /* 0x0003e20000100800 */
[----:B------:R-:W-:-:S03]  /*c970*/  SEL R142, R12, R142, !P4 ;  /* 0x0000008e0c8e7207 */ /* 0x000fc60006000000 */
[----:B-1----:R-:W2:Y:S01]  /*c980*/  LDL.LU R144, [R1+0xc78] ;  /* 0x000c780001907983 */ /* 0x002ea20000300800 */
[----:B------:R-:W-:-:S03]  /*c990*/  SEL R21, R12, R21, !P4 ;  /* 0x000000150c157207 */ /* 0x000fc60006000000 */
[----:B------:R1:W-:Y:S01]  /*c9a0*/  STL [R1+0x1f8], R25 ;  /* 0x0001f81901007387 */ /* 0x0003e20000100800 */
[C---:B------:R-:W-:Y:S02]  /*c9b0*/  SEL R232, R12.reuse, R232, !P4 ;  /* 0x000000e80ce87207 */ /* 0x040fe40006000000 */
[C---:B------:R-:W-:Y:S01]  /*c9c0*/  SEL R7, R12.reuse, R7, !P4 ;  /* 0x000000070c077207 */ /* 0x040fe20006000000 */
[----:B-1----:R-:W2:Y:S04]  /*c9d0*/  LDL.LU R25, [R1+0xc74] ;  /* 0x000c740001197983 */ /* 0x002ea80000300800 */
[----:B------:R1:W-:Y:S04]  /*c9e0*/  STL [R1+0x1f4], R203 ;  /* 0x0001f4cb01007387 */ /* 0x0003e80000100800 */
        /* <DEDUP_REMOVED lines=8> */
[----:B-1----:R-:W3:Y:S04]  /*ca70*/  LDL.LU R232, [R1+0xc60] ;  /* 0x000c600001e87983 */ /* 0x002ee80000300800 */
[----:B------:R1:W-:Y:S04]  /*ca80*/  STL [R1+0x1e0], R7 ;  /* 0x0001e00701007387 */ /* 0x0003e80000100800 */
[----:B-1----:R-:W4:Y:S01]  /*ca90*/  LDL.LU R7, [R1+0xc5c] ;  /* 0x000c5c0001077983 */ /* 0x002f220000300800 */
[----:B------:R-:W-:-:S05]  /*caa0*/  SEL R3, R12, R3, !P4 ;  /* 0x000000030c037207 */ /* 0x000fca0006000000 */
[----:B------:R4:W-:Y:S01]  /*cab0*/  STL [R1+0x1dc], R3 ;  /* 0x0001dc0301007387 */ /* 0x0009e20000100800 */
[C---:B------:R-:W-:Y:S02]  /*cac0*/  SEL R122, R12.reuse, R122, !P4 ;  /* 0x0000007a0c7a7207 */ /* 0x040fe40006000000 */
[C---:B------:R-:W-:Y:S02]  /*cad0*/  SEL R124, R12.reuse, R124, !P4 ;  /* 0x0000007c0c7c7207 */ /* 0x040fe40006000000 */
[C---:B------:R-:W-:Y:S02]  /*cae0*/  SEL R126, R12.reuse, R126, !P4 ;  /* 0x0000007e0c7e7207 */ /* 0x040fe40006000000 */
[C---:B------:R-:W-:Y:S02]  /*caf0*/  SEL R128, R12.reuse, R128, !P4 ;  /* 0x000000800c807207 */ /* 0x040fe40006000000 */
[C---:B------:R-:W-:Y:S02]  /*cb00*/  SEL R130, R12.reuse, R130, !P4 ;  /* 0x000000820c827207 */ /* 0x040fe40006000000 */
[----:B------:R-:W-:-:S02]  /*cb10*/  SEL R132, R12, R132, !P4 ;  /* 0x000000840c847207 */ /* 0x000fc40006000000 */
[C---:B------:R-:W-:Y:S02]  /*cb20*/  SEL R134, R12.reuse, R134, !P4 ;  /* 0x000000860c867207 */ /* 0x040fe40006000000 */
[C---:B------:R-:W-:Y:S02]  /*cb30*/  SEL R136, R12.reuse, R136, !P4 ;  /* 0x000000880c887207 */ /* 0x040fe40006000000 */
[C---:B------:R-:W-:Y:S02]  /*cb40*/  SEL R138, R12.reuse, R138, !P4 ;  /* 0x0000008a0c8a7207 */ /* 0x040fe40006000000 */
[C---:B------:R-:W-:Y:S02]  /*cb50*/  SEL R139, R12.reuse, R139, !P4 ;  /* 0x0000008b0c8b7207 */ /* 0x040fe40006000000 */
[C---:B------:R-:W-:Y:S02]  /*cb60*/  SEL R140, R12.reuse, R140, !P4 ;  /* 0x0000008c0c8c7207 */ /* 0x040fe40006000000 */
[C---:B------:R-:W-:Y:S01]  /*cb70*/  SEL R141, R12.reuse, R141, !P4 ;  /* 0x0000008d0c8d7207 */ /* 0x040fe20006000000 */
[----:B------:R-:W-:Y:S01]  /*cb80*/  @!P5 IMAD.MOV R251, RZ, RZ, -R251 ;  /* 0x000000fffffbd224 */ /* 0x000fe200078e0afb */
[----:B------:R-:W-:-:S04]  /*cb90*/  SEL R250, R12, R250, !P4 ;  /* 0x000000fa0cfa7207 */ /* 0x000fc80006000000 */
[C---:B------:R-:W-:Y:S02]  /*cba0*/  SEL R251, R12.reuse, R251, !P4 ;  /* 0x000000fb0cfb7207 */ /* 0x040fe40006000000 */
[C---:B--2---:R-:W-:Y:S02]  /*cbb0*/  SEL R21, R12.reuse, R21, !P4 ;  /* 0x000000150c157207 */ /* 0x044fe40006000000 */
[C---:B---3--:R-:W-:Y:S02]  /*cbc0*/  SEL R232, R12.reuse, R232, !P4 ;  /* 0x000000e80ce87207 */ /* 0x048fe40006000000 */
[C---:B----4-:R-:W-:Y:S02]  /*cbd0*/  SEL R3, R12.reuse, R7, !P4 ;  /* 0x000000070c037207 */ /* 0x050fe40006000000 */
[----:B------:R-:W2:Y:S04]  /*cbe0*/  LDL.LU R7, [R1+0xc58] ;  /* 0x000c580001077983 */ /* 0x000ea80000300800 */
[----:B------:R-:W-:Y:S04]  /*cbf0*/  STL [R1+0x1d8], R3 ;  /* 0x0001d80301007387 */ /* 0x000fe80000100800 */
[----:B------:R1:W-:Y:S04]  /*cc00*/  STL [R1+0x1d4], R232 ;  /* 0x0001d4e801007387 */ /* 0x0003e80000100800 */
[----:B------:R3:W-:Y:S01]  /*cc10*/  STL [R1+0x1d0], R21 ;  /* 0x0001d01501007387 */ /* 0x0007e20000100800 */
[----:B-1----:R-:W-:-:S02]  /*cc20*/  SEL R232, R12, R142, !P4 ;  /* 0x0000008e0ce87207 */ /* 0x002fc40006000000 */
[----:B---3--:R-:W-:-:S03]  /*cc30*/  SEL R21, R12, R23, !P4 ;  /* 0x000000170c157207 */ /* 0x008fc60006000000 */
[----:B------:R-:W-:Y:S01]  /*cc40*/  STL [R1+0x1cc], R232 ;  /* 0x0001cce801007387 */ /* 0x000fe20000100800 */
[C---:B------:R-:W-:Y:S02]  /*cc50*/  SEL R142, R12.reuse, R203, !P4 ;  /* 0x000000cb0c8e7207 */ /* 0x040fe40006000000 */
[C---:B------:R-:W-:Y:S01]  /*cc60*/  SEL R23, R12.reuse, R25, !P4 ;  /* 0x000000190c177207 */ /* 0x040fe20006000000 */
[----:B------:R1:W-:Y:S01]  /*cc70*/  STL [R1+0x1c8], R21 ;  /* 0x0001c81501007387 */ /* 0x0003e20000100800 */
[----:B------:R-:W-:-:S03]  /*cc80*/  SEL R25, R12, R27, !P4 ;  /* 0x0000001b0c197207 */ /* 0x000fc60006000000 */
[----:B------:R-:W-:Y:S01]  /*cc90*/  STL [R1+0x1c4], R142 ;  /* 0x0001c48e01007387 */ /* 0x000fe20000100800 */
[----:B-1----:R-:W-:-:S03]  /*cca0*/  SEL R21, R12, R144, !P4 ;  /* 0x000000900c157207 */ /* 0x002fc60006000000 */
[----:B------:R1:W-:Y:S04]  /*ccb0*/  STL [R1+0x1c0], R23 ;  /* 0x0001c01701007387 */ /* 0x0003e80000100800 */
[----:B------:R3:W-:Y:S01]  /*ccc0*/  STL [R1+0x1bc], R21 ;  /* 0x0001bc1501007387 */ /* 0x0007e20000100800 */
[----:B-1----:R-:W-:-:S03]  /*ccd0*/  SEL R23, R12, R247, !P4 ;  /* 0x000000f70c177207 */ /* 0x002fc60006000000 */
[----:B------:R1:W-:Y:S01]  /*cce0*/  STL [R1+0x1b8], R25 ;  /* 0x0001b81901007387 */ /* 0x0003e20000100800 */
[----:B---3--:R-:W-:-:S03]  /*ccf0*/  SEL R21, R12, R29, !P4 ;  /* 0x0000001d0c157207 */ /* 0x008fc60006000000 */
[----:B------:R3:W-:Y:S04]  /*cd00*/  STL [R1+0x1b4], R23 ;  /* 0x0001b41701007387 */ /* 0x0007e80000100800 */
[----:B------:R4:W-:Y:S01]  /*cd10*/  STL [R1+0x1b0], R21 ;  /* 0x0001b01501007387 */ /* 0x0009e20000100800 */
[C---:B-1----:R-:W-:Y:S02]  /*cd20*/  SEL R25, R12.reuse, R146, !P4 ;  /* 0x000000920c197207 */ /* 0x042fe40006000000 */
[----:B---3--:R-:W-:-:S03]  /*cd30*/  SEL R23, R12, R31, !P4 ;  /* 0x0000001f0c177207 */ /* 0x008fc60006000000 */
[----:B------:R1:W-:Y:S01]  /*cd40*/  STL [R1+0x1ac], R25 ;  /* 0x0001ac1901007387 */ /* 0x0003e20000100800 */
[----:B----4-:R-:W-:-:S03]  /*cd50*/  SEL R21, R12, R205, !P4 ;  /* 0x000000cd0c157207 */ /* 0x010fc60006000000 */
        /* <DEDUP_REMOVED lines=18> */
[----:B------:R3:W-:Y:S01]  /*ce80*/  STL [R1+0x184], R23 ;  /* 0x0001841701007387 */ /* 0x0007e20000100800 */
[----:B------:R-:W-:-:S03]  /*ce90*/  SEL R35, R12, R49, !P4 ;  /* 0x000000310c237207 */ /* 0x000fc60006000000 */
[----:B------:R4:W-:Y:S01]  /*cea0*/  STL [R1+0x180], R21 ;  /* 0x0001801501007387 */ /* 0x0009e20000100800 */
[C---:B-1----:R-:W-:Y:S02]  /*ceb0*/  SEL R25, R12.reuse, R152, !P4 ;  /* 0x000000980c197207 */ /* 0x042fe40006000000 */
[C---:B------:R-:W-:Y:S02]  /*cec0*/  SEL R39, R12.reuse, R47, !P4 ;  /* 0x0000002f0c277207 */ /* 0x040fe40006000000 */
[C---:B---3--:R-:W-:Y:S02]  /*ced0*/  SEL R23, R12.reuse, R43, !P4 ;  /* 0x0000002b0c177207 */ /* 0x048fe40006000000 */
[C---:B------:R-:W-:Y:S02]  /*cee0*/  SEL R49, R12.reuse, R57, !P4 ;  /* 0x000000390c317207 */ /* 0x040fe40006000000 */
[C---:B----4-:R-:W-:Y:S01]  /*cef0*/  SEL R21, R12.reuse, R200, !P4 ;  /* 0x000000c80c157207 */ /* 0x050fe20006000000 */
[----:B------:R-:W-:Y:S01]  /*cf00*/  STL [R1+0x17c], R25 ;  /* 0x00017c1901007387 */ /* 0x000fe20000100800 */
[C---:B------:R-:W-:Y:S01]  /*cf10*/  SEL R43, R12.reuse, R45, !P4 ;  /* 0x0000002d0c2b7207 */ /* 0x040fe20006000000 */
[----:B------:R-:W1:Y:S01]  /*cf20*/  LDC R57, c[0x0][0x3a0] ;  /* 0x0000e800ff397b82 */ /* 0x000e620000000800 */
[C---:B------:R-:W-:Y:S01]  /*cf30*/  SEL R47, R12.reuse, R160, !P4 ;  /* 0x000000a00c2f7207 */ /* 0x040fe20006000000 */
[----:B------:R-:W-:Y:S01]  /*cf40*/  STL [R1+0x178], R23 ;  /* 0x0001781701007387 */ /* 0x000fe20000100800 */
[----:B------:R-:W-:-:S03]  /*cf50*/  SEL R45, R12, R59, !P4 ;  /* 0x0000003b0c2d7207 */ /* 0x000fc60006000000 */
[----:B------:R-:W-:Y:S04]  /*cf60*/  STL [R1+0x174], R21 ;  /* 0x0001741501007387 */ /* 0x000fe80000100800 */
[----:B------:R3:W-:Y:S04]  /*cf70*/  STL [R1+0x170], R49 ;  /* 0x0001703101007387 */ /* 0x0007e80000100800 */
[----:B------:R4:W-:Y:S04]  /*cf80*/  STL [R1+0x16c], R47 ;  /* 0x00016c2f01007387 */ /* 0x0009e80000100800 */
[----:B------:R4:W-:Y:S01]  /*cf90*/  STL [R1+0xc], R45 ;  /* 0x00000c2d01007387 */ /* 0x0009e20000100800 */
[----:B---3--:R-:W-:-:S02]  /*cfa0*/  SEL R49, R12, R248, !P4 ;  /* 0x000000f80c317207 */ /* 0x008fc40006000000 */
[C---:B----4-:R-:W-:Y:S02]  /*cfb0*/  SEL R47, R12.reuse, R61, !P4 ;  /* 0x0000003d0c2f7207 */ /* 0x050fe40006000000 */
[C---:B------:R-:W-:Y:S02]  /*cfc0*/  SEL R45, R12.reuse, R162, !P4 ;  /* 0x000000a20c2d7207 */ /* 0x040fe40006000000 */
[C---:B------:R-:W-:Y:S02]  /*cfd0*/  SEL R162, R12.reuse, R83, !P4 ;  /* 0x000000530ca27207 */ /* 0x040fe40006000000 */
[C---:B------:R-:W-:Y:S02]  /*cfe0*/  SEL R83, R12.reuse, R6, !P4 ;  /* 0x000000060c537207 */ /* 0x040fe40006000000 */
[C---:B------:R-:W-:Y:S01]  /*cff0*/  SEL R6, R12.reuse, R135, !P4 ;  /* 0x000000870c067207 */ /* 0x040fe20006000000 */
[----:B------:R-:W-:Y:S01]  /*d000*/  STL [R1+0x8], R49 ;  /* 0x0000083101007387 */ /* 0x000fe20000100800 */
[----:B------:R-:W-:-:S03]  /*d010*/  SEL R200, R12, R8, !P4 ;  /* 0x000000080cc87207 */ /* 0x000fc60006000000 */
[----:B------:R-:W-:Y:S01]  /*d020*/  STL [R1+0x4], R47 ;  /* 0x0000042f01007387 */ /* 0x000fe20000100800 */
[----:B------:R-:W-:-:S03]  /*d030*/  SEL R8, R12, R15, !P4 ;  /* 0x0000000f0c087207 */ /* 0x000fc60006000000 */
[----:B------:R-:W-:Y:S04]  /*d040*/  STL [R1], R45 ;  /* 0x0000002d01007387 */ /* 0x000fe80000100800 */
[----:B------:R3:W-:Y:S01]  /*d050*/  STL [R1+0x208], R6 ;  /* 0x0002080601007387 */ /* 0x0007e20000100800 */
[C---:B------:R-:W-:Y:S02]  /*d060*/  SEL R152, R12.reuse, R9, !P4 ;  /* 0x000000090c987207 */ /* 0x040fe40006000000 */
[C---:B------:R-:W-:Y:S01]  /*d070*/  SEL R9, R12.reuse, R17, !P4 ;  /* 0x000000110c097207 */ /* 0x040fe20006000000 */
[----:B------:R4:W-:Y:S01]  /*d080*/  STL [R1+0x20c], R8 ;  /* 0x00020c0801007387 */ /* 0x0009e20000100800 */
[C---:B---3--:R-:W-:Y:S02]  /*d090*/  SEL R6, R12.reuse, R16, !P4 ;  /* 0x000000100c067207 */ /* 0x048fe40006000000 */
[----:B----4-:R-:W-:-:S03]  /*d0a0*/  SEL R8, R12, R18, !P4 ;  /* 0x000000120c087207 */ /* 0x010fc60006000000 */
[----:B------:R3:W-:Y:S04]  /*d0b0*/  STL [R1+0x210], R6 ;  /* 0x0002100601007387 */ /* 0x0007e80000100800 */
[----:B------:R-:W-:Y:S01]  /*d0c0*/  STL [R1+0x214], R9 ;  /* 0x0002140901007387 */ /* 0x000fe20000100800 */
[----:B---3--:R-:W-:-:S03]  /*d0d0*/  SEL R6, R12, R19, !P4 ;  /* 0x000000130c067207 */ /* 0x008fc60006000000 */
[----:B------:R3:W-:Y:S04]  /*d0e0*/  STL [R1+0x218], R8 ;  /* 0x0002180801007387 */ /* 0x0007e80000100800 */
[----:B------:R4:W-:Y:S01]  /*d0f0*/  STL [R1+0x21c], R6 ;  /* 0x00021c0601007387 */ /* 0x0009e20000100800 */
[C---:B---3--:R-:W-:Y:S02]  /*d100*/  SEL R8, R12.reuse, R60, !P4 ;  /* 0x0000003c0c087207 */ /* 0x048fe40006000000 */
[----:B----4-:R-:W-:-:S03]  /*d110*/  SEL R6, R12, R62, !P4 ;  /* 0x0000003e0c067207 */ /* 0x010fc60006000000 */
[----:B------:R3:W-:Y:S04]  /*d120*/  STL [R1+0x270], R8 ;  /* 0x0002700801007387 */ /* 0x0007e80000100800 */
[----:B------:R4:W-:Y:S01]  /*d130*/  STL [R1+0x274], R6 ;  /* 0x0002740601007387 */ /* 0x0009e20000100800 */
[C---:B------:R-:W-:Y:S02]  /*d140*/  SEL R9, R12.reuse, R70, !P4 ;  /* 0x000000460c097207 */ /* 0x040fe40006000000 */
[C---:B---3--:R-:W-:Y:S02]  /*d150*/  SEL R8, R12.reuse, R66, !P4 ;  /* 0x000000420c087207 */ /* 0x048fe40006000000 */
[----:B----4-:R-:W-:-:S03]  /*d160*/  SEL R6, R12, R68, !P4 ;  /* 0x000000440c067207 */ /* 0x010fc60006000000 */
[----:B------:R3:W-:Y:S04]  /*d170*/  STL [R1+0x27c], R8 ;  /* 0x00027c0801007387 */ /* 0x0007e80000100800 */
[----:B------:R4:W-:Y:S01]  /*d180*/  STL [R1+0x280], R6 ;  /* 0x0002800601007387 */ /* 0x0009e20000100800 */
[----:B---3--:R-:W-:-:S03]  /*d190*/  SEL R8, R12, R72, !P4 ;  /* 0x000000480c087207 */ /* 0x008fc60006000000 */
[----:B------:R3:W-:Y:S01]  /*d1a0*/  STL [R1+0x284], R9 ;  /* 0x0002840901007387 */ /* 0x0007e20000100800 */
[----:B----4-:R-:W-:-:S03]  /*d1b0*/  SEL R6, R12, R74, !P4 ;  /* 0x0000004a0c067207 */ /* 0x010fc60006000000 */
[----:B------:R4:W-:Y:S04]  /*d1c0*/  STL [R1+0x288], R8 ;  /* 0x0002880801007387 */ /* 0x0009e80000100800 */
[----:B------:R1:W-:Y:S01]  /*d1d0*/  STL [R1+0x28c], R6 ;  /* 0x00028c0601007387 */ /* 0x0003e20000100800 */
[C---:B---3--:R-:W-:Y:S02]  /*d1e0*/  SEL R9, R12.reuse, R76, !P4 ;  /* 0x0000004c0c097207 */ /* 0x048fe40006000000 */
[----:B----4-:R-:W-:-:S03]  /*d1f0*/  SEL R8, R12, R78, !P4 ;  /* 0x0000004e0c087207 */ /* 0x010fc60006000000 */
[----:B------:R3:W-:Y:S01]  /*d200*/  STL [R1+0x290], R9 ;  /* 0x0002900901007387 */ /* 0x0007e20000100800 */
[----:B-1----:R-:W-:-:S03]  /*d210*/  SEL R6, R12, R80, !P4 ;  /* 0x000000500c067207 */ /* 0x002fc60006000000 */
[----:B------:R1:W-:Y:S04]  /*d220*/  STL [R1+0x294], R8 ;  /* 0x0002940801007387 */ /* 0x0003e80000100800 */
[----:B------:R4:W-:Y:S01]  /*d230*/  STL [R1+0x298], R6 ;  /* 0x0002980601007387 */ /* 0x0009e20000100800 */
[C---:B---3--:R-:W-:Y:S02]  /*d240*/  SEL R9, R12.reuse, R82, !P4 ;  /* 0x000000520c097207 */ /* 0x048fe40006000000 */
[----:B-1----:R-:W-:-:S03]  /*d250*/  SEL R8, R12, R84, !P4 ;  /* 0x000000540c087207 */ /* 0x002fc60006000000 */
[----:B------:R1:W-:Y:S01]  /*d260*/  STL [R1+0x29c], R9 ;  /* 0x00029c0901007387 */ /* 0x0003e20000100800 */
[----:B----4-:R-:W-:-:S03]  /*d270*/  SEL R6, R12, R86, !P4 ;  /* 0x000000560c067207 */ /* 0x010fc60006000000 */
[----:B------:R3:W-:Y:S04]  /*d280*/  STL [R1+0x2a0], R8 ;  /* 0x0002a00801007387 */ /* 0x0007e80000100800 */
[----:B------:R4:W-:Y:S01]  /*d290*/  STL [R1+0x2a4], R6 ;  /* 0x0002a40601007387 */ /* 0x0009e20000100800 */
[C---:B-1----:R-:W-:Y:S02]  /*d2a0*/  SEL R9, R12.reuse, R88, !P4 ;  /* 0x000000580c097207 */ /* 0x042fe40006000000 */
[----:B---3--:R-:W-:-:S03]  /*d2b0*/  SEL R8, R12, R90, !P4 ;  /* 0x0000005a0c087207 */ /* 0x008fc60006000000 */
[----:B------:R-:W-:Y:S01]  /*d2c0*/  STL [R1+0x2a8], R9 ;  /* 0x0002a80901007387 */ /* 0x000fe20000100800 */
[----:B----4-:R-:W-:-:S03]  /*d2d0*/  SEL R6, R12, R92, !P4 ;  /* 0x0000005c0c067207 */ /* 0x010fc60006000000 */
[----:B------:R1:W-:Y:S04]  /*d2e0*/  STL [R1+0x2ac], R8 ;  /* 0x0002ac0801007387 */ /* 0x0003e80000100800 */
[----:B------:R3:W-:Y:S01]  /*d2f0*/  STL [R1+0x2b0], R6 ;  /* 0x0002b00601007387 */ /* 0x0007e20000100800 */
[C---:B-1----:R-:W-:Y:S02]  /*d300*/  SEL R8, R12.reuse, R96, !P4 ;  /* 0x000000600c087207 */ /* 0x042fe40006000000 */
[----:B---3--:R-:W-:-:S03]  /*d310*/  SEL R6, R12, R98, !P4 ;  /* 0x000000620c067207 */ /* 0x008fc60006000000 */
[----:B------:R1:W-:Y:S01]  /*d320*/  STL [R1+0x2bc], R8 ;  /* 0x0002bc0801007387 */ /* 0x0003e20000100800 */
[----:B------:R-:W-:-:S03]  /*d330*/  SEL R9, R12, R104, !P4 ;  /* 0x000000680c097207 */ /* 0x000fc60006000000 */
[----:B------:R3:W-:Y:S01]  /*d340*/  STL [R1+0x668], R6 ;  /* 0x0006680601007387 */ /* 0x0007e20000100800 */
[----:B-1----:R-:W-:-:S03]  /*d350*/  SEL R8, R12, R106, !P4 ;  /* 0x0000006a0c087207 */ /* 0x002fc60006000000 */
[----:B------:R-:W-:Y:S01]  /*d360*/  STL [R1+0x674], R9 ;  /* 0x0006740901007387 */ /* 0x000fe20000100800 */
[----:B---3--:R-:W-:-:S03]  /*d370*/  SEL R6, R12, R108, !P4 ;  /* 0x0000006c0c067207 */ /* 0x008fc60006000000 */
[----:B------:R1:W-:Y:S04]  /*d380*/  STL [R1+0x678], R8 ;  /* 0x0006780801007387 */ /* 0x0003e80000100800 */
[----:B------:R3:W-:Y:S01]  /*d390*/  STL [R1+0x67c], R6 ;  /* 0x00067c0601007387 */ /* 0x0007e20000100800 */
[C---:B-1----:R-:W-:Y:S02]  /*d3a0*/  SEL R8, R12.reuse, R112, !P4 ;  /* 0x000000700c087207 */ /* 0x042fe40006000000 */
[----:B---3--:R-:W-:-:S03]  /*d3b0*/  SEL R6, R12, R114, !P4 ;  /* 0x000000720c067207 */ /* 0x008fc60006000000 */
[----:B------:R1:W-:Y:S04]  /*d3c0*/  STL [R1+0x684], R8 ;  /* 0x0006840801007387 */ /* 0x0003e80000100800 */
[----:B------:R3:W-:Y:S01]  /*d3d0*/  STL [R1+0x688], R6 ;  /* 0x0006880601007387 */ /* 0x0007e20000100800 */
[C---:B-1----:R-:W-:Y:S02]  /*d3e0*/  SEL R8, R12.reuse, R118, !P4 ;  /* 0x000000760c087207 */ /* 0x042fe40006000000 */
[----:B---3--:R-:W-:-:S03]  /*d3f0*/  SEL R6, R12, R120, !P4 ;  /* 0x000000780c067207 */ /* 0x008fc60006000000 */
[----:B------:R-:W-:Y:S04]  /*d400*/  STL [R1+0x690], R8 ;  /* 0x0006900801007387 */ /* 0x000fe80000100800 */
[----:B------:R1:W-:Y:S04]  /*d410*/  STL [R1+0x694], R6 ;  /* 0x0006940601007387 */ /* 0x0003e80000100800 */
[----:B------:R-:W-:Y:S04]  /*d420*/  STL [R1+0xbf8], R122 ;  /* 0x000bf87a01007387 */ /* 0x000fe80000100800 */
[----:B------:R-:W-:Y:S04]  /*d430*/  STL [R1+0xbfc], R124 ;  /* 0x000bfc7c01007387 */ /* 0x000fe80000100800 */
[----:B------:R-:W-:Y:S01]  /*d440*/  STL [R1+0xc00], R126 ;  /* 0x000c007e01007387 */ /* 0x000fe20000100800 */
[----:B-1----:R-:W-:-:S03]  /*d450*/  SEL R6, R12, R181, !P4 ;  /* 0x000000b50c067207 */ /* 0x002fc60006000000 */
[----:B------:R-:W-:Y:S04]  /*d460*/  STL [R1+0xc04], R128 ;  /* 0x000c048001007387 */ /* 0x000fe80000100800 */
[----:B------:R-:W-:Y:S04]  /*d470*/  STL [R1+0xc08], R130 ;  /* 0x000c088201007387 */ /* 0x000fe80000100800 */
[----:B------:R-:W-:Y:S04]  /*d480*/  STL [R1+0xc18], R132 ;  /* 0x000c188401007387 */ /* 0x000fe80000100800 */
[----:B------:R-:W-:Y:S04]  /*d490*/  STL [R1+0xc50], R134 ;  /* 0x000c508601007387 */ /* 0x000fe80000100800 */
[----:B------:R-:W-:Y:S04]  /*d4a0*/  STL [R1+0xc54], R136 ;  /* 0x000c548801007387 */ /* 0x000fe80000100800 */
[----:B------:R-:W-:Y:S04]  /*d4b0*/  STL.64 [R1+0xc10], R138 ;  /* 0x000c108a01007387 */ /* 0x000fe80000100a00 */
[----:B------:R-:W-:Y:S04]  /*d4c0*/  STL.64 [R1+0xc20], R140 ;  /* 0x000c208c01007387 */ /* 0x000fe80000100a00 */
[----:B------:R1:W-:Y:S01]  /*d4d0*/  STL [R1+0x69c], R6 ;  /* 0x00069c0601007387 */ /* 0x0003e20000100800 */
[C---:B------:R-:W-:Y:S01]  /*d4e0*/  SEL R31, R12.reuse, R51, !P4 ;  /* 0x000000330c1f7207 */ /* 0x040fe20006000000 */
[----:B------:R-:W-:Y:S01]  /*d4f0*/  IMAD.MOV.U32 R51, RZ, RZ, R0 ;  /* 0x000000ffff337224 */ /* 0x000fe200078e0000 */
[----:B------:R-:W-:-:S02]  /*d500*/  SEL R0, R12, R230, !P4 ;  /* 0x000000e60c007207 */ /* 0x000fc40006000000 */
[----:B-1----:R-:W-:-:S05]  /*d510*/  SEL R6, R12, R202, !P4 ;  /* 0x000000ca0c067207 */ /* 0x002fca0006000000 */
[----:B------:R1:W-:Y:S02]  /*d520*/  STL [R1+0x6c8], R6 ;  /* 0x0006c80601007387 */ /* 0x0003e40000100800 */
[----:B-1----:R-:W-:-:S05]  /*d530*/  SEL R6, R12, R214, !P4 ;  /* 0x000000d60c067207 */ /* 0x002fca0006000000 */
[----:B------:R-:W-:Y:S04]  /*d540*/  STL [R1+0x6e0], R6 ;  /* 0x0006e00601007387 */ /* 0x000fe80000100800 */
[----:B------:R1:W-:Y:S04]  /*d550*/  STL [R1+0xbf4], R0 ;  /* 0x000bf40001007387 */ /* 0x0003e80000100800 */
[----:B------:R-:W-:Y:S04]  /*d560*/  STL.64 [R1+0xc28], R250 ;  /* 0x000c28fa01007387 */ /* 0x000fe80000100a00 */
[----:B------:R-:W3:Y:S04]  /*d570*/  LDL.LU R76, [R1+0xe8] ;  /* 0x0000e800014c7983 */ /* 0x000ee80000300800 */
[----:B------:R-:W4:Y:S04]  /*d580*/  LDL.LU R74, [R1+0x78] ;  /* 0x00007800014a7983 */ /* 0x000f280000300800 */
[----:B------:R-:W3:Y:S01]  /*d590*/  LDL.LU R59, [R1+0x74] ;  /* 0x00007400013b7983 */ /* 0x000ee20000300800 */
[----:B------:R-:W1:Y:S01]  /*d5a0*/  S2R R3, SR_TID.X ;  /* 0x0000000000037919 */ /* 0x000e620000002100 */
[----:B------:R-:W-:Y:S01]  /*d5b0*/  @!P1 IMAD.MOV R246, RZ, RZ, -R246 ;  /* 0x000000fffff69224 */ /* 0x000fe200078e0af6 */
[----:B------:R-:W-:Y:S01]  /*d5c0*/  ISETP.NE.AND P1, PT, R2, RZ, PT ;  /* 0x000000ff0200720c */ /* 0x000fe20003f25270 */
[----:B------:R-:W3:Y:S01]  /*d5d0*/  LDL.LU R60, [R1+0x70] ;  /* 0x00007000013c7983 */ /* 0x000ee20000300800 */
[----:B------:R-:W-:-:S02]  /*d5e0*/  SEL R17, R12, R46, !P4 ;  /* 0x0000002e0c117207 */ /* 0x000fc40006000000 */
[C---:B------:R-:W-:Y:S01]  /*d5f0*/  SEL R150, R12.reuse, R93, !P4 ;  /* 0x0000005d0c967207 */ /* 0x040fe20006000000 */
[----:B------:R-:W4:Y:S01]  /*d600*/  LDL.LU R46, [R1+0x6c] ;  /* 0x00006c00012e7983 */ /* 0x000f220000300800 */
[C---:B------:R-:W-:Y:S02]  /*d610*/  SEL R19, R12.reuse, R26, !P4 ;  /* 0x0000001a0c137207 */ /* 0x040fe40006000000 */
[C---:B------:R-:W-:Y:S01]  /*d620*/  SEL R93, R12.reuse, R101, !P4 ;  /* 0x000000650c5d7207 */ /* 0x040fe20006000000 */
[----:B------:R-:W4:Y:S01]  /*d630*/  LDL.LU R26, [R1+0x68] ;  /* 0x00006800011a7983 */ /* 0x000f220000300800 */
[C---:B------:R-:W-:Y:S01]  /*d640*/  SEL R101, R12.reuse, R103, !P4 ;  /* 0x000000670c657207 */ /* 0x040fe20006000000 */
[----:B------:R-:W-:Y:S01]  /*d650*/  @!P6 IMAD.MOV R10, RZ, RZ, -R10 ;  /* 0x000000ffff0ae224 */ /* 0x000fe200078e0a0a */
[C---:B------:R-:W-:Y:S01]  /*d660*/  SEL R144, R12.reuse, R99, !P4 ;  /* 0x000000630c907207 */ /* 0x040fe20006000000 */
[----:B------:R-:W4:Y:S01]  /*d670*/  LDL.LU R103, [R1+0x64] ;  /* 0x0000640001677983 */ /* 0x000f220000300800 */
[----:B------:R-:W-:-:S02]  /*d680*/  SEL R148, R12, R95, !P4 ;  /* 0x0000005f0c947207 */ /* 0x000fc40006000000 */
[----:B------:R-:W-:Y:S01]  /*d690*/  @!P1 LOP3.LUT R10, RZ, R2, RZ, 0x33, !PT ;  /* 0x00000002ff0a9212 */ /* 0x000fe200078e33ff */
[----:B------:R-:W4:Y:S01]  /*d6a0*/  LDL.LU R99, [R1+0x60] ;  /* 0x0000600001637983 */ /* 0x000f220000300800 */
[C---:B------:R-:W-:Y:S02]  /*d6b0*/  SEL R33, R12.reuse, R156, !P4 ;  /* 0x0000009c0c217207 */ /* 0x040fe40006000000 */
[C---:B--2---:R-:W-:Y:S01]  /*d6c0*/  SEL R61, R12.reuse, R7, !P4 ;  /* 0x000000070c3d7207 */ /* 0x044fe20006000000 */
[----:B------:R-:W2:Y:S01]  /*d6d0*/  LDL.LU R95, [R1+0x5c] ;  /* 0x00005c00015f7983 */ /* 0x000ea20000300800 */
[C---:B------:R-:W-:Y:S02]  /*d6e0*/  SEL R156, R12.reuse, R89, !P4 ;  /* 0x000000590c9c7207 */ /* 0x040fe40006000000 */
[----:B------:R-:W-:Y:S01]  /*d6f0*/  IADD3 R7, PT, PT, R57, 0x7f, RZ ;  /* 0x0000007f39077810 */ /* 0x000fe20007ffe0ff */
[----:B------:R-:W2:Y:S01]  /*d700*/  LDL.LU R89, [R1+0x58] ;  /* 0x0000580001597983 */ /* 0x000ea20000300800 */
[----:B------:R-:W-:Y:S01]  /*d710*/  SEL R25, R12, R158, !P4 ;  /* 0x0000009e0c197207 */ /* 0x000fe20006000000 */
[----:B------:R-:W-:Y:S01]  /*d720*/  IMAD R10, R10, UR8, RZ ;  /* 0x000000080a0a7c24 */ /* 0x000fe2000f8e02ff */
[----:B-1----:R-:W-:-:S02]  /*d730*/  SHF.R.U32.HI R3, RZ, 0x6, R3 ;  /* 0x00000006ff037819 */ /* 0x002fc40000011603 */
[C---:B------:R-:W-:Y:S02]  /*d740*/  SEL R158, R12.reuse, R87, !P4 ;  /* 0x000000570c9e7207 */ /* 0x040fe40006000000 */
[----:B------:R-:W-:Y:S01]  /*d750*/  SGXT.U32 R3, R3, 0x1 ;  /* 0x000000010303781a */ /* 0x000fe20000000000 */
[----:B------:R-:W2:Y:S01]  /*d760*/  LDL.LU R87, [R1+0x54] ;  /* 0x0000540001577983 */ /* 0x000ea20000300800 */
[----:B------:R-:W-:Y:S02]  /*d770*/  ISETP.GT.AND P0, PT, R7, 0x7f, PT ;  /* 0x0000007f0700780c */ /* 0x000fe40003f04270 */
[C---:B------:R-:W-:Y:S02]  /*d780*/  SEL R41, R12.reuse, R154, !P4 ;  /* 0x0000009a0c297207 */ /* 0x040fe40006000000 */
[C---:B------:R-:W-:Y:S02]  /*d790*/  SEL R154, R12.reuse, R91, !P4 ;  /* 0x0000005b0c9a7207 */ /* 0x040fe40006000000 */
[----:B------:R-:W-:-:S02]  /*d7a0*/  SEL R135, R12, R13, !P4 ;  /* 0x0000000d0c877207 */ /* 0x000fc40006000000 */
[----:B------:R-:W-:Y:S02]  /*d7b0*/  SEL R91, R12, R121, !P4 ;  /* 0x000000790c5b7207 */ /* 0x000fe40006000000 */
[----:B------:R-:W-:Y:S02]  /*d7c0*/  LEA R13, P2, R10, UR12, 0x2 ;  /* 0x0000000c0a0d7c11 */ /* 0x000fe4000f8410ff */
[----:B------:R-:W-:Y:S02]  /*d7d0*/  ISETP.GE.AND P1, PT, R3, R57, PT ;  /* 0x000000390300720c */ /* 0x000fe40003f26270 */
[----:B------:R-:W-:Y:S02]  /*d7e0*/  SEL R121, RZ, 0x4, !P0 ;  /* 0x00000004ff797807 */ /* 0x000fe40004000000 */
[C---:B------:R-:W-:Y:S02]  /*d7f0*/  SEL R160, R12.reuse, R85, !P4 ;  /* 0x000000550ca07207 */ /* 0x040fe40006000000 */
[C---:B------:R-:W-:Y:S01]  /*d800*/  SEL R142, R12.reuse, R107, !P4 ;  /* 0x0000006b0c8e7207 */ /* 0x040fe20006000000 */
[----:B------:R-:W2:Y:S01]  /*d810*/  LDL.LU R85, [R1+0x50] ;  /* 0x0000500001557983 */ /* 0x000ea20000300800 */
[----:B------:R-:W-:-:S02]  /*d820*/  SEL R107, R12, R11, !P4 ;  /* 0x0000000b0c6b7207 */ /* 0x000fc40006000000 */
[C---:B------:R-:W-:Y:S02]  /*d830*/  SEL R234, R12.reuse, R164, !P4 ;  /* 0x000000a40cea7207 */ /* 0x040fe40006000000 */
[C---:B------:R-:W-:Y:S02]  /*d840*/  SEL R205, R12.reuse, R168, !P4 ;  /* 0x000000a80ccd7207 */ /* 0x040fe40006000000 */
[C---:B------:R-:W-:Y:S02]  /*d850*/  SEL R203, R12.reuse, R75, !P4 ;  /* 0x0000004b0ccb7207 */ /* 0x040fe40006000000 */
[C---:B------:R-:W-:Y:S02]  /*d860*/  SEL R21, R12.reuse, R211, !P4 ;  /* 0x000000d30c157207 */ /* 0x040fe40006000000 */
[C---:B------:R-:W-:Y:S02]  /*d870*/  SEL R247, R12.reuse, R213, !P4 ;  /* 0x000000d50cf77207 */ /* 0x040fe40006000000 */
[----:B------:R-:W-:-:S02]  /*d880*/  SEL R232, R12, R67, !P4 ;  /* 0x000000430ce87207 */ /* 0x000fc40006000000 */
[C---:B------:R-:W-:Y:S02]  /*d890*/  SEL R16, R12.reuse, R34, !P4 ;  /* 0x000000220c107207 */ /* 0x040fe40006000000 */
[----:B------:R-:W-:Y:S01]  /*d8a0*/  SEL R29, R12, R236, !P4 ;  /* 0x000000ec0c1d7207 */ /* 0x000fe20006000000 */
[----:B------:R-:W-:Y:S01]  /*d8b0*/  @!P3 IMAD.MOV R249, RZ, RZ, -R249 ;  /* 0x000000fffff9b224 */ /* 0x000fe200078e0af9 */
[----:B------:R-:W-:Y:S02]  /*d8c0*/  LEA.HI.X.SX32 R11, R10, UR13, 0x2, P2 ;  /* 0x0000000d0a0b7c11 */ /* 0x000fe400090f16ff */
        /* <DEDUP_REMOVED lines=99> */
[----:B------:R-:W1:Y:S01]  /*df00*/  S2R R49, SR_TID.X ;  /* 0x0000000000317919 */ /* 0x000e620000002100 */
[C---:B------:R-:W-:Y:S01]  /*df10*/  SEL R168, R12.reuse, R77, !P4 ;  /* 0x0000004d0ca87207 */ /* 0x040fe20006000000 */
[C-C-:B------:R-:W-:Y:S01]  /*df20*/  IMAD R77, R5.reuse, 0x2, R4.reuse ;  /* 0x00000002054d7824 */ /* 0x140fe200078e0204 */
[----:B------:R-:W-:Y:S01]  /*df30*/  SEL R164, R12, R81, !P4 ;  /* 0x000000510ca47207 */ /* 0x000fe20006000000 */
[----:B------:R-:W-:Y:S01]  /*df40*/  IMAD R75, R5, 0x2, R4 ;  /* 0x00000002054b7824 */ /* 0x000fe200078e0204 */
[----:B------:R-:W-:Y:S01]  /*df50*/  SEL R10, R121, RZ, !P1 ;  /* 0x000000ff790a7207 */ /* 0x000fe20004800000 */
[----:B------:R-:W2:Y:S01]  /*df60*/  LDL.LU R81, [R1+0x4c] ;  /* 0x00004c0001517983 */ /* 0x000ea20000300800 */
[----:B------:R-:W-:Y:S01]  /*df70*/  LEA R68, P1, R4, R13, 0x2 ;  /* 0x0000000d04447211 */ /* 0x000fe200078210ff */
[----:B------:R-:W-:Y:S01]  /*df80*/  IMAD R61, R61, UR63, RZ ;  /* 0x0000003f3d3d7c24 */ /* 0x000fe2000f8e02ff */
[C---:B------:R-:W-:Y:S01]  /*df90*/  SEL R213, R12.reuse, R69, !P4 ;  /* 0x000000450cd57207 */ /* 0x040fe20006000000 */
[----:B------:R-:W-:Y:S01]  /*dfa0*/  IMAD R43, R43, UR10, RZ ;  /* 0x0000000a2b2b7c24 */ /* 0x000fe2000f8e02ff */
[C---:B------:R-:W-:Y:S01]  /*dfb0*/  SEL R211, R12.reuse, R166, !P4 ;  /* 0x000000a60cd37207 */ /* 0x040fe20006000000 */
[----:B------:R-:W-:Y:S01]  /*dfc0*/  IMAD R75, R5, 0x2, R75 ;  /* 0x00000002054b7824 */ /* 0x000fe200078e024b */
[----:B------:R-:W-:Y:S01]  /*dfd0*/  SEL R166, R12, R79, !P4 ;  /* 0x0000004f0ca67207 */ /* 0x000fe20006000000 */
[----:B------:R-:W-:Y:S01]  /*dfe0*/  IMAD R41, R41, UR10, RZ ;  /* 0x0000000a29297c24 */ /* 0x000fe2000f8e02ff */
[----:B------:R-:W-:Y:S01]  /*dff0*/  LEA.HI.X.SX32 R69, R4, R11, 0x2, P1 ;  /* 0x0000000b04457211 */ /* 0x000fe200008f16ff */
[----:B------:R-:W2:Y:S01]  /*e000*/  LDL.LU R79, [R1+0x48] ;  /* 0x00004800014f7983 */ /* 0x000ea20000300800 */
[----:B------:R-:W-:Y:S01]  /*e010*/  LEA R66, P6, R77, R13, 0x2 ;  /* 0x0000000d4d427211 */ /* 0x000fe200078c10ff */
[----:B------:R-:W-:Y:S01]  /*e020*/  IMAD R39, R39, UR10, RZ ;  /* 0x0000000a27277c24 */ /* 0x000fe2000f8e02ff */
[C---:B------:R-:W-:Y:S01]  /*e030*/  SEL R34, R12.reuse, R64, !P4 ;  /* 0x000000400c227207 */ /* 0x040fe20006000000 */
[----:B------:R-:W-:Y:S01]  /*e040*/  STL.64 [R1+0x638], R68 ;  /* 0x0006384401007387 */ /* 0x000fe20000100a00 */
[----:B------:R-:W-:Y:S01]  /*e050*/  LEA.HI.X.SX32 R67, R77, R11, 0x2, P6 ;  /* 0x0000000b4d437211 */ /* 0x000fe200030f16ff */
[----:B------:R-:W-:Y:S01]  /*e060*/  IMAD R35, R35, UR10, RZ ;  /* 0x0000000a23237c24 */ /* 0x000fe2000f8e02ff */
[----:B------:R-:W-:Y:S01]  /*e070*/  LEA R64, P0, R75, R13, 0x2 ;  /* 0x0000000d4b407211 */ /* 0x000fe200078010ff */
[----:B------:R-:W2:Y:S01]  /*e080*/  LDL.LU R77, [R1+0x44] ;  /* 0x00004400014d7983 */ /* 0x000ea20000300800 */
[----:B------:R-:W-:Y:S01]  /*e090*/  SEL R236, R12, R65, !P4 ;  /* 0x000000410cec7207 */ /* 0x000fe20006000000 */
[----:B------:R-:W-:Y:S01]  /*e0a0*/  IMAD R33, R33, UR10, RZ ;  /* 0x0000000a21217c24 */ /* 0x000fe2000f8e02ff */
[----:B------:R-:W-:Y:S01]  /*e0b0*/  LEA.HI.X.SX32 R65, R75, R11, 0x2, P0 ;  /* 0x0000000b4b417211 */ /* 0x000fe200000f16ff */
[----:B------:R1:W-:Y:S01]  /*e0c0*/  STL.64 [R1+0x660], R66 ;  /* 0x0006604201007387 */ /* 0x0003e20000100a00 */
[-C--:B---3--:R-:W-:Y:S01]  /*e0d0*/  LEA R72, P2, R76, R13.reuse, 0x2 ;  /* 0x0000000d4c487211 */ /* 0x088fe200078410ff */
[----:B------:R-:W-:Y:S01]  /*e0e0*/  IMAD R31, R31, UR10, RZ ;  /* 0x0000000a1f1f7c24 */ /* 0x000fe2000f8e02ff */
[----:B----4-:R-:W-:Y:S01]  /*e0f0*/  LEA R70, P5, R74, R13, 0x2 ;  /* 0x0000000d4a467211 */ /* 0x010fe200078a10ff */
[----:B------:R-:W3:Y:S01]  /*e100*/  LDL.LU R75, [R1+0x40] ;  /* 0x00004000014b7983 */ /* 0x000ee20000300800 */
[C---:B------:R-:W-:Y:S01]  /*e110*/  SEL R97, R12.reuse, R182, !P4 ;  /* 0x000000b60c617207 */ /* 0x040fe20006000000 */
[----:B------:R-:W-:Y:S01]  /*e120*/  IMAD R29, R29, UR10, RZ ;  /* 0x0000000a1d1d7c24 */ /* 0x000fe2000f8e02ff */
[C---:B------:R-:W-:Y:S01]  /*e130*/  SEL R182, R12.reuse, R131, !P4 ;  /* 0x000000830cb67207 */ /* 0x040fe20006000000 */
[----:B------:R4:W-:Y:S01]  /*e140*/  STL.64 [R1+0x658], R64 ;  /* 0x0006584001007387 */ /* 0x0009e20000100a00 */
[C---:B------:R-:W-:Y:S01]  /*e150*/  SEL R209, R12.reuse, R71, !P4 ;  /* 0x000000470cd17207 */ /* 0x040fe20006000000 */
[----:B------:R-:W-:Y:S01]  /*e160*/  IMAD R25, R25, UR10, RZ ;  /* 0x0000000a19197c24 */ /* 0x000fe2000f8e02ff */
[C---:B------:R-:W-:Y:S01]  /*e170*/  SEL R131, R12.reuse, R14, !P4 ;  /* 0x0000000e0c837207 */ /* 0x040fe20006000000 */
[----:B------:R-:W3:Y:S01]  /*e180*/  LDL.LU R78, [R1+0x3c] ;  /* 0x00003c00014e7983 */ /* 0x000ee20000300800 */
[C---:B------:R-:W-:Y:S01]  /*e190*/  SEL R55, R12.reuse, R20, !P4 ;  /* 0x000000140c377207 */ /* 0x040fe20006000000 */
[----:B------:R-:W-:Y:S01]  /*e1a0*/  IMAD R21, R21, UR10, RZ ;  /* 0x0000000a15157c24 */ /* 0x000fe2000f8e02ff */
[----:B------:R-:W-:Y:S01]  /*e1b0*/  SEL R53, R12, R22, !P4 ;  /* 0x000000160c357207 */ /* 0x000fe20006000000 */
[----:B------:R-:W-:Y:S01]  /*e1c0*/  IMAD R93, R93, UR10, RZ ;  /* 0x0000000a5d5d7c24 */ /* 0x000fe2000f8e02ff */
[----:B------:R-:W-:Y:S01]  /*e1d0*/  LEA.HI.X.SX32 R73, R76, R11, 0x2, P2 ;  /* 0x0000000b4c497211 */ /* 0x000fe200010f16ff */
[----:B------:R-:W-:Y:S01]  /*e1e0*/  IMAD R101, R101, UR10, RZ ;  /* 0x0000000a65657c24 */ /* 0x000fe2000f8e02ff */
[----:B------:R-:W-:Y:S01]  /*e1f0*/  SEL R20, R12, R94, !P4 ;  /* 0x0000005e0c147207 */ /* 0x000fe20006000000 */
[----:B------:R-:W-:Y:S01]  /*e200*/  IMAD R142, R142, UR10, RZ ;  /* 0x0000000a8e8e7c24 */ /* 0x000fe2000f8e02ff */
[C---:B------:R-:W-:Y:S01]  /*e210*/  SEL R14, R12.reuse, R100, !P4 ;  /* 0x000000640c0e7207 */ /* 0x040fe20006000000 */
[----:B------:R-:W-:Y:S01]  /*e220*/  IMAD R107, R107, UR10, RZ ;  /* 0x0000000a6b6b7c24 */ /* 0x000fe2000f8e02ff */
[C---:B------:R-:W-:Y:S01]  /*e230*/  SEL R28, R12.reuse, R102, !P4 ;  /* 0x000000660c1c7207 */ /* 0x040fe20006000000 */
[----:B------:R-:W-:Y:S01]  /*e240*/  IMAD R91, R91, UR10, RZ ;  /* 0x0000000a5b5b7c24 */ /* 0x000fe2000f8e02ff */
[C---:B------:R-:W-:Y:S01]  /*e250*/  SEL R22, R12.reuse, R110, !P4 ;  /* 0x0000006e0c167207 */ /* 0x040fe20006000000 */
[----:B------:R-:W-:Y:S01]  /*e260*/  IMAD R83, R83, UR10, RZ ;  /* 0x0000000a53537c24 */ /* 0x000fe2000f8e02ff */
[C---:B------:R-:W-:Y:S01]  /*e270*/  SEL R24, R12.reuse, R116, !P4 ;  /* 0x000000740c187207 */ /* 0x040fe20006000000 */
[----:B------:R-:W1:Y:S01]  /*e280*/  LDCU UR12, c[0x0][0x3b0] ;  /* 0x00007600ff0c77ac */ /* 0x000e620008000800 */
[----:B------:R-:W-:-:S02]  /*e290*/  SEL R54, R12, R187, !P4 ;  /* 0x000000bb0c367207 */ /* 0x000fc40006000000 */
[C---:B------:R-:W-:Y:S01]  /*e2a0*/  SEL R189, R12.reuse, R208, !P4 ;  /* 0x000000d00cbd7207 */ /* 0x040fe20006000000 */
[----:B------:R-:W1:Y:S01]  /*e2b0*/  LDCU UR13, c[0x0][0x3b0] ;  /* 0x00007600ff0d77ac */ /* 0x000e620008000800 */
        /* <DEDUP_REMOVED lines=9> */
[----:B------:R-:W-:Y:S02]  /*e350*/  SEL R249, R12, R249, !P4 ;  /* 0x000000f90cf97207 */ /* 0x000fe40006000000 */
[----:B------:R-:W-:-:S02]  /*e360*/  LEA.HI.X.SX32 R71, R74, R11, 0x2, P5 ;  /* 0x0000000b4a477211 */ /* 0x000fc400028f16ff */
[C---:B------:R-:W-:Y:S01]  /*e370*/  LEA R62, P4, R59.reuse, R13, 0x2 ;  /* 0x0000000d3b3e7211 */ /* 0x040fe200078810ff */
[----:B------:R4:W-:Y:S03]  /*e380*/  STL.64 [R1+0x650], R72 ;  /* 0x0006504801007387 */ /* 0x0009e60000100a00 */
[----:B------:R-:W-:Y:S01]  /*e390*/  LEA.HI.X.SX32 R63, R59, R11, 0x2, P4 ;  /* 0x0000000b3b3f7211 */ /* 0x000fe200020f16ff */
[----:B------:R4:W-:Y:S04]  /*e3a0*/  STL.64 [R1+0x648], R70 ;  /* 0x0006484601007387 */ /* 0x0009e80000100a00 */
[----:B------:R-:W3:Y:S01]  /*e3b0*/  LDL.LU R59, [R1+0x38] ;  /* 0x00003800013b7983 */ /* 0x000ee20000300800 */
[----:B-1----:R-:W-:-:S05]  /*e3c0*/  LOP3.LUT R49, R49, 0x7f, RZ, 0xc0, !PT ;  /* 0x0000007f31317812 */ /* 0x002fca00078ec0ff */
[----:B------:R-:W-:-:S05]  /*e3d0*/  IMAD R2, R49, UR5, RZ ;  /* 0x0000000531027c24 */ /* 0x000fca000f8e02ff */
[----:B------:R-:W-:Y:S02]  /*e3e0*/  LEA R8, P3, R2, UR14, 0x2 ;  /* 0x0000000e02087c11 */ /* 0x000fe4000f8610ff */
[-C--:B------:R-:W-:Y:S02]  /*e3f0*/  LEA R66, P1, R46, R13.reuse, 0x2 ;  /* 0x0000000d2e427211 */ /* 0x080fe400078210ff */
[-C--:B----4-:R-:W-:Y:S01]  /*e400*/  LEA R64, P0, R26, R13.reuse, 0x2 ;  /* 0x0000000d1a407211 */ /* 0x090fe200078010ff */
[----:B------:R2:W-:Y:S01]  /*e410*/  STL.64 [R1+0x640], R62 ;  /* 0x0006403e01007387 */ /* 0x0005e20000100a00 */
[----:B------:R-:W-:Y:S01]  /*e420*/  LEA.HI.X.SX32 R2, R2, UR15, 0x2, P3 ;  /* 0x0000000f02027c11 */ /* 0x000fe200098f16ff */
[----:B------:R-:W-:Y:S01]  /*e430*/  IMAD R12, R5, 0x2, R252 ;  /* 0x00000002050c7824 */ /* 0x000fe200078e02fc */
[-C--:B------:R-:W-:Y:S01]  /*e440*/  LEA R68, P3, R60, R13.reuse, 0x2 ;  /* 0x0000000d3c447211 */ /* 0x080fe200078610ff */
[----:B------:R-:W4:Y:S01]  /*e450*/  LDL.LU R76, [R1+0x34] ;  /* 0x00003400014c7983 */ /* 0x000f220000300800 */
[----:B------:R-:W-:-:S02]  /*e460*/  LEA R72, P2, R103, R13, 0x2 ;  /* 0x0000000d67487211 */ /* 0x000fc400078410ff */
[----:B------:R-:W-:Y:S01]  /*e470*/  LOP3.LUT R4, R3, 0x22, RZ, 0xfc, !PT ;  /* 0x0000002203047812 */ /* 0x000fe200078efcff */
[----:B------:R-:W4:Y:S01]  /*e480*/  LDL.LU R74, [R1+0x30] ;  /* 0x00003000014a7983 */ /* 0x000f220000300800 */
[-C--:B------:R-:W-:Y:S01]  /*e490*/  LEA.HI.X.SX32 R69, R60, R11.reuse, 0x2, P3 ;  /* 0x0000000b3c457211 */ /* 0x080fe200018f16ff */
[----:B------:R-:W-:Y:S01]  /*e4a0*/  IMAD.MOV.U32 R187, RZ, RZ, R22 ;  /* 0x000000ffffbb7224 */ /* 0x000fe200078e0016 */
[----:B------:R-:W-:Y:S01]  /*e4b0*/  LEA.HI.X.SX32 R67, R46, R11, 0x2, P1 ;  /* 0x0000000b2e437211 */ /* 0x000fe200008f16ff */
[----:B------:R-:W-:Y:S01]  /*e4c0*/  IMAD.MOV.U32 R250, RZ, RZ, R38 ;  /* 0x000000fffffa7224 */ /* 0x000fe200078e0026 */
[----:B------:R-:W-:Y:S01]  /*e4d0*/  LEA R70, P5, R99, R13, 0x2 ;  /* 0x0000000d63467211 */ /* 0x000fe200078a10ff */
[----:B------:R1:W-:Y:S01]  /*e4e0*/  STL.64 [R1+0x630], R68 ;  /* 0x0006304401007387 */ /* 0x0003e20000100a00 */
[----:B------:R-:W-:Y:S01]  /*e4f0*/  LEA.HI.X.SX32 R65, R26, R11, 0x2, P0 ;  /* 0x0000000b1a417211 */ /* 0x000fe200000f16ff */
[----:B------:R-:W-:Y:S01]  /*e500*/  IMAD.MOV.U32 R141, RZ, RZ, R28 ;  /* 0x000000ffff8d7224 */ /* 0x000fe200078e001c */
[----:B--2---:R-:W-:Y:S01]  /*e510*/  LEA R62, P4, R95, R13, 0x2 ;  /* 0x0000000d5f3e7211 */ /* 0x004fe200078810ff */
[----:B------:R-:W2:Y:S01]  /*e520*/  LDL.LU R60, [R1+0x2c] ;  /* 0x00002c00013c7983 */ /* 0x000ea20000300800 */
[-C--:B------:R-:W-:Y:S01]  /*e530*/  LEA.HI.X.SX32 R73, R103, R11.reuse, 0x2, P2 ;  /* 0x0000000b67497211 */ /* 0x080fe200010f16ff */
[----:B------:R-:W-:Y:S01]  /*e540*/  IMAD.MOV.U32 R218, RZ, RZ, R40 ;  /* 0x000000ffffda7224 */ /* 0x000fe200078e0028 */
[-C--:B------:R-:W-:Y:S01]  /*e550*/  LEA.HI.X.SX32 R71, R99, R11.reuse, 0x2, P5 ;  /* 0x0000000b63477211 */ /* 0x080fe200028f16ff */
[----:B------:R1:W-:Y:S01]  /*e560*/  STL.64 [R1+0x628], R66 ;  /* 0x0006284201007387 */ /* 0x0003e20000100a00 */
[----:B------:R-:W-:Y:S01]  /*e570*/  LEA.HI.X.SX32 R63, R95, R11, 0x2, P4 ;  /* 0x0000000b5f3f7211 */ /* 0x000fe200020f16ff */
[----:B------:R-:W-:Y:S01]  /*e580*/  IMAD.MOV.U32 R226, RZ, RZ, R42 ;  /* 0x000000ffffe27224 */ /* 0x000fe200078e002a */
[----:B------:R-:W-:Y:S01]  /*e590*/  MOV R235, R18 ;  /* 0x0000001200eb7202 */ /* 0x000fe20000000f00 */
[----:B------:R-:W2:Y:S01]  /*e5a0*/  LDL.LU R46, [R1+0x7c] ;  /* 0x00007c00012e7983 */ /* 0x000ea20000300800 */
[C---:B-1----:R-:W-:Y:S01]  /*e5b0*/  LEA R68, P3, R89.reuse, R13, 0x2 ;  /* 0x0000000d59447211 */ /* 0x042fe200078610ff */
[----:B------:R-:W-:Y:S01]  /*e5c0*/  IMAD.MOV.U32 R222, RZ, RZ, R48 ;  /* 0x000000ffffde7224 */ /* 0x000fe200078e0030 */
[----:B------:R-:W1:Y:S01]  /*e5d0*/  LDCU UR14, c[0x0][0x3b0] ;  /* 0x00007600ff0e77ac */ /* 0x000e620008000800 */
[----:B------:R1:W-:Y:S01]  /*e5e0*/  STL.64 [R1+0x620], R64 ;  /* 0x0006204001007387 */ /* 0x0003e20000100a00 */
[----:B------:R-:W-:Y:S01]  /*e5f0*/  LEA.HI.X.SX32 R69, R89, R11, 0x2, P3 ;  /* 0x0000000b59457211 */ /* 0x000fe200018f16ff */
[----:B------:R-:W-:Y:S01]  /*e600*/  IMAD.MOV.U32 R224, RZ, RZ, R44 ;  /* 0x000000ffffe07224 */ /* 0x000fe200078e002c */
[----:B------:R-:W1:Y:S01]  /*e610*/  LDCU UR15, c[0x0][0x3b0] ;  /* 0x00007600ff0f77ac */ /* 0x000e620008000800 */
[----:B------:R-:W2:Y:S01]  /*e620*/  LDL.LU R26, [R1+0x80] ;  /* 0x00008000011a7983 */ /* 0x000ea20000300800 */
[----:B------:R-:W-:-:S03]  /*e630*/  LEA R66, P1, R87, R13, 0x2 ;  /* 0x0000000d57427211 */ /* 0x000fc600078210ff */
[----:B------:R1:W-:Y:S04]  /*e640*/  STL.64 [R1+0x618], R72 ;  /* 0x0006184801007387 */ /* 0x0003e80000100a00 */
[----:B------:R-:W2:Y:S01]  /*e650*/  LDL.LU R103, [R1+0x84] ;  /* 0x0000840001677983 */ /* 0x000ea20000300800 */
[----:B------:R-:W-:-:S03]  /*e660*/  LEA.HI.X.SX32 R67, R87, R11, 0x2, P1 ;  /* 0x0000000b57437211 */ /* 0x000fc600008f16ff */
[----:B------:R1:W-:Y:S04]  /*e670*/  STL.64 [R1+0x610], R70 ;  /* 0x0006104601007387 */ /* 0x0003e80000100a00 */
[----:B------:R-:W2:Y:S01]  /*e680*/  LDL.LU R99, [R1+0x8c] ;  /* 0x00008c0001637983 */ /* 0x000ea20000300800 */
[----:B-1----:R-:W-:-:S03]  /*e690*/  LEA R64, P0, R85, R13, 0x2 ;  /* 0x0000000d55407211 */ /* 0x002fc600078010ff */
[----:B------:R1:W-:Y:S04]  /*e6a0*/  STL.64 [R1+0x608], R62 ;  /* 0x0006083e01007387 */ /* 0x0003e80000100a00 */
[----:B------:R-:W2:Y:S04]  /*e6b0*/  LDL.LU R95, [R1+0x94] ;  /* 0x00009400015f7983 */ /* 0x000ea80000300800 */
[----:B------:R3:W-:Y:S01]  /*e6c0*/  STL.64 [R1+0x600], R68 ;  /* 0x0006004401007387 */ /* 0x0007e20000100a00 */
[----:B------:R-:W-:-:S03]  /*e6d0*/  LEA.HI.X.SX32 R65, R85, R11, 0x2, P0 ;  /* 0x0000000b55417211 */ /* 0x000fc600000f16ff */
[----:B------:R-:W2:Y:S04]  /*e6e0*/  LDL.LU R89, [R1+0x88] ;  /* 0x0000880001597983 */ /* 0x000ea80000300800 */
[----:B------:R1:W-:Y:S04]  /*e6f0*/  STL.64 [R1+0x5f8], R66 ;  /* 0x0005f84201007387 */ /* 0x0003e80000100a00 */
[----:B------:R-:W2:Y:S04]  /*e700*/  LDL.LU R87, [R1+0x90] ;  /* 0x0000900001577983 */ /* 0x000ea80000300800 */
[----:B------:R-:W2:Y:S04]  /*e710*/  LDL.LU R85, [R1+0x98] ;  /* 0x0000980001557983 */ /* 0x000ea80000300800 */
[----:B------:R1:W-:Y:S01]  /*e720*/  STL.64 [R1+0x5f0], R64 ;  /* 0x0005f04001007387 */ /* 0x0003e20000100a00 */
[----:B------:R-:W-:-:S04]  /*e730*/  LEA R72, P2, R81, R13, 0x2 ;  /* 0x0000000d51487211 */ /* 0x000fc800078410ff */
[----:B------:R-:W-:Y:S02]  /*e740*/  LEA.HI.X.SX32 R73, R81, R11, 0x2, P2 ;  /* 0x0000000b51497211 */ /* 0x000fe400010f16ff */
[----:B------:R-:W2:Y:S01]  /*e750*/  LDL.LU R81, [R1+0xa0] ;  /* 0x0000a00001517983 */ /* 0x000ea20000300800 */
[----:B------:R-:W-:-:S03]  /*e760*/  LEA R70, P5, R79, R13, 0x2 ;  /* 0x0000000d4f467211 */ /* 0x000fc600078a10ff */
[----:B------:R4:W-:Y:S01]  /*e770*/  STL.64 [R1+0x5e8], R72 ;  /* 0x0005e84801007387 */ /* 0x0009e20000100a00 */
[----:B------:R-:W-:-:S03]  /*e780*/  LEA.HI.X.SX32 R71, R79, R11, 0x2, P5 ;  /* 0x0000000b4f477211 */ /* 0x000fc600028f16ff */
[----:B------:R-:W2:Y:S01]  /*e790*/  LDL.LU R79, [R1+0x9c] ;  /* 0x00009c00014f7983 */ /* 0x000ea20000300800 */
[----:B-1----:R-:W-:-:S03]  /*e7a0*/  LEA R62, P4, R77, R13, 0x2 ;  /* 0x0000000d4d3e7211 */ /* 0x002fc600078810ff */
[----:B------:R1:W-:Y:S01]  /*e7b0*/  STL.64 [R1+0x5e0], R70 ;  /* 0x0005e04601007387 */ /* 0x0003e20000100a00 */
[----:B------:R-:W-:-:S03]  /*e7c0*/  LEA.HI.X.SX32 R63, R77, R11, 0x2, P4 ;  /* 0x0000000b4d3f7211 */ /* 0x000fc600020f16ff */
[----:B------:R-:W2:Y:S01]  /*e7d0*/  LDL.LU R77, [R1+0xa4] ;  /* 0x0000a400014d7983 */ /* 0x000ea20000300800 */
[----:B---3--:R-:W-:-:S03]  /*e7e0*/  LEA R68, P3, R75, R13, 0x2 ;  /* 0x0000000d4b447211 */ /* 0x008fc600078610ff */
[----:B------:R2:W-:Y:S01]  /*e7f0*/  STL.64 [R1+0x5d8], R62 ;  /* 0x0005d83e01007387 */ /* 0x0005e20000100a00 */
[----:B------:R-:W-:-:S03]  /*e800*/  LEA.HI.X.SX32 R69, R75, R11, 0x2, P3 ;  /* 0x0000000b4b457211 */ /* 0x000fc600018f16ff */
[----:B------:R-:W3:Y:S01]  /*e810*/  LDL.LU R75, [R1+0xac] ;  /* 0x0000ac00014b7983 */ /* 0x000ee20000300800 */
[----:B------:R-:W-:-:S04]  /*e820*/  LEA R66, P1, R78, R13, 0x2 ;  /* 0x0000000d4e427211 */ /* 0x000fc800078210ff */
[----:B------:R-:W-:Y:S01]  /*e830*/  LEA.HI.X.SX32 R67, R78, R11, 0x2, P1 ;  /* 0x0000000b4e437211 */ /* 0x000fe200008f16ff */
[----:B------:R1:W-:Y:S04]  /*e840*/  STL.64 [R1+0x5d0], R68 ;  /* 0x0005d04401007387 */ /* 0x0003e80000100a00 */
[----:B------:R1:W-:Y:S01]  /*e850*/  STL.64 [R1+0x5c8], R66 ;  /* 0x0005c84201007387 */ /* 0x0003e20000100a00 */
[----:B------:R-:W-:-:S04]  /*e860*/  LEA R64, P0, R59, R13, 0x2 ;  /* 0x0000000d3b407211 */ /* 0x000fc800078010ff */
[----:B------:R-:W-:Y:S02]  /*e870*/  LEA.HI.X.SX32 R65, R59, R11, 0x2, P0 ;  /* 0x0000000b3b417211 */ /* 0x000fe400000f16ff */
[----:B------:R-:W3:Y:S04]  /*e880*/  LDL.LU R59, [R1+0xb0] ;  /* 0x0000b000013b7983 */ /* 0x000ee80000300800 */
[----:B------:R1:W-:Y:S04]  /*e890*/  STL.64 [R1+0x5c0], R64 ;  /* 0x0005c04001007387 */ /* 0x0003e80000100a00 */
[----:B------:R-:W3:Y:S01]  /*e8a0*/  LDL.LU R86, [R1+0xb8] ;  /* 0x0000b80001567983 */ /* 0x000ee20000300800 */
[----:B----4-:R-:W-:-:S02]  /*e8b0*/  LEA R72, P2, R76, R13, 0x2 ;  /* 0x0000000d4c487211 */ /* 0x010fc400078410ff */
[----:B-1----:R-:W-:Y:S02]  /*e8c0*/  LEA R70, P5, R74, R13, 0x2 ;  /* 0x0000000d4a467211 */ /* 0x002fe400078a10ff */
[-C--:B------:R-:W-:Y:S02]  /*e8d0*/  LEA.HI.X.SX32 R73, R76, R11.reuse, 0x2, P2 ;  /* 0x0000000b4c497211 */ /* 0x080fe400010f16ff */
[----:B------:R-:W-:Y:S02]  /*e8e0*/  LEA.HI.X.SX32 R71, R74, R11, 0x2, P5 ;  /* 0x0000000b4a477211 */ /* 0x000fe400028f16ff */
[C---:B--2---:R-:W-:Y:S01]  /*e8f0*/  LEA R62, P4, R60.reuse, R13, 0x2 ;  /* 0x0000000d3c3e7211 */ /* 0x044fe200078810ff */
[----:B------:R1:W-:Y:S03]  /*e900*/  STL.64 [R1+0x5b8], R72 ;  /* 0x0005b84801007387 */ /* 0x0003e60000100a00 */
[----:B------:R-:W-:-:S02]  /*e910*/  LEA.HI.X.SX32 R63, R60, R11, 0x2, P4 ;  /* 0x0000000b3c3f7211 */ /* 0x000fc400020f16ff */
[C---:B------:R-:W-:Y:S01]  /*e920*/  LEA R68, P3, R46.reuse, R13, 0x2 ;  /* 0x0000000d2e447211 */ /* 0x040fe200078610ff */
[----:B------:R2:W-:Y:S03]  /*e930*/  STL.64 [R1+0x5b0], R70 ;  /* 0x0005b04601007387 */ /* 0x0005e60000100a00 */
[----:B------:R-:W-:Y:S01]  /*e940*/  LEA.HI.X.SX32 R69, R46, R11, 0x2, P3 ;  /* 0x0000000b2e457211 */ /* 0x000fe200018f16ff */
[----:B------:R-:W4:Y:S01]  /*e950*/  LDL.LU R84, [R1+0xb4] ;  /* 0x0000b40001547983 */ /* 0x000f220000300800 */
[----:B------:R-:W-:-:S03]  /*e960*/  LEA R66, P1, R26, R13, 0x2 ;  /* 0x0000000d1a427211 */ /* 0x000fc600078210ff */
[----:B------:R1:W-:Y:S01]  /*e970*/  STL.64 [R1+0x5a8], R62 ;  /* 0x0005a83e01007387 */ /* 0x0003e20000100a00 */
[----:B------:R-:W-:-:S03]  /*e980*/  LEA.HI.X.SX32 R67, R26, R11, 0x2, P1 ;  /* 0x0000000b1a437211 */ /* 0x000fc600008f16ff */
[----:B------:R-:W4:Y:S01]  /*e990*/  LDL.LU R82, [R1+0xbc] ;  /* 0x0000bc0001527983 */ /* 0x000f220000300800 */
[----:B------:R-:W-:-:S03]  /*e9a0*/  LEA R64, P0, R103, R13, 0x2 ;  /* 0x0000000d67407211 */ /* 0x000fc600078010ff */
[----:B------:R2:W-:Y:S01]  /*e9b0*/  STL.64 [R1+0x5a0], R68 ;  /* 0x0005a04401007387 */ /* 0x0005e20000100a00 */
[----:B------:R-:W-:Y:S02]  /*e9c0*/  LEA.HI.X.SX32 R65, R103, R11, 0x2, P0 ;  /* 0x0000000b67417211 */ /* 0x000fe400000f16ff */
[C---:B-1----:R-:W-:Y:S01]  /*e9d0*/  LEA R72, P2, R99.reuse, R13, 0x2 ;  /* 0x0000000d63487211 */ /* 0x042fe200078410ff */
[----:B------:R1:W-:Y:S03]  /*e9e0*/  STL.64 [R1+0x598], R66 ;  /* 0x0005984201007387 */ /* 0x0003e60000100a00 */
[----:B------:R-:W-:Y:S01]  /*e9f0*/  LEA.HI.X.SX32 R73, R99, R11, 0x2, P2 ;  /* 0x0000000b63497211 */ /* 0x000fe200010f16ff */
[----:B------:R-:W4:Y:S01]  /*ea00*/  LDL.LU R80, [R1+0xd4] ;  /* 0x0000d40001507983 */ /* 0x000f220000300800 */
[----:B--2---:R-:W-:-:S03]  /*ea10*/  LEA R70, P5, R95, R13, 0x2 ;  /* 0x0000000d5f467211 */ /* 0x004fc600078a10ff */
[----:B------:R2:W-:Y:S01]  /*ea20*/  STL.64 [R1+0x590], R64 ;  /* 0x0005904001007387 */ /* 0x0005e20000100a00 */
[----:B------:R-:W-:-:S03]  /*ea30*/  LEA.HI.X.SX32 R71, R95, R11, 0x2, P5 ;  /* 0x0000000b5f477211 */ /* 0x000fc600028f16ff */
[----:B------:R-:W4:Y:S01]  /*ea40*/  LDL.LU R78, [R1+0xcc] ;  /* 0x0000cc00014e7983 */ /* 0x000f220000300800 */
[----:B------:R-:W-:-:S03]  /*ea50*/  LEA R62, P4, R89, R13, 0x2 ;  /* 0x0000000d593e7211 */ /* 0x000fc600078810ff */
[----:B------:R2:W-:Y:S01]  /*ea60*/  STL.64 [R1+0x588], R72 ;  /* 0x0005884801007387 */ /* 0x0005e20000100a00 */
[----:B------:R-:W-:-:S03]  /*ea70*/  LEA.HI.X.SX32 R63, R89, R11, 0x2, P4 ;  /* 0x0000000b593f7211 */ /* 0x000fc600020f16ff */
[----:B------:R-:W4:Y:S01]  /*ea80*/  LDL.LU R76, [R1+0xc4] ;  /* 0x0000c400014c7983 */ /* 0x000f220000300800 */
[----:B------:R-:W-:-:S03]  /*ea90*/  LEA R68, P3, R87, R13, 0x2 ;  /* 0x0000000d57447211 */ /* 0x000fc600078610ff */
[----:B------:R2:W-:Y:S01]  /*eaa0*/  STL.64 [R1+0x580], R70 ;  /* 0x0005804601007387 */ /* 0x0005e20000100a00 */
[----:B-1----:R-:W-:-:S03]  /*eab0*/  LEA R66, P1, R85, R13, 0x2 ;  /* 0x0000000d55427211 */ /* 0x002fc600078210ff */
[----:B------:R-:W4:Y:S01]  /*eac0*/  LDL.LU R74, [R1+0x130] ;  /* 0x00013000014a7983 */ /* 0x000f220000300800 */
[----:B------:R-:W-:-:S03]  /*ead0*/  LEA.HI.X.SX32 R69, R87, R11, 0x2, P3 ;  /* 0x0000000b57457211 */ /* 0x000fc600018f16ff */
[----:B------:R-:W4:Y:S01]  /*eae0*/  LDL.LU R60, [R1+0x134] ;  /* 0x00013400013c7983 */ /* 0x000f220000300800 */
[----:B------:R-:W-:-:S03]  /*eaf0*/  LEA.HI.X.SX32 R67, R85, R11, 0x2, P1 ;  /* 0x0000000b55437211 */ /* 0x000fc600008f16ff */
[----:B------:R3:W-:Y:S04]  /*eb00*/  STL.64 [R1+0x128], R62 ;  /* 0x0001283e01007387 */ /* 0x0007e80000100a00 */
[----:B------:R-:W4:Y:S04]  /*eb10*/  LDL.LU R46, [R1+0x138] ;  /* 0x00013800012e7983 */ /* 0x000f280000300800 */
[----:B------:R-:W4:Y:S04]  /*eb20*/  LDL.LU R26, [R1+0x140] ;  /* 0x00014000011a7983 */ /* 0x000f280000300800 */
[----:B------:R1:W-:Y:S04]  /*eb30*/  STL.64 [R1+0x120], R68 ;  /* 0x0001204401007387 */ /* 0x0003e80000100a00 */
[----:B------:R-:W4:Y:S04]  /*eb40*/  LDL.LU R103, [R1+0x148] ;  /* 0x0001480001677983 */ /* 0x000f280000300800 */
[----:B------:R1:W-:Y:S04]  /*eb50*/  STL.64 [R1+0x118], R66 ;  /* 0x0001184201007387 */ /* 0x0003e80000100a00 */
[----:B------:R-:W4:Y:S04]  /*eb60*/  LDL.LU R99, [R1+0x13c] ;  /* 0x00013c0001637983 */ /* 0x000f280000300800 */
[----:B------:R-:W4:Y:S01]  /*eb70*/  LDL.LU R95, [R1+0x144] ;  /* 0x00014400015f7983 */ /* 0x000f220000300800 */
[----:B--2---:R-:W-:-:S04]  /*eb80*/  LEA R64, P0, R81, R13, 0x2 ;  /* 0x0000000d51407211 */ /* 0x004fc800078010ff */
[----:B------:R-:W-:Y:S02]  /*eb90*/  LEA.HI.X.SX32 R65, R81, R11, 0x2, P0 ;  /* 0x0000000b51417211 */ /* 0x000fe400000f16ff */
[----:B------:R-:W-:-:S03]  /*eba0*/  LEA R72, P2, R79, R13, 0x2 ;  /* 0x0000000d4f487211 */ /* 0x000fc600078410ff */
[----:B------:R4:W-:Y:S01]  /*ebb0*/  STL.64 [R1+0x110], R64 ;  /* 0x0001104001007387 */ /* 0x0009e20000100a00 */
[----:B------:R-:W-:-:S03]  /*ebc0*/  LEA.HI.X.SX32 R73, R79, R11, 0x2, P2 ;  /* 0x0000000b4f497211 */ /* 0x000fc600010f16ff */
[----:B------:R-:W2:Y:S01]  /*ebd0*/  LDL.LU R89, [R1+0x14c] ;  /* 0x00014c0001597983 */ /* 0x000ea20000300800 */
[----:B------:R-:W-:-:S03]  /*ebe0*/  LEA R70, P5, R77, R13, 0x2 ;  /* 0x0000000d4d467211 */ /* 0x000fc600078a10ff */
[----:B------:R-:W2:Y:S04]  /*ebf0*/  LDL.LU R87, [R1+0x150] ;  /* 0x0001500001577983 */ /* 0x000ea80000300800 */
[----:B------:R1:W-:Y:S01]  /*ec00*/  STL.64 [R1+0x108], R72 ;  /* 0x0001084801007387 */ /* 0x0003e20000100a00 */
[----:B------:R-:W-:Y:S02]  /*ec10*/  LEA.HI.X.SX32 R71, R77, R11, 0x2, P5 ;  /* 0x0000000b4d477211 */ /* 0x000fe400028f16ff */
[C---:B---3--:R-:W-:Y:S01]  /*ec20*/  LEA R62, P4, R75.reuse, R13, 0x2 ;  /* 0x0000000d4b3e7211 */ /* 0x048fe200078810ff */
[----:B------:R-:W3:Y:S04]  /*ec30*/  LDL.LU R85, [R1+0x154] ;  /* 0x0001540001557983 */ /* 0x000ee80000300800 */
[----:B------:R-:W3:Y:S01]  /*ec40*/  LDL.LU R81, [R1+0x158] ;  /* 0x0001580001517983 */ /* 0x000ee20000300800 */
[----:B------:R-:W-:-:S03]  /*ec50*/  LEA.HI.X.SX32 R63, R75, R11, 0x2, P4 ;  /* 0x0000000b4b3f7211 */ /* 0x000fc600020f16ff */
[----:B------:R1:W-:Y:S04]  /*ec60*/  STL.64 [R1+0x100], R70 ;  /* 0x0001004601007387 */ /* 0x0003e80000100a00 */
[----:B------:R-:W3:Y:S04]  /*ec70*/  LDL.LU R79, [R1+0x15c] ;  /* 0x00015c00014f7983 */ /* 0x000ee80000300800 */
[----:B------:R-:W3:Y:S04]  /*ec80*/  LDL.LU R77, [R1+0x164] ;  /* 0x00016400014d7983 */ /* 0x000ee80000300800 */
[----:B------:R1:W-:Y:S04]  /*ec90*/  STL.64 [R1+0xf8], R62 ;  /* 0x0000f83e01007387 */ /* 0x0003e80000100a00 */
[----:B------:R-:W3:Y:S01]  /*eca0*/  LDL.LU R75, [R1+0x168] ;  /* 0x00016800014b7983 */ /* 0x000ee20000300800 */
[----:B-1----:R-:W-:-:S04]  /*ecb0*/  LEA R68, P3, R59, R13, 0x2 ;  /* 0x0000000d3b447211 */ /* 0x002fc800078610ff */
[----:B------:R-:W-:Y:S02]  /*ecc0*/  LEA.HI.X.SX32 R69, R59, R11, 0x2, P3 ;  /* 0x0000000b3b457211 */ /* 0x000fe400018f16ff */
[----:B------:R-:W3:Y:S01]  /*ecd0*/  LDL.LU R59, [R1+0x160] ;  /* 0x00016000013b7983 */ /* 0x000ee20000300800 */
[----:B------:R-:W-:-:S04]  /*ece0*/  LEA R66, P1, R86, R13, 0x2 ;  /* 0x0000000d56427211 */ /* 0x000fc800078210ff */
[----:B------:R-:W-:Y:S01]  /*ecf0*/  LEA.HI.X.SX32 R67, R86, R11, 0x2, P1 ;  /* 0x0000000b56437211 */ /* 0x000fe200008f16ff */
[----:B------:R1:W-:Y:S04]  /*ed00*/  STL.64 [R1+0xf0], R68 ;  /* 0x0000f04401007387 */ /* 0x0003e80000100a00 */
[----:B------:R1:W-:Y:S01]  /*ed10*/  STL.64 [R1+0xe8], R66 ;  /* 0x0000e84201007387 */ /* 0x0003e20000100a00 */
[----:B----4-:R-:W-:-:S04]  /*ed20*/  LEA R64, P0, R84, R13, 0x2 ;  /* 0x0000000d54407211 */ /* 0x010fc800078010ff */
[----:B------:R-:W-:Y:S02]  /*ed30*/  LEA.HI.X.SX32 R65, R84, R11, 0x2, P0 ;  /* 0x0000000b54417211 */ /* 0x000fe400000f16ff */
[----:B------:R-:W-:-:S04]  /*ed40*/  LEA R72, P2, R82, R13, 0x2 ;  /* 0x0000000d52487211 */ /* 0x000fc800078410ff */
[----:B------:R-:W-:Y:S01]  /*ed50*/  LEA.HI.X.SX32 R73, R82, R11, 0x2, P2 ;  /* 0x0000000b52497211 */ /* 0x000fe200010f16ff */
[----:B------:R4:W-:Y:S01]  /*ed60*/  STL.64 [R1+0xe0], R64 ;  /* 0x0000e04001007387 */ /* 0x0009e20000100a00 */
[----:B------:R-:W-:-:S04]  /*ed70*/  LEA R70, P5, R80, R13, 0x2 ;  /* 0x0000000d50467211 */ /* 0x000fc800078a10ff */
[----:B------:R-:W-:Y:S02]  /*ed80*/  LEA.HI.X.SX32 R71, R80, R11, 0x2, P5 ;  /* 0x0000000b50477211 */ /* 0x000fe400028f16ff */
[C---:B------:R-:W-:Y:S01]  /*ed90*/  LEA R62, P4, R78.reuse, R13, 0x2 ;  /* 0x0000000d4e3e7211 */ /* 0x040fe200078810ff */
[----:B------:R4:W-:Y:S03]  /*eda0*/  STL.64 [R1+0xd8], R72 ;  /* 0x0000d84801007387 */ /* 0x0009e60000100a00 */
[----:B------:R-:W-:Y:S01]  /*edb0*/  LEA.HI.X.SX32 R63, R78, R11, 0x2, P4 ;  /* 0x0000000b4e3f7211 */ /* 0x000fe200020f16ff */
[----:B------:R4:W-:Y:S01]  /*edc0*/  STL.64 [R1+0xd0], R70 ;  /* 0x0000d04601007387 */ /* 0x0009e20000100a00 */
[----:B-1----:R-:W-:-:S03]  /*edd0*/  LEA R68, P3, R76, R13, 0x2 ;  /* 0x0000000d4c447211 */ /* 0x002fc600078610ff */
[----:B------:R1:W-:Y:S01]  /*ede0*/  STL.64 [R1+0xc8], R62 ;  /* 0x0000c83e01007387 */ /* 0x0003e20000100a00 */
[----:B------:R-:W-:Y:S02]  /*edf0*/  LEA.HI.X.SX32 R69, R76, R11, 0x2, P3 ;  /* 0x0000000b4c457211 */ /* 0x000fe400018f16ff */
[-C--:B------:R-:W-:Y:S02]  /*ee00*/  LEA R66, P1, R74, R13.reuse, 0x2 ;  /* 0x0000000d4a427211 */ /* 0x080fe400078210ff */
[----:B----4-:R-:W-:Y:S02]  /*ee10*/  LEA R64, P0, R60, R13, 0x2 ;  /* 0x0000000d3c407211 */ /* 0x010fe400078010ff */
[-C--:B------:R-:W-:Y:S02]  /*ee20*/  LEA.HI.X.SX32 R67, R74, R11.reuse, 0x2, P1 ;  /* 0x0000000b4a437211 */ /* 0x080fe400008f16ff */
[----:B------:R-:W-:Y:S02]  /*ee30*/  LEA.HI.X.SX32 R65, R60, R11, 0x2, P0 ;  /* 0x0000000b3c417211 */ /* 0x000fe400000f16ff */
[----:B------:R-:W-:-:S02]  /*ee40*/  LEA R72, P2, R46, R13, 0x2 ;  /* 0x0000000d2e487211 */ /* 0x000fc400078410ff */
[----:B------:R-:W-:Y:S02]  /*ee50*/  LEA R70, P5, R26, R13, 0x2 ;  /* 0x0000000d1a467211 */ /* 0x000fe400078a10ff */
[-C--:B------:R-:W-:Y:S01]  /*ee60*/  LEA.HI.X.SX32 R73, R46, R11.reuse, 0x2, P2 ;  /* 0x0000000b2e497211 */ /* 0x080fe200010f16ff */
[----:B------:R4:W-:Y:S01]  /*ee70*/  STL.64 [R1+0xc0], R68 ;  /* 0x0000c04401007387 */ /* 0x0009e20000100a00 */
[----:B------:R-:W-:Y:S02]  /*ee80*/  LEA.HI.X.SX32 R71, R26, R11, 0x2, P5 ;  /* 0x0000000b1a477211 */ /* 0x000fe400028f16ff */
[C---:B-1----:R-:W-:Y:S01]  /*ee90*/  LEA R62, P4, R103.reuse, R13, 0x2 ;  /* 0x0000000d673e7211 */ /* 0x042fe200078810ff */
[----:B------:R1:W-:Y:S03]  /*eea0*/  STL.64 [R1+0xb8], R66 ;  /* 0x0000b84201007387 */ /* 0x0003e60000100a00 */
[----:B------:R-:W-:Y:S01]  /*eeb0*/  LEA.HI.X.SX32 R63, R103, R11, 0x2, P4 ;  /* 0x0000000b673f7211 */ /* 0x000fe200020f16ff */
[----:B------:R2:W-:Y:S01]  /*eec0*/  STL.64 [R1+0xb0], R64 ;  /* 0x0000b04001007387 */ /* 0x0005e20000100a00 */
[----:B----4-:R-:W-:-:S03]  /*eed0*/  LEA R68, P3, R99, R13, 0x2 ;  /* 0x0000000d63447211 */ /* 0x010fc600078610ff */
[----:B------:R4:W-:Y:S01]  /*eee0*/  STL.64 [R1+0xa8], R72 ;  /* 0x0000a84801007387 */ /* 0x0009e20000100a00 */
[----:B-1----:R-:W-:-:S03]  /*eef0*/  LEA R66, P1, R95, R13, 0x2 ;  /* 0x0000000d5f427211 */ /* 0x002fc600078210ff */
[----:B------:R3:W-:Y:S01]  /*ef00*/  STL.64 [R1+0xa0], R70 ;  /* 0x0000a04601007387 */ /* 0x0007e20000100a00 */
[-C--:B------:R-:W-:Y:S02]  /*ef10*/  LEA.HI.X.SX32 R69, R99, R11.reuse, 0x2, P3 ;  /* 0x0000000b63457211 */ /* 0x080fe400018f16ff */
[----:B------:R-:W-:Y:S01]  /*ef20*/  LEA.HI.X.SX32 R67, R95, R11, 0x2, P1 ;  /* 0x0000000b5f437211 */ /* 0x000fe200008f16ff */
[----:B------:R1:W-:Y:S01]  /*ef30*/  STL.64 [R1+0x98], R62 ;  /* 0x0000983e01007387 */ /* 0x0003e20000100a00 */
[----:B------:R-:W-:-:S03]  /*ef40*/  IMAD R6, R5, 0x2, R12 ;  /* 0x0000000205067824 */ /* 0x000fc600078e020c */
[----:B------:R1:W-:Y:S01]  /*ef50*/  STL.64 [R1+0x90], R68 ;  /* 0x0000904401007387 */ /* 0x0003e20000100a00 */
[----:B------:R-:W-:-:S03]  /*ef60*/  IMAD R9, R5, 0x2, R6 ;  /* 0x0000000205097824 */ /* 0x000fc600078e0206 */
[----:B------:R1:W-:Y:S01]  /*ef70*/  STL.64 [R1+0x88], R66 ;  /* 0x0000884201007387 */ /* 0x0003e20000100a00 */
[----:B------:R-:W-:-:S04]  /*ef80*/  IMAD R7, R5, 0x2, R9 ;  /* 0x0000000205077824 */ /* 0x000fc800078e0209 */
[----:B------:R-:W-:Y:S01]  /*ef90*/  IMAD R5, R5, 0x2, R7 ;  /* 0x0000000205057824 */ /* 0x000fe200078e0207 */
[-C--:B--2---:R-:W-:Y:S02]  /*efa0*/  LEA R64, P0, R89, R13.reuse, 0x2 ;  /* 0x0000000d59407211 */ /* 0x084fe400078010ff */
[----:B----4-:R-:W-:Y:S02]  /*efb0*/  LEA R72, P2, R87, R13, 0x2 ;  /* 0x0000000d57487211 */ /* 0x010fe400078410ff */
[-C--:B------:R-:W-:Y:S02]  /*efc0*/  LEA.HI.X.SX32 R65, R89, R11.reuse, 0x2, P0 ;  /* 0x0000000b59417211 */ /* 0x080fe400000f16ff */
[----:B------:R-:W-:Y:S02]  /*efd0*/  LEA.HI.X.SX32 R73, R87, R11, 0x2, P2 ;  /* 0x0000000b57497211 */ /* 0x000fe400010f16ff */
[-C--:B---3--:R-:W-:Y:S02]  /*efe0*/  LEA R70, P5, R85, R13.reuse, 0x2 ;  /* 0x0000000d55467211 */ /* 0x088fe400078a10ff */
[----:B-1----:R-:W-:-:S02]  /*eff0*/  LEA R62, P4, R81, R13, 0x2 ;  /* 0x0000000d513e7211 */ /* 0x002fc400078810ff */
[-C--:B------:R-:W-:Y:S02]  /*f000*/  LEA.HI.X.SX32 R71, R85, R11.reuse, 0x2, P5 ;  /* 0x0000000b55477211 */ /* 0x080fe400028f16ff */
[----:B------:R-:W-:Y:S01]  /*f010*/  LEA.HI.X.SX32 R63, R81, R11, 0x2, P4 ;  /* 0x0000000b513f7211 */ /* 0x000fe200020f16ff */
[----:B------:R1:W-:Y:S01]  /*f020*/  STL.64 [R1+0x80], R64 ;  /* 0x0000804001007387 */ /* 0x0003e20000100a00 */
[----:B------:R-:W-:-:S03]  /*f030*/  LEA R68, P3, R79, R13, 0x2 ;  /* 0x0000000d4f447211 */ /* 0x000fc600078610ff */
[----:B------:R-:W-:Y:S01]  /*f040*/  STL.64 [R1+0x78], R72 ;  /* 0x0000784801007387 */ /* 0x000fe20000100a00 */
[----:B------:R-:W-:-:S03]  /*f050*/  LEA R66, P1, R77, R13, 0x2 ;  /* 0x0000000d4d427211 */ /* 0x000fc600078210ff */
[----:B------:R-:W-:Y:S01]  /*f060*/  STL.64 [R1+0x70], R70 ;  /* 0x0000704601007387 */ /* 0x000fe20000100a00 */
[----:B------:R-:W-:-:S03]  /*f070*/  LEA.HI.X.SX32 R69, R79, R11, 0x2, P3 ;  /* 0x0000000b4f457211 */ /* 0x000fc600018f16ff */
[----:B------:R2:W-:Y:S01]  /*f080*/  STL.64 [R1+0x68], R62 ;  /* 0x0000683e01007387 */ /* 0x0005e20000100a00 */
[----:B-1----:R-:W-:Y:S02]  /*f090*/  LEA R64, P0, R75, R13, 0x2 ;  /* 0x0000000d4b407211 */ /* 0x002fe400078010ff */
[-C--:B------:R-:W-:Y:S02]  /*f0a0*/  LEA.HI.X.SX32 R67, R77, R11.reuse, 0x2, P1 ;  /* 0x0000000b4d437211 */ /* 0x080fe400008f16ff */
[----:B------:R-:W-:Y:S02]  /*f0b0*/  LEA.HI.X.SX32 R65, R75, R11, 0x2, P0 ;  /* 0x0000000b4b417211 */ /* 0x000fe400000f16ff */
[-C--:B--2---:R-:W-:Y:S01]  /*f0c0*/  LEA R62, P4, R12, R13.reuse, 0x2 ;  /* 0x0000000d0c3e7211 */ /* 0x084fe200078810ff */
[----:B------:R1:W-:Y:S01]  /*f0d0*/  STL.64 [R1+0x60], R68 ;  /* 0x0000604401007387 */ /* 0x0003e20000100a00 */
[----:B------:R-:W-:Y:S02]  /*f0e0*/  LEA R70, P5, R252, R13, 0x2 ;  /* 0x0000000dfc467211 */ /* 0x000fe400078a10ff */
[-C--:B------:R-:W-:Y:S01]  /*f0f0*/  LEA.HI.X.SX32 R63, R12, R11.reuse, 0x2, P4 ;  /* 0x0000000b0c3f7211 */ /* 0x080fe200020f16ff */
[----:B------:R2:W-:Y:S01]  /*f100*/  STL.64 [R1+0x58], R66 ;  /* 0x0000584201007387 */ /* 0x0005e20000100a00 */
[----:B------:R-:W-:-:S03]  /*f110*/  LEA.HI.X.SX32 R71, R252, R11, 0x2, P5 ;  /* 0x0000000bfc477211 */ /* 0x000fc600028f16ff */
[----:B------:R3:W-:Y:S01]  /*f120*/  STL.64 [R1+0x50], R64 ;  /* 0x0000504001007387 */ /* 0x0007e20000100a00 */
[----:B-1----:R-:W-:-:S03]  /*f130*/  LEA R68, P3, R6, R13, 0x2 ;  /* 0x0000000d06447211 */ /* 0x002fc600078610ff */
[----:B------:R1:W-:Y:S01]  /*f140*/  STL.64 [R1+0x30], R62 ;  /* 0x0000303e01007387 */ /* 0x0003e20000100a00 */
[----:B--2---:R-:W-:Y:S02]  /*f150*/  LEA R66, P1, R9, R13, 0x2 ;  /* 0x0000000d09427211 */ /* 0x004fe400078210ff */
[----:B------:R-:W-:Y:S02]  /*f160*/  LEA.HI.X.SX32 R69, R6, R11, 0x2, P3 ;  /* 0x0000000b06457211 */ /* 0x000fe400018f16ff */
[----:B---3--:R-:W-:Y:S02]  /*f170*/  LEA R64, P0, R7, R13, 0x2 ;  /* 0x0000000d07407211 */ /* 0x008fe400078010ff */
[----:B------:R-:W-:Y:S02]  /*f180*/  LEA.HI.X.SX32 R67, R9, R11, 0x2, P1 ;  /* 0x0000000b09437211 */ /* 0x000fe400008f16ff */
[----:B------:R-:W-:-:S04]  /*f190*/  LEA R72, P2, R59, R13, 0x2 ;  /* 0x0000000d3b487211 */ /* 0x000fc800078410ff */
[----:B------:R-:W-:Y:S02]  /*f1a0*/  LEA.HI.X.SX32 R73, R59, R11, 0x2, P2 ;  /* 0x0000000b3b497211 */ /* 0x000fe400010f16ff */
[----:B-1----:R-:W-:Y:S02]  /*f1b0*/  LEA R62, P2, R5, R13, 0x2 ;  /* 0x0000000d053e7211 */ /* 0x002fe400078410ff */
[-C--:B------:R-:W-:Y:S01]  /*f1c0*/  LEA.HI.X.SX32 R65, R7, R11.reuse, 0x2, P0 ;  /* 0x0000000b07417211 */ /* 0x080fe200000f16ff */
[----:B------:R1:W-:Y:S01]  /*f1d0*/  STL.64 [R1+0x48], R72 ;  /* 0x0000484801007387 */ /* 0x0003e20000100a00 */
[----:B------:R-:W-:-:S03]  /*f1e0*/  LEA.HI.X.SX32 R63, R5, R11, 0x2, P2 ;  /* 0x0000000b053f7211 */ /* 0x000fc600010f16ff */
[----:B------:R2:W-:Y:S04]  /*f1f0*/  STL.64 [R1+0x40], R70 ;  /* 0x0000404601007387 */ /* 0x0005e80000100a00 */
[----:B------:R3:W-:Y:S04]  /*f200*/  STL.64 [R1+0x28], R68 ;  /* 0x0000284401007387 */ /* 0x0007e80000100a00 */
[----:B------:R-:W-:Y:S04]  /*f210*/  STL.64 [R1+0x20], R66 ;  /* 0x0000204201007387 */ /* 0x000fe80000100a00 */
[----:B------:R4:W-:Y:S04]  /*f220*/  STL.64 [R1+0x18], R64 ;  /* 0x0000184001007387 */ /* 0x0009e80000100a00 */
[----:B------:R1:W-:Y:S04]  /*f230*/  STL.64 [R1+0x10], R62 ;  /* 0x0000103e01007387 */ /* 0x0003e80000100a00 */
[----:B------:R-:W4:Y:S04]  /*f240*/  LDL.LU R95, [R1+0x204] ;  /* 0x00020400015f7983 */ /* 0x000f280000300800 */
[----:B------:R-:W4:Y:S04]  /*f250*/  LDL.LU R89, [R1+0x200] ;  /* 0x0002000001597983 */ /* 0x000f280000300800 */
[----:B------:R-:W4:Y:S04]  /*f260*/  LDL.LU R87, [R1+0x1fc] ;  /* 0x0001fc0001577983 */ /* 0x000f280000300800 */
[----:B------:R-:W4:Y:S04]  /*f270*/  LDL.LU R85, [R1+0x1f8] ;  /* 0x0001f80001557983 */ /* 0x000f280000300800 */
[----:B------:R-:W4:Y:S04]  /*f280*/  LDL.LU R81, [R1+0x1f4] ;  /* 0x0001f40001517983 */ /* 0x000f280000300800 */
[----:B------:R-:W4:Y:S04]  /*f290*/  LDL.LU R79, [R1+0x1f0] ;  /* 0x0001f000014f7983 */ /* 0x000f280000300800 */
[----:B------:R-:W4:Y:S04]  /*f2a0*/  LDL.LU R77, [R1+0x1ec] ;  /* 0x0001ec00014d7983 */ /* 0x000f280000300800 */
[----:B------:R-:W4:Y:S04]  /*f2b0*/  LDL.LU R75, [R1+0x1e8] ;  /* 0x0001e800014b7983 */ /* 0x000f280000300800 */
[----:B-1----:R-:W4:Y:S04]  /*f2c0*/  LDL.LU R73, [R1+0x1e4] ;  /* 0x0001e40001497983 */ /* 0x002f280000300800 */
[----:B--2---:R-:W2:Y:S04]  /*f2d0*/  LDL.LU R71, [R1+0x1e0] ;  /* 0x0001e00001477983 */ /* 0x004ea80000300800 */
[----:B---3--:R-:W3:Y:S04]  /*f2e0*/  LDL.LU R69, [R1+0x1dc] ;  /* 0x0001dc0001457983 */ /* 0x008ee80000300800 */
[----:B----4-:R-:W4:Y:S04]  /*f2f0*/  LDL.LU R65, [R1+0x1d8] ;  /* 0x0001d80001417983 */ /* 0x010f280000300800 */
[----:B------:R-:W4:Y:S01]  /*f300*/  LDL.LU R63, [R1+0x1d4] ;  /* 0x0001d400013f7983 */ /* 0x000f220000300800 */
[----:B------:R-:W-:-:S02]  /*f310*/  LOP3.LUT R6, R3, 0x2, RZ, 0xfc, !PT ;  /* 0x0000000203067812 */ /* 0x000fc400078efcff */
[----:B------:R-:W-:Y:S01]  /*f320*/  LOP3.LUT R252, R3, 0x20, RZ, 0xfc, !PT ;  /* 0x0000002003fc7812 */ /* 0x000fe200078efcff */
[----:B------:R-:W4:Y:S01]  /*f330*/  LDL.LU R59, [R1+0x1d0] ;  /* 0x0001d000013b7983 */ /* 0x000f220000300800 */
[-C--:B------:R-:W-:Y:S01]  /*f340*/  ISETP.GE.AND P0, PT, R6, R57.reuse, PT ;  /* 0x000000390600720c */ /* 0x080fe20003f06270 */
[----:B------:R-:W-:Y:S01]  /*f350*/  IMAD.MOV.U32 R67, RZ, RZ, R51 ;  /* 0x000000ffff437224 */ /* 0x000fe200078e0033 */
[-C--:B------:R-:W-:Y:S02]  /*f360*/  ISETP.GE.AND P1, PT, R252, R57.reuse, PT ;  /* 0x00000039fc00720c */ /* 0x080fe40003f26270 */
[----:B------:R-:W-:Y:S02]  /*f370*/  ISETP.GE.AND P2, PT, R4, R57, PT ;  /* 0x000000390400720c */ /* 0x000fe40003f46270 */
[----:B------:R-:W4:Y:S01]  /*f380*/  LDL.LU R57, [R1+0x1cc] ;  /* 0x0001cc0001397983 */ /* 0x000f220000300800 */
[----:B------:R-:W-:Y:S02]  /*f390*/  SEL R4, R121, RZ, !P0 ;  /* 0x000000ff79047207 */ /* 0x000fe40004000000 */
[----:B------:R-:W-:Y:S01]  /*f3a0*/  ISETP.NE.U32.AND P0, PT, R49, RZ, PT ;  /* 0x000000ff3100720c */ /* 0x000fe20003f05070 */
[----:B------:R-:W4:Y:S04]  /*f3b0*/  LDL.LU R51, [R1+0x1c8] ;  /* 0x0001c80001337983 */ /* 0x000f280000300800 */
[----:B------:R-:W4:Y:S01]  /*f3c0*/  LDL.LU R49, [R1+0x1c4] ;  /* 0x0001c40001317983 */ /* 0x000f220000300800 */
[----:B------:R-:W-:-:S02]  /*f3d0*/  IMAD.MOV.U32 R62, RZ, RZ, R52 ;  /* 0x000000ffff3e7224 */ /* 0x000fc400078e0034 */
[----:B------:R-:W-:Y:S02]  /*f3e0*/  IMAD.MOV.U32 R52, RZ, RZ, R50 ;  /* 0x000000ffff347224 */ /* 0x000fe400078e0032 */
[----:B------:R-:W-:Y:S02]  /*f3f0*/  IMAD.MOV.U32 R50, RZ, RZ, R67 ;  /* 0x000000ffff327224 */ /* 0x000fe400078e0043 */
[----:B------:R-:W-:Y:S02]  /*f400*/  IMAD.MOV.U32 R46, RZ, RZ, R15 ;  /* 0x000000ffff2e7224 */ /* 0x000fe400078e000f */
[----:B------:R-:W-:Y:S02]  /*f410*/  IMAD R103, R95, UR10, RZ ;  /* 0x0000000a5f677c24 */ /* 0x000fe4000f8e02ff */
[----:B------:R-:W-:Y:S02]  /*f420*/  IMAD R102, R89, UR10, RZ ;  /* 0x0000000a59667c24 */ /* 0x000fe4000f8e02ff */
[----:B------:R-:W-:-:S02]  /*f430*/  IMAD R100, R87, UR10, RZ ;  /* 0x0000000a57647c24 */ /* 0x000fc4000f8e02ff */
[----:B------:R-:W-:Y:S02]  /*f440*/  IMAD R96, R79, UR10, RZ ;  /* 0x0000000a4f607c24 */ /* 0x000fe4000f8e02ff */
[----:B------:R-:W4:Y:S01]  /*f450*/  LDL.LU R79, [R1+0x1c0] ;  /* 0x0001c000014f7983 */ /* 0x000f220000300800 */
[----:B------:R-:W-:-:S03]  /*f460*/  IMAD R95, R77, UR10, RZ ;  /* 0x0000000a4d5f7c24 */ /* 0x000fc6000f8e02ff */
[----:B------:R-:W4:Y:S01]  /*f470*/  LDL.LU R77, [R1+0x1bc] ;  /* 0x0001bc00014d7983 */ /* 0x000f220000300800 */
[----:B------:R-:W-:-:S03]  /*f480*/  IMAD R94, R75, UR10, RZ ;  /* 0x0000000a4b5e7c24 */ /* 0x000fc6000f8e02ff */
[----:B------:R-:W4:Y:S01]  /*f490*/  LDL.LU R66, [R1+0x1b8] ;  /* 0x0001b80001427983 */ /* 0x000f220000300800 */
[----:B------:R-:W-:-:S03]  /*f4a0*/  IMAD R92, R73, UR10, RZ ;  /* 0x0000000a495c7c24 */ /* 0x000fc6000f8e02ff */
[----:B------:R-:W4:Y:S01]  /*f4b0*/  LDL.LU R75, [R1+0x1b4] ;  /* 0x0001b400014b7983 */ /* 0x000f220000300800 */
[----:B--2---:R-:W-:-:S03]  /*f4c0*/  IMAD R90, R71, UR10, RZ ;  /* 0x0000000a475a7c24 */ /* 0x004fc6000f8e02ff */
[----:B------:R-:W2:Y:S01]  /*f4d0*/  LDL.LU R73, [R1+0x1b0] ;  /* 0x0001b00001497983 */ /* 0x000ea20000300800 */
[----:B---3--:R-:W-:-:S03]  /*f4e0*/  IMAD R89, R69, UR10, RZ ;  /* 0x0000000a45597c24 */ /* 0x008fc6000f8e02ff */
[----:B------:R-:W3:Y:S01]  /*f4f0*/  LDL.LU R64, [R1+0x1ac] ;  /* 0x0001ac0001407983 */ /* 0x000ee20000300800 */
[----:B----4-:R-:W-:-:S03]  /*f500*/  IMAD R87, R65, UR10, RZ ;  /* 0x0000000a41577c24 */ /* 0x010fc6000f8e02ff */
[----:B------:R-:W4:Y:S01]  /*f510*/  LDL.LU R71, [R1+0x1a8] ;  /* 0x0001a80001477983 */ /* 0x000f220000300800 */
[----:B------:R-:W-:-:S03]  /*f520*/  IMAD R86, R63, UR10, RZ ;  /* 0x0000000a3f567c24 */ /* 0x000fc6000f8e02ff */
[----:B------:R-:W2:Y:S04]  /*f530*/  LDL.LU R69, [R1+0x1a4] ;  /* 0x0001a40001457983 */ /* 0x000ea80000300800 */
[----:B------:R-:W2:Y:S04]  /*f540*/  LDL.LU R67, [R1+0x1a0] ;  /* 0x0001a00001437983 */ /* 0x000ea80000300800 */
[----:B------:R-:W2:Y:S04]  /*f550*/  LDL.LU R65, [R1+0x19c] ;  /* 0x00019c0001417983 */ /* 0x000ea80000300800 */
[----:B------:R-:W2:Y:S04]  /*f560*/  LDL.LU R63, [R1+0x198] ;  /* 0x00019800013f7983 */ /* 0x000ea80000300800 */
[----:B------:R-:W2:Y:S01]  /*f570*/  LDL.LU R15, [R1+0x194] ;  /* 0x00019400010f7983 */ /* 0x000ea20000300800 */
[----:B------:R-:W-:-:S02]  /*f580*/  IMAD R99, R85, UR10, RZ ;  /* 0x0000000a55637c24 */ /* 0x000fc4000f8e02ff */
[----:B------:R-:W-:Y:S02]  /*f590*/  IMAD R85, R59, UR10, RZ ;  /* 0x0000000a3b557c24 */ /* 0x000fe4000f8e02ff */
[----:B------:R-:W-:Y:S01]  /*f5a0*/  IMAD R82, R57, UR10, RZ ;  /* 0x0000000a39527c24 */ /* 0x000fe2000f8e02ff */
[----:B------:R-:W4:Y:S01]  /*f5b0*/  LDL.LU R59, [R1+0x190] ;  /* 0x00019000013b7983 */ /* 0x000f220000300800 */
[----:B------:R-:W-:Y:S02]  /*f5c0*/  IMAD.MOV.U32 R60, RZ, RZ, R30 ;  /* 0x000000ffff3c7224 */ /* 0x000fe400078e001e */
[----:B------:R-:W-:Y:S01]  /*f5d0*/  IMAD.MOV.U32 R26, RZ, RZ, R55 ;  /* 0x000000ffff1a7224 */ /* 0x000fe200078e0037 */
[----:B------:R-:W4:Y:S01]  /*f5e0*/  LDL.LU R57, [R1+0x18c] ;  /* 0x00018c0001397983 */ /* 0x000f220000300800 */
[----:B------:R-:W-:Y:S02]  /*f5f0*/  IMAD R98, R81, UR10, RZ ;  /* 0x0000000a51627c24 */ /* 0x000fe4000f8e02ff */
[----:B------:R-:W-:Y:S01]  /*f600*/  IMAD.MOV.U32 R30, RZ, RZ, R53 ;  /* 0x000000ffff1e7224 */ /* 0x000fe200078e0035 */
[----:B------:R-:W4:Y:S01]  /*f610*/  LDL.LU R55, [R1+0x188] ;  /* 0x0001880001377983 */ /* 0x000f220000300800 */
[----:B------:R-:W-:-:S02]  /*f620*/  IMAD R81, R51, UR10, RZ ;  /* 0x0000000a33517c24 */ /* 0x000fc4000f8e02ff */
[----:B------:R-:W-:Y:S01]  /*f630*/  IMAD R80, R49, UR10, RZ ;  /* 0x0000000a31507c24 */ /* 0x000fe2000f8e02ff */
[----:B------:R-:W4:Y:S01]  /*f640*/  LDL.LU R53, [R1+0x184] ;  /* 0x0001840001357983 */ /* 0x000f220000300800 */
[----:B------:R-:W-:-:S03]  /*f650*/  IMAD.MOV.U32 R74, RZ, RZ, R62 ;  /* 0x000000ffff4a7224 */ /* 0x000fc600078e003e */
[----:B------:R-:W4:Y:S01]  /*f660*/  LDL.LU R51, [R1+0x180] ;  /* 0x0001800001337983 */ /* 0x000f220000300800 */
[----:B------:R-:W-:Y:S02]  /*f670*/  IMAD.MOV.U32 R68, RZ, RZ, R52 ;  /* 0x000000ffff447224 */ /* 0x000fe400078e0034 */
[----:B------:R-:W-:Y:S01]  /*f680*/  IMAD.MOV.U32 R62, RZ, RZ, R45 ;  /* 0x000000ffff3e7224 */ /* 0x000fe200078e002d */
[----:B------:R-:W4:Y:S01]  /*f690*/  LDL.LU R49, [R1+0x17c] ;  /* 0x00017c0001317983 */ /* 0x000f220000300800 */
[----:B------:R-:W-:Y:S02]  /*f6a0*/  IMAD.MOV.U32 R52, RZ, RZ, R19 ;  /* 0x000000ffff347224 */ /* 0x000fe400078e0013 */
[----:B------:R-:W-:Y:S02]  /*f6b0*/  IMAD.MOV.U32 R70, RZ, RZ, R60 ;  /* 0x000000ffff467224 */ /* 0x000fe400078e003c */
[----:B------:R-:W-:Y:S02]  /*f6c0*/  IMAD R76, R66, UR10, RZ ;  /* 0x0000000a424c7c24 */ /* 0x000fe4000f8e02ff */
[----:B------:R-:W-:-:S02]  /*f6d0*/  IMAD.MOV.U32 R66, RZ, RZ, R50 ;  /* 0x000000ffff427224 */ /* 0x000fc400078e0032 */
[----:B------:R-:W-:Y:S02]  /*f6e0*/  IMAD.MOV.U32 R50, RZ, RZ, R17 ;  /* 0x000000ffff327224 */ /* 0x000fe400078e0011 */
[----:B---3--:R-:W-:Y:S02]  /*f6f0*/  IMAD R72, R64, UR10, RZ ;  /* 0x0000000a40487c24 */ /* 0x008fe4000f8e02ff */
[----:B------:R-:W-:Y:S02]  /*f700*/  IMAD.MOV.U32 R64, RZ, RZ, R47 ;  /* 0x000000ffff407224 */ /* 0x000fe400078e002f */
[----:B------:R-:W3:Y:S04]  /*f710*/  LDL.LU R47, [R1+0x178] ;  /* 0x00017800012f7983 */ /* 0x000ee80000300800 */
[----:B------:R-:W3:Y:S04]  /*f720*/  LDL.LU R45, [R1+0x174] ;  /* 0x00017400012d7983 */ /* 0x000ee80000300800 */
[----:B------:R-:W3:Y:S04]  /*f730*/  LDL.LU R19, [R1+0x170] ;  /* 0x0001700001137983 */ /* 0x000ee80000300800 */
[----:B------:R-:W3:Y:S01]  /*f740*/  LDL.LU R17, [R1+0x16c] ;  /* 0x00016c0001117983 */ /* 0x000ee20000300800 */
[----:B--2---:R-:W-:-:S03]  /*f750*/  IMAD R60, R15, UR10, RZ ;  /* 0x0000000a0f3c7c24 */ /* 0x004fc6000f8e02ff */
[----:B------:R-:W2:Y:S04]  /*f760*/  LDL.LU R15, [R1+0xc] ;  /* 0x00000c00010f7983 */ /* 0x000ea80000300800 */
[----:B------:R-:W2:Y:S04]  /*f770*/  LDL.LU R88, [R1+0x8] ;  /* 0x0000080001587983 */ /* 0x000ea80000300800 */
[----:B------:R-:W3:Y:S01]  /*f780*/  LDL.LU R84, [R1+0x4] ;  /* 0x0000040001547983 */ /* 0x000ee20000300800 */
[C---:B------:R-:W-:Y:S02]  /*f790*/  SEL R5, R121.reuse, RZ, !P1 ;  /* 0x000000ff79057207 */ /* 0x040fe40004800000 */
[----:B------:R-:W-:Y:S01]  /*f7a0*/  SEL R6, R121, RZ, !P2 ;  /* 0x000000ff79067207 */ /* 0x000fe20005000000 */
[----:B------:R-:W-:Y:S01]  /*f7b0*/  IMAD R7, R234, UR10, RZ ;  /* 0x0000000aea077c24 */ /* 0x000fe2000f8e02ff */
[----:B------:R-:W-:Y:S01]  /*f7c0*/  ISETP.NE.U32.AND P2, PT, R4, RZ, PT ;  /* 0x000000ff0400720c */ /* 0x000fe20003f45070 */
[----:B------:R-:W4:Y:S01]  /*f7d0*/  LDL.LU R78, [R1] ;  /* 0x00000000014e7983 */ /* 0x000f220000300800 */
[----:B------:R-:W-:Y:S01]  /*f7e0*/  ISETP.NE.U32.AND P4, PT, R5, RZ, PT ;  /* 0x000000ff0500720c */ /* 0x000fe20003f85070 */
[----:B------:R-:W-:Y:S01]  /*f7f0*/  IMAD R5, R236, UR10, RZ ;  /* 0x0000000aec057c24 */ /* 0x000fe2000f8e02ff */
[----:B------:R-:W-:Y:S01]  /*f800*/  LOP3.LUT R4, R3, 0x40, RZ, 0xfc, !PT ;  /* 0x0000004003047812 */ /* 0x000fe200078efcff */
[----:B------:R-:W-:Y:S01]  /*f810*/  IMAD R4, R247, UR10, RZ ;  /* 0x0000000af7047c24 */ /* 0x000fe2000f8e02ff */
[----:B------:R-:W-:Y:S01]  /*f820*/  ISETP.NE.U32.AND P1, PT, R6, RZ, PT ;  /* 0x000000ff0600720c */ /* 0x000fe20003f25070 */
[----:B------:R-:W-:Y:S01]  /*f830*/  IMAD R6, R248, UR10, RZ ;  /* 0x0000000af8067c24 */ /* 0x000fe2000f8e02ff */
[----:B------:R-:W-:Y:S01]  /*f840*/  ISETP.NE.U32.AND P5, PT, R10, RZ, PT ;  /* 0x000000ff0a00720c */ /* 0x000fe20003fa5070 */
[----:B------:R-:W-:Y:S01]  /*f850*/  IMAD R10, R232, UR10, RZ ;  /* 0x0000000ae80a7c24 */ /* 0x000fe2000f8e02ff */
[----:B------:R-:W-:Y:S04]  /*f860*/  STL.64 [R1+0xc38], R4 ;  /* 0x000c380401007387 */ /* 0x000fe80000100a00 */
[----:B------:R-:W-:Y:S04]  /*f870*/  STL.64 [R1+0xc40], R6 ;  /* 0x000c400601007387 */ /* 0x000fe80000100a00 */
[----:B------:R-:W4:Y:S01]  /*f880*/  LDL.LU R116, [R1+0x208] ;  /* 0x0002080001747983 */ /* 0x000f220000300800 */
[----:B------:R-:W-:-:S02]  /*f890*/  IMAD R22, R207, UR10, RZ ;  /* 0x0000000acf167c24 */ /* 0x000fc4000f8e02ff */
[----:B------:R-:W-:Y:S02]  /*f8a0*/  IMAD R12, R238, UR10, RZ ;  /* 0x0000000aee0c7c24 */ /* 0x000fe4000f8e02ff */
[----:B--2---:R-:W-:Y:S02]  /*f8b0*/  IMAD R13, R88, UR10, RZ ;  /* 0x0000000a580d7c24 */ /* 0x004fe4000f8e02ff */
[----:B------:R-:W-:Y:S02]  /*f8c0*/  IMAD R88, R242, UR10, RZ ;  /* 0x0000000af2587c24 */ /* 0x000fe4000f8e02ff */
[----:B---3--:R-:W-:Y:S01]  /*f8d0*/  IMAD R11, R84, UR10, RZ ;  /* 0x0000000a540b7c24 */ /* 0x008fe2000f8e02ff */
[----:B------:R-:W-:-:S04]  /*f8e0*/  LEA R242, P3, R61, R8, 0x2 ;  /* 0x000000083df27211 */ /* 0x000fc800078610ff */
[----:B------:R1:W-:Y:S01]  /*f8f0*/  STL.64 [R1+0xc48], R10 ;  /* 0x000c480a01007387 */ /* 0x0003e20000100a00 */
[----:B------:R-:W-:-:S03]  /*f900*/  LEA.HI.X.SX32 R243, R61, R2, 0x2, P3 ;  /* 0x000000023df37211 */ /* 0x000fc600018f16ff */
[----:B------:R2:W-:Y:S01]  /*f910*/  STL [R1+0xc30], R206 ;  /* 0x000c30ce01007387 */ /* 0x0005e20000100800 */
[CC--:B-1----:R-:W-:Y:S02]  /*f920*/  LEA R10, P6, R103.reuse, R8.reuse, 0x2 ;  /* 0x00000008670a7211 */ /* 0x0c2fe400078c10ff */
[C---:B--2---:R-:W-:Y:S02]  /*f930*/  LEA R206, P3, R102.reuse, R8, 0x2 ;  /* 0x0000000866ce7211 */ /* 0x044fe400078610ff */
[-C--:B------:R-:W-:Y:S02]  /*f940*/  LEA.HI.X.SX32 R11, R103, R2.reuse, 0x2, P6 ;  /* 0x00000002670b7211 */ /* 0x080fe400030f16ff */
[----:B------:R-:W-:-:S03]  /*f950*/  LEA.HI.X.SX32 R207, R102, R2, 0x2, P3 ;  /* 0x0000000266cf7211 */ /* 0x000fc600018f16ff */
[----:B------:R1:W-:Y:S04]  /*f960*/  STL.64 [R1+0x578], R10 ;  /* 0x0005780a01007387 */ /* 0x0003e80000100a00 */
[----:B------:R2:W-:Y:S04]  /*f970*/  STL.64 [R1+0x570], R206 ;  /* 0x000570ce01007387 */ /* 0x0005e80000100a00 */
[----:B------:R-:W3:Y:S01]  /*f980*/  LDL.LU R238, [R1+0x20c] ;  /* 0x00020c0001ee7983 */ /* 0x000ee20000300800 */
[-C--:B-1----:R-:W-:Y:S02]  /*f990*/  LEA R10, P6, R100, R8.reuse, 0x2 ;  /* 0x00000008640a7211 */ /* 0x082fe400078c10ff */
[----:B--2---:R-:W-:-:S02]  /*f9a0*/  LEA R206, P3, R99, R8, 0x2 ;  /* 0x0000000863ce7211 */ /* 0x004fc400078610ff */
[-C--:B------:R-:W-:Y:S02]  /*f9b0*/  LEA.HI.X.SX32 R11, R100, R2.reuse, 0x2, P6 ;  /* 0x00000002640b7211 */ /* 0x080fe400030f16ff */
[----:B------:R-:W-:-:S03]  /*f9c0*/  LEA.HI.X.SX32 R207, R99, R2, 0x2, P3 ;  /* 0x0000000263cf7211 */ /* 0x000fc600018f16ff */
[----:B------:R1:W-:Y:S04]  /*f9d0*/  STL.64 [R1+0x568], R10 ;  /* 0x0005680a01007387 */ /* 0x0003e80000100a00 */
[----:B------:R2:W-:Y:S01]  /*f9e0*/  STL.64 [R1+0x560], R206 ;  /* 0x000560ce01007387 */ /* 0x0005e20000100a00 */
[----:B---3--:R-:W-:-:S03]  /*f9f0*/  IMAD R102, R238, UR10, RZ ;  /* 0x0000000aee667c24 */ /* 0x008fc6000f8e02ff */
[----:B------:R-:W3:Y:S01]  /*fa00*/  LDL.LU R238, [R1+0x210] ;  /* 0x0002100001ee7983 */ /* 0x000ee20000300800 */
[-C--:B-1----:R-:W-:Y:S02]  /*fa10*/  LEA R10, P6, R98, R8.reuse, 0x2 ;  /* 0x00000008620a7211 */ /* 0x082fe400078c10ff */
[----:B--2---:R-:W-:Y:S02]  /*fa20*/  LEA R206, P3, R96, R8, 0x2 ;  /* 0x0000000860ce7211 */ /* 0x004fe400078610ff */
[-C--:B------:R-:W-:Y:S02]  /*fa30*/  LEA.HI.X.SX32 R11, R98, R2.reuse, 0x2, P6 ;  /* 0x00000002620b7211 */ /* 0x080fe400030f16ff */
[----:B------:R-:W-:-:S03]  /*fa40*/  LEA.HI.X.SX32 R207, R96, R2, 0x2, P3 ;  /* 0x0000000260cf7211 */ /* 0x000fc600018f16ff */
[----:B------:R1:W-:Y:S04]  /*fa50*/  STL.64 [R1+0x558], R10 ;  /* 0x0005580a01007387 */ /* 0x0003e80000100a00 */
[----:B------:R2:W-:Y:S01]  /*fa60*/  STL.64 [R1+0x550], R206 ;  /* 0x000550ce01007387 */ /* 0x0005e20000100a00 */
[----:B---3--:R-:W-:-:S03]  /*fa70*/  IMAD R99, R238, UR10, RZ ;  /* 0x0000000aee637c24 */ /* 0x008fc6000f8e02ff */
[----:B------:R-:W3:Y:S01]  /*fa80*/  LDL.LU R238, [R1+0x214] ;  /* 0x0002140001ee7983 */ /* 0x000ee20000300800 */
[CC--:B-1----:R-:W-:Y:S02]  /*fa90*/  LEA R10, P6, R95.reuse, R8.reuse, 0x2 ;  /* 0x000000085f0a7211 */ /* 0x0c2fe400078c10ff */
[C---:B--2---:R-:W-:Y:S02]  /*faa0*/  LEA R206, P3, R94.reuse, R8, 0x2 ;  /* 0x000000085ece7211 */ /* 0x044fe400078610ff */
        /* <DEDUP_REMOVED lines=14> */
[----:B------:R-:W-:Y:S02]  /*fb90*/  IMAD.MOV.U32 R7, RZ, RZ, R26 ;  /* 0x000000ffff077224 */ /* 0x000fe400078e001a */
[----:B------:R-:W-:Y:S02]  /*fba0*/  IMAD.MOV.U32 R234, RZ, RZ, R30 ;  /* 0x000000ffffea7224 */ /* 0x000fe400078e001e */
[----:B------:R-:W-:Y:S01]  /*fbb0*/  IMAD.MOV.U32 R4, RZ, RZ, R46 ;  /* 0x000000ffff047224 */ /* 0x000fe200078e002e */
[----:B------:R-:W-:Y:S01]  /*fbc0*/  MOV R208, R70 ;  /* 0x0000004600d07202 */ /* 0x000fe20000000f00 */
[----:B------:R-:W-:Y:S02]  /*fbd0*/  IMAD.MOV.U32 R5, RZ, RZ, R52 ;  /* 0x000000ffff057224 */ /* 0x000fe400078e0034 */
[----:B------:R-:W-:Y:S02]  /*fbe0*/  IMAD.MOV.U32 R251, RZ, RZ, R64 ;  /* 0x000000fffffb7224 */ /* 0x000fe400078e0040 */
[----:B------:R-:W-:-:S02]  /*fbf0*/  IMAD.MOV.U32 R232, RZ, RZ, R7 ;  /* 0x000000ffffe87224 */ /* 0x000fc400078e0007 */
[----:B------:R-:W-:Y:S01]  /*fc00*/  IMAD.MOV.U32 R6, RZ, RZ, R234 ;  /* 0x000000ffff067224 */ /* 0x000fe200078e00ea */
[-C--:B-1----:R-:W-:Y:S01]  /*fc10*/  LEA R10, P6, R89, R8.reuse, 0x2 ;  /* 0x00000008590a7211 */ /* 0x082fe200078c10ff */
[----:B------:R-:W-:Y:S01]  /*fc20*/  IMAD.MOV.U32 R7, RZ, RZ, R4 ;  /* 0x000000ffff077224 */ /* 0x000fe200078e0004 */
[----:B--2---:R-:W-:Y:S01]  /*fc30*/  LEA R206, P3, R87, R8, 0x2 ;  /* 0x0000000857ce7211 */ /* 0x004fe200078610ff */
[----:B------:R-:W-:Y:S02]  /*fc40*/  IMAD.MOV.U32 R234, RZ, RZ, R5 ;  /* 0x000000ffffea7224 */ /* 0x000fe400078e0005 */
[----:B------:R-:W-:Y:S02]  /*fc50*/  IMAD.MOV.U32 R4, RZ, RZ, R251 ;  /* 0x000000ffff047224 */ /* 0x000fe400078e00fb */
[----:B------:R-:W-:Y:S01]  /*fc60*/  IMAD.MOV.U32 R5, RZ, RZ, R208 ;  /* 0x000000ffff057224 */ /* 0x000fe200078e00d0 */
[-C--:B------:R-:W-:Y:S01]  /*fc70*/  LEA.HI.X.SX32 R11, R89, R2.reuse, 0x2, P6 ;  /* 0x00000002590b7211 */ /* 0x080fe200030f16ff */
[----:B------:R-:W-:Y:S01]  /*fc80*/  IMAD.MOV.U32 R236, RZ, RZ, R32 ;  /* 0x000000ffffec7224 */ /* 0x000fe200078e0020 */
[----:B------:R-:W-:Y:S01]  /*fc90*/  LEA.HI.X.SX32 R207, R87, R2, 0x2, P3 ;  /* 0x0000000257cf7211 */ /* 0x000fe200018f16ff */
[----:B------:R-:W-:-:S02]  /*fca0*/  IMAD.MOV.U32 R247, RZ, RZ, R16 ;  /* 0x000000fffff77224 */ /* 0x000fc400078e0010 */
[----:B------:R-:W-:Y:S01]  /*fcb0*/  IMAD.MOV.U32 R248, RZ, RZ, R36 ;  /* 0x000000fffff87224 */ /* 0x000fe200078e0024 */
[----:B------:R1:W-:Y:S04]  /*fcc0*/  STL.64 [R1+0x528], R10 ;  /* 0x0005280a01007387 */ /* 0x0003e80000100a00 */
[----:B------:R2:W-:Y:S01]  /*fcd0*/  STL.64 [R1+0x520], R206 ;  /* 0x000520ce01007387 */ /* 0x0005e20000100a00 */
[CC--:B-1----:R-:W-:Y:S02]  /*fce0*/  LEA R10, P6, R86.reuse, R8.reuse, 0x2 ;  /* 0x00000008560a7211 */ /* 0x0c2fe400078c10ff */
[----:B--2---:R-:W-:Y:S02]  /*fcf0*/  LEA R206, P3, R85, R8, 0x2 ;  /* 0x0000000855ce7211 */ /* 0x004fe400078610ff */
[----:B------:R-:W-:-:S02]  /*fd00*/  LEA.HI.X.SX32 R11, R86, R2, 0x2, P6 ;  /* 0x00000002560b7211 */ /* 0x000fc400030f16ff */
[----:B------:R-:W-:Y:S01]  /*fd10*/  LEA.HI.X.SX32 R207, R85, R2, 0x2, P3 ;  /* 0x0000000255cf7211 */ /* 0x000fe200018f16ff */
[----:B------:R-:W-:Y:S02]  /*fd20*/  IMAD R79, R79, UR10, RZ ;  /* 0x0000000a4f4f7c24 */ /* 0x000fe4000f8e02ff */
[----:B------:R-:W-:Y:S02]  /*fd30*/  IMAD R77, R77, UR10, RZ ;  /* 0x0000000a4d4d7c24 */ /* 0x000fe4000f8e02ff */
[----:B------:R-:W-:Y:S02]  /*fd40*/  IMAD R75, R75, UR10, RZ ;  /* 0x0000000a4b4b7c24 */ /* 0x000fe4000f8e02ff */
[----:B------:R-:W-:Y:S02]  /*fd50*/  IMAD R73, R73, UR10, RZ ;  /* 0x0000000a49497c24 */ /* 0x000fe4000f8e02ff */
[----:B------:R-:W-:Y:S02]  /*fd60*/  IMAD.MOV.U32 R241, RZ, RZ, R50 ;  /* 0x000000fffff17224 */ /* 0x000fe400078e0032 */
[----:B---3--:R-:W-:-:S02]  /*fd70*/  IMAD R90, R238, UR10, RZ ;  /* 0x0000000aee5a7c24 */ /* 0x008fc4000f8e02ff */
[----:B------:R-:W-:Y:S02]  /*fd80*/  IMAD.MOV.U32 R238, RZ, RZ, R232 ;  /* 0x000000ffffee7224 */ /* 0x000fe400078e00e8 */
[----:B------:R-:W-:Y:S02]  /*fd90*/  IMAD.MOV.U32 R232, RZ, RZ, R6 ;  /* 0x000000ffffe87224 */ /* 0x000fe400078e0006 */
[----:B------:R-:W-:Y:S02]  /*fda0*/  IMAD.MOV.U32 R6, RZ, RZ, R7 ;  /* 0x000000ffff067224 */ /* 0x000fe400078e0007 */
[----:B------:R-:W-:Y:S02]  /*fdb0*/  IMAD.MOV.U32 R7, RZ, RZ, R234 ;  /* 0x000000ffff077224 */ /* 0x000fe400078e00ea */
[----:B------:R-:W-:Y:S02]  /*fdc0*/  IMAD.MOV.U32 R234, RZ, RZ, R4 ;  /* 0x000000ffffea7224 */ /* 0x000fe400078e0004 */
[----:B------:R-:W-:-:S02]  /*fdd0*/  IMAD.MOV.U32 R4, RZ, RZ, R5 ;  /* 0x000000ffff047224 */ /* 0x000fc400078e0005 */
[----:B------:R-:W-:Y:S02]  /*fde0*/  IMAD.MOV.U32 R5, RZ, RZ, R236 ;  /* 0x000000ffff057224 */ /* 0x000fe400078e00ec */
[----:B------:R-:W-:Y:S02]  /*fdf0*/  IMAD.MOV.U32 R236, RZ, RZ, R247 ;  /* 0x000000ffffec7224 */ /* 0x000fe400078e00f7 */
[----:B------:R-:W-:Y:S02]  /*fe00*/  IMAD.MOV.U32 R247, RZ, RZ, R248 ;  /* 0x000000fffff77224 */ /* 0x000fe400078e00f8 */
[----:B------:R-:W-:Y:S02]  /*fe10*/  IMAD.MOV.U32 R248, RZ, RZ, R250 ;  /* 0x000000fffff87224 */ /* 0x000fe400078e00fa */
[----:B------:R-:W2:Y:S01]  /*fe20*/  LDL.LU R250, [R1+0x270] ;  /* 0x0002700001fa7983 */ /* 0x000ea20000300800 */
[----:B------:R-:W-:Y:S02]  /*fe30*/  IMAD R87, R238, UR10, RZ ;  /* 0x0000000aee577c24 */ /* 0x000fe4000f8e02ff */
[----:B------:R-:W-:Y:S01]  /*fe40*/  IMAD.MOV.U32 R238, RZ, RZ, R232 ;  /* 0x000000ffffee7224 */ /* 0x000fe200078e00e8 */
[----:B------:R1:W-:Y:S01]  /*fe50*/  STL.64 [R1+0x518], R10 ;  /* 0x0005180a01007387 */ /* 0x0003e20000100a00 */
[----:B------:R-:W-:-:S02]  /*fe60*/  IMAD.MOV.U32 R232, RZ, RZ, R6 ;  /* 0x000000ffffe87224 */ /* 0x000fc400078e0006 */
[----:B------:R-:W-:Y:S01]  /*fe70*/  IMAD.MOV.U32 R6, RZ, RZ, R7 ;  /* 0x000000ffff067224 */ /* 0x000fe200078e0007 */
[----:B------:R3:W-:Y:S01]  /*fe80*/  STL.64 [R1+0x510], R206 ;  /* 0x000510ce01007387 */ /* 0x0007e20000100a00 */
[----:B------:R-:W-:Y:S01]  /*fe90*/  MOV R7, R234 ;  /* 0x000000ea00077202 */ /* 0x000fe20000000f00 */
[----:B------:R-:W-:Y:S02]  /*fea0*/  IMAD.MOV.U32 R234, RZ, RZ, R4 ;  /* 0x000000ffffea7224 */ /* 0x000fe400078e0004 */
[----:B------:R-:W-:Y:S01]  /*feb0*/  IMAD.MOV.U32 R4, RZ, RZ, R5 ;  /* 0x000000ffff047224 */ /* 0x000fe200078e0005 */
[CC--:B-1----:R-:W-:Y:S01]  /*fec0*/  LEA R10, P6, R82.reuse, R8.reuse, 0x2 ;  /* 0x00000008520a7211 */ /* 0x0c2fe200078c10ff */
[----:B------:R-:W-:Y:S01]  /*fed0*/  IMAD.MOV.U32 R5, RZ, RZ, R236 ;  /* 0x000000ffff057224 */ /* 0x000fe200078e00ec */
[C---:B---3--:R-:W-:Y:S01]  /*fee0*/  LEA R206, P3, R81.reuse, R8, 0x2 ;  /* 0x0000000851ce7211 */ /* 0x048fe200078610ff */
[----:B------:R-:W-:Y:S01]  /*fef0*/  IMAD.MOV.U32 R236, RZ, RZ, R247 ;  /* 0x000000ffffec7224 */ /* 0x000fe200078e00f7 */
[-C--:B------:R-:W-:Y:S01]  /*ff00*/  LEA.HI.X.SX32 R11, R82, R2.reuse, 0x2, P6 ;  /* 0x00000002520b7211 */ /* 0x080fe200030f16ff */
[----:B------:R-:W-:Y:S01]  /*ff10*/  IMAD.MOV.U32 R247, RZ, RZ, R248 ;  /* 0x000000fffff77224 */ /* 0x000fe200078e00f8 */
[----:B------:R-:W-:Y:S01]  /*ff20*/  LEA.HI.X.SX32 R207, R81, R2, 0x2, P3 ;  /* 0x0000000251cf7211 */ /* 0x000fe200018f16ff */
[----:B------:R-:W-:-:S02]  /*ff30*/  IMAD.MOV.U32 R248, RZ, RZ, R218 ;  /* 0x000000fffff87224 */ /* 0x000fc400078e00da */
[----:B------:R-:W-:Y:S02]  /*ff40*/  IMAD.MOV.U32 R218, RZ, RZ, R141 ;  /* 0x000000ffffda7224 */ /* 0x000fe400078e008d */
[----:B------:R-:W-:Y:S01]  /*ff50*/  IMAD R85, R238, UR10, RZ ;  /* 0x0000000aee557c24 */ /* 0x000fe2000f8e02ff */
[----:B------:R-:W3:Y:S01]  /*ff60*/  LDL.LU R141, [R1+0x29c] ;  /* 0x00029c00018d7983 */ /* 0x000ee20000300800 */
[----:B------:R-:W-:Y:S02]  /*ff70*/  IMAD.MOV.U32 R238, RZ, RZ, R232 ;  /* 0x000000ffffee7224 */ /* 0x000fe400078e00e8 */
[----:B------:R-:W-:Y:S01]  /*ff80*/  IMAD.MOV.U32 R232, RZ, RZ, R6 ;  /* 0x000000ffffe87224 */ /* 0x000fe200078e0006 */
[----:B------:R1:W-:Y:S01]  /*ff90*/  STL.64 [R1+0x508], R10 ;  /* 0x0005080a01007387 */ /* 0x0003e20000100a00 */
[----:B------:R-:W-:Y:S02]  /*ffa0*/  IMAD.MOV.U32 R6, RZ, RZ, R7 ;  /* 0x000000ffff067224 */ /* 0x000fe400078e0007 */
[----:B------:R-:W-:Y:S01]  /*ffb0*/  IMAD.MOV.U32 R7, RZ, RZ, R234 ;  /* 0x000000ffff077224 */ /* 0x000fe200078e00ea */
[----:B------:R4:W-:Y:S01]  /*ffc0*/  STL.64 [R1+0x500], R206 ;  /* 0x000500ce01007387 */ /* 0x0009e20000100a00 */
[----:B------:R-:W-:-:S02]  /*ffd0*/  IMAD.MOV.U32 R234, RZ, RZ, R4 ;  /* 0x000000ffffea7224 */ /* 0x000fc400078e0004 */
[----:B------:R-:W-:Y:S01]  /*ffe0*/  IMAD.MOV.U32 R4, RZ, RZ, R5 ;  /* 0x000000ffff047224 */ /* 0x000fe200078e0005 */
[CC--:B-1----:R-:W-:Y:S01]  /*fff0*/  LEA R10, P6, R80.reuse, R8.reuse, 0x2 ;  /* 0x00000008500a7211 */ /* 0x0c2fe200078c10ff */
[----:B------:R-:W-:Y:S01]  /*10000*/  IMAD.MOV.U32 R5, RZ, RZ, R236 ;  /* 0x000000ffff057224 */ /* 0x000fe200078e00ec */
[C---:B----4-:R-:W-:Y:S01]  /*10010*/  LEA R206, P3, R79.reuse, R8, 0x2 ;  /* 0x000000084fce7211 */ /* 0x050fe200078610ff */
[----:B------:R-:W-:Y:S01]  /*10020*/  IMAD.MOV.U32 R236, RZ, RZ, R247 ;  /* 0x000000ffffec7224 */ /* 0x000fe200078e00f7 */
[-C--:B------:R-:W-:Y:S01]  /*10030*/  LEA.HI.X.SX32 R11, R80, R2.reuse, 0x2, P6 ;  /* 0x00000002500b7211 */ /* 0x080fe200030f16ff */
[----:B------:R-:W-:Y:S01]  /*10040*/  IMAD.MOV.U32 R247, RZ, RZ, R248 ;  /* 0x000000fffff77224 */ /* 0x000fe200078e00f8 */
[----:B------:R-:W-:Y:S01]  /*10050*/  LEA.HI.X.SX32 R207, R79, R2, 0x2, P3 ;  /* 0x000000024fcf7211 */ /* 0x000fe200018f16ff */
[----:B------:R-:W-:Y:S02]  /*10060*/  IMAD R81, R238, UR10, RZ ;  /* 0x0000000aee517c24 */ /* 0x000fe4000f8e02ff */
[----:B------:R-:W-:-:S02]  /*10070*/  IMAD.MOV.U32 R248, RZ, RZ, R226 ;  /* 0x000000fffff87224 */ /* 0x000fc400078e00e2 */
[----:B------:R-:W-:Y:S01]  /*10080*/  IMAD.MOV.U32 R238, RZ, RZ, R232 ;  /* 0x000000ffffee7224 */ /* 0x000fe200078e00e8 */
[----:B------:R-:W4:Y:S01]  /*10090*/  LDL.LU R226, [R1+0x684] ;  /* 0x0006840001e27983 */ /* 0x000f220000300800 */
        /* <DEDUP_REMOVED lines=8> */
[----:B------:R-:W-:Y:S02]  /*10120*/  MOV R236, R247 ;  /* 0x000000f700ec7202 */ /* 0x000fe40000000f00 */
[CC--:B-1----:R-:W-:Y:S02]  /*10130*/  LEA R10, P6, R77.reuse, R8.reuse, 0x2 ;  /* 0x000000084d0a7211 */ /* 0x0c2fe400078c10ff */
[C---:B------:R-:W-:Y:S01]  /*10140*/  LEA R206, P3, R76.reuse, R8, 0x2 ;  /* 0x000000084cce7211 */ /* 0x040fe200078610ff */
[----:B------:R-:W-:Y:S01]  /*10150*/  IMAD.MOV.U32 R247, RZ, RZ, R248 ;  /* 0x000000fffff77224 */ /* 0x000fe200078e00f8 */
[-C--:B------:R-:W-:Y:S01]  /*10160*/  LEA.HI.X.SX32 R11, R77, R2.reuse, 0x2, P6 ;  /* 0x000000024d0b7211 */ /* 0x080fe200030f16ff */
[----:B------:R-:W-:Y:S01]  /*10170*/  IMAD.MOV.U32 R248, RZ, RZ, R224 ;  /* 0x000000fffff87224 */ /* 0x000fe200078e00e0 */
[----:B------:R-:W-:Y:S01]  /*10180*/  LEA.HI.X.SX32 R207, R76, R2, 0x2, P3 ;  /* 0x000000024ccf7211 */ /* 0x000fe200018f16ff */
[----:B------:R-:W-:-:S02]  /*10190*/  IMAD.MOV.U32 R224, RZ, RZ, R222 ;  /* 0x000000ffffe07224 */ /* 0x000fc400078e00de */
        /* <DEDUP_REMOVED lines=10> */
[-C--:B-1----:R-:W-:Y:S01]  /*10240*/  LEA R10, P6, R75, R8.reuse, 0x2 ;  /* 0x000000084b0a7211 */ /* 0x082fe200078c10ff */
[----:B------:R-:W-:Y:S01]  /*10250*/  IMAD.MOV.U32 R5, RZ, RZ, R236 ;  /* 0x000000ffff057224 */ /* 0x000fe200078e00ec */
[----:B------:R-:W-:Y:S01]  /*10260*/  LEA R206, P3, R73, R8, 0x2 ;  /* 0x0000000849ce7211 */ /* 0x000fe200078610ff */
[----:B------:R-:W-:Y:S01]  /*10270*/  IMAD.MOV.U32 R236, RZ, RZ, R247 ;  /* 0x000000ffffec7224 */ /* 0x000fe200078e00f7 */
[-C--:B------:R-:W-:Y:S01]  /*10280*/  LEA.HI.X.SX32 R11, R75, R2.reuse, 0x2, P6 ;  /* 0x000000024b0b7211 */ /* 0x080fe200030f16ff */
[----:B------:R-:W-:Y:S01]  /*10290*/  IMAD R71, R71, UR10, RZ ;  /* 0x0000000a47477c24 */ /* 0x000fe2000f8e02ff */
[----:B------:R-:W-:Y:S01]  /*102a0*/  LEA.HI.X.SX32 R207, R73, R2, 0x2, P3 ;  /* 0x0000000249cf7211 */ /* 0x000fe200018f16ff */
[----:B------:R-:W-:Y:S02]  /*102b0*/  IMAD.MOV.U32 R247, RZ, RZ, R248 ;  /* 0x000000fffff77224 */ /* 0x000fe400078e00f8 */
        /* <DEDUP_REMOVED lines=10> */
[----:B------:R-:W-:Y:S02]  /*10360*/  IMAD.MOV.U32 R234, RZ, RZ, R4 ;  /* 0x000000ffffea7224 */ /* 0x000fe400078e0004 */
[----:B------:R-:W-:Y:S01]  /*10370*/  IMAD.MOV.U32 R4, RZ, RZ, R5 ;  /* 0x000000ffff047224 */ /* 0x000fe200078e0005 */
[CC--:B-1----:R-:W-:Y:S01]  /*10380*/  LEA R10, P6, R72.reuse, R8.reuse, 0x2 ;  /* 0x00000008480a7211 */ /* 0x0c2fe200078c10ff */
[----:B------:R-:W-:Y:S01]  /*10390*/  IMAD.MOV.U32 R5, RZ, RZ, R236 ;  /* 0x000000ffff057224 */ /* 0x000fe200078e00ec */
[----:B------:R-:W-:Y:S01]  /*103a0*/  LEA R206, P3, R71, R8, 0x2 ;  /* 0x0000000847ce7211 */ /* 0x000fe200078610ff */
[----:B------:R-:W-:Y:S01]  /*103b0*/  IMAD R69, R69, UR10, RZ ;  /* 0x0000000a45457c24 */ /* 0x000fe2000f8e02ff */
[-C--:B------:R-:W-:Y:S01]  /*103c0*/  LEA.HI.X.SX32 R11, R72, R2.reuse, 0x2, P6 ;  /* 0x00000002480b7211 */ /* 0x080fe200030f16ff */
[----:B------:R-:W-:Y:S01]  /*103d0*/  IMAD.MOV.U32 R236, RZ, RZ, R247 ;  /* 0x000000ffffec7224 */ /* 0x000fe200078e00f7 */
[----:B------:R-:W-:Y:S01]  /*103e0*/  LEA.HI.X.SX32 R207, R71, R2, 0x2, P3 ;  /* 0x0000000247cf7211 */ /* 0x000fe200018f16ff */
[----:B------:R-:W-:-:S02]  /*103f0*/  IMAD R67, R67, UR10, RZ ;  /* 0x0000000a43437c24 */ /* 0x000fc4000f8e02ff */
[----:B------:R-:W-:Y:S02]  /*10400*/  IMAD.MOV.U32 R247, RZ, RZ, R248 ;  /* 0x000000fffff77224 */ /* 0x000fe400078e00f8 */
[----:B------:R-:W-:Y:S02]  /*10410*/  IMAD.MOV.U32 R248, RZ, RZ, R212 ;  /* 0x000000fffff87224 */ /* 0x000fe400078e00d4 */
[----:B------:R-:W-:Y:S01]  /*10420*/  IMAD R73, R238, UR10, RZ ;  /* 0x0000000aee497c24 */ /* 0x000fe2000f8e02ff */
[----:B------:R-:W3:Y:S01]  /*10430*/  LDL.LU R212, [R1+0x284] ;  /* 0x0002840001d47983 */ /* 0x000ee20000300800 */
[----:B------:R-:W-:Y:S02]  /*10440*/  IMAD.MOV.U32 R237, RZ, RZ, R68 ;  /* 0x000000ffffed7224 */ /* 0x000fe400078e0044 */
[----:B------:R-:W-:Y:S01]  /*10450*/  IMAD.MOV.U32 R238, RZ, RZ, R232 ;  /* 0x000000ffffee7224 */ /* 0x000fe200078e00e8 */
[----:B------:R1:W-:Y:S01]  /*10460*/  STL.64 [R1+0x4c8], R10 ;  /* 0x0004c80a01007387 */ /* 0x0003e20000100a00 */
[----:B------:R-:W-:Y:S01]  /*10470*/  MOV R232, R6 ;  /* 0x0000000600e87202 */ /* 0x000fe20000000f00 */
[----:B------:R-:W-:-:S02]  /*10480*/  IMAD.MOV.U32 R6, RZ, RZ, R7 ;  /* 0x000000ffff067224 */ /* 0x000fc400078e0007 */
[----:B------:R1:W-:Y:S01]  /*10490*/  STL.64 [R1+0x4c0], R206 ;  /* 0x0004c0ce01007387 */ /* 0x0003e20000100a00 */
[----:B------:R-:W-:Y:S02]  /*104a0*/  IMAD.MOV.U32 R7, RZ, RZ, R234 ;  /* 0x000000ffff077224 */ /* 0x000fe400078e00ea */
[----:B------:R-:W-:Y:S02]  /*104b0*/  IMAD.MOV.U32 R251, RZ, RZ, R237 ;  /* 0x000000fffffb7224 */ /* 0x000fe400078e00ed */
        /* <DEDUP_REMOVED lines=8> */
[----:B------:R-:W-:-:S02]  /*10540*/  IMAD.MOV.U32 R236, RZ, RZ, R247 ;  /* 0x000000ffffec7224 */ /* 0x000fc400078e00f7 */
[----:B------:R-:W-:Y:S02]  /*10550*/  IMAD R63, R63, UR10, RZ ;  /* 0x0000000a3f3f7c24 */ /* 0x000fe4000f8e02ff */
[----:B------:R-:W-:Y:S02]  /*10560*/  IMAD.MOV.U32 R247, RZ, RZ, R248 ;  /* 0x000000fffff77224 */ /* 0x000fe400078e00f8 */
[----:B------:R-:W-:Y:S02]  /*10570*/  IMAD.MOV.U32 R248, RZ, RZ, R251 ;  /* 0x000000fffff87224 */ /* 0x000fe400078e00fb */
[----:B------:R-:W-:Y:S01]  /*10580*/  IMAD R71, R238, UR10, RZ ;  /* 0x0000000aee477c24 */ /* 0x000fe2000f8e02ff */
[----:B------:R-:W3:Y:S01]  /*10590*/  LDL.LU R251, [R1+0x288] ;  /* 0x0002880001fb7983 */ /* 0x000ee20000300800 */
[----:B------:R-:W-:Y:S02]  /*105a0*/  IMAD.MOV.U32 R118, RZ, RZ, R74 ;  /* 0x000000ffff767224 */ /* 0x000fe400078e004a */
[----:B------:R-:W-:Y:S01]  /*105b0*/  IMAD.MOV.U32 R238, RZ, RZ, R232 ;  /* 0x000000ffffee7224 */ /* 0x000fe200078e00e8 */
[----:B------:R1:W-:Y:S01]  /*105c0*/  STL.64 [R1+0x4b8], R10 ;  /* 0x0004b80a01007387 */ /* 0x0003e20000100a00 */
[----:B------:R-:W-:-:S02]  /*105d0*/  IMAD.MOV.U32 R232, RZ, RZ, R6 ;  /* 0x000000ffffe87224 */ /* 0x000fc400078e0006 */
[----:B------:R-:W-:Y:S01]  /*105e0*/  IMAD.MOV.U32 R6, RZ, RZ, R7 ;  /* 0x000000ffff067224 */ /* 0x000fe200078e0007 */
        /* <DEDUP_REMOVED lines=9> */
[----:B------:R-:W-:Y:S01]  /*10680*/  IMAD.MOV.U32 R236, RZ, RZ, R247 ;  /* 0x000000ffffec7224 */ /* 0x000fe200078e00f7 */
[----:B------:R-:W-:Y:S01]  /*10690*/  LEA.HI.X.SX32 R207, R63, R2, 0x2, P3 ;  /* 0x000000023fcf7211 */ /* 0x000fe200018f16ff */
[----:B------:R-:W-:-:S02]  /*106a0*/  IMAD R59, R59, UR10, RZ ;  /* 0x0000000a3b3b7c24 */ /* 0x000fc4000f8e02ff */
[----:B------:R-:W-:Y:S02]  /*106b0*/  IMAD.MOV.U32 R247, RZ, RZ, R248 ;  /* 0x000000fffff77224 */ /* 0x000fe400078e00f8 */
[----:B------:R-:W-:Y:S02]  /*106c0*/  IMAD R67, R238, UR10, RZ ;  /* 0x0000000aee437c24 */ /* 0x000fe4000f8e02ff */
[----:B------:R-:W-:Y:S02]  /*106d0*/  IMAD.MOV.U32 R248, RZ, RZ, R237 ;  /* 0x000000fffff87224 */ /* 0x000fe400078e00ed */
[----:B------:R-:W-:Y:S01]  /*106e0*/  IMAD.MOV.U32 R238, RZ, RZ, R232 ;  /* 0x000000ffffee7224 */ /* 0x000fe200078e00e8 */
        /* <DEDUP_REMOVED lines=8> */
[----:B------:R-:W-:Y:S01]  /*10770*/  IMAD.MOV.U32 R4, RZ, RZ, R5 ;  /* 0x000000ffff047224 */ /* 0x000fe200078e0005 */
[----:B------:R-:W-:Y:S02]  /*10780*/  MOV R5, R236 ;  /* 0x000000ec00057202 */ /* 0x000fe40000000f00 */
        /* <DEDUP_REMOVED lines=24> */
[----:B------:R-:W-:Y:S01]  /*10910*/  IMAD R59, R238, UR10, RZ ;  /* 0x0000000aee3b7c24 */ /* 0x000fe2000f8e02ff */
[-C--:B------:R-:W-:Y:S01]  /*10920*/  LEA.HI.X.SX32 R11, R57, R2.reuse, 0x2, P6 ;  /* 0x00000002390b7211 */ /* 0x080fe200030f16ff */
[----:B------:R-:W-:Y:S01]  /*10930*/  IMAD R53, R53, UR10, RZ ;  /* 0x0000000a35357c24 */ /* 0x000fe2000f8e02ff */
[----:B------:R-:W-:Y:S01]  /*10940*/  LEA.HI.X.SX32 R207, R55, R2, 0x2, P3 ;  /* 0x0000000237cf7211 */ /* 0x000fe200018f16ff */
[----:B------:R-:W-:-:S02]  /*10950*/  IMAD.MOV.U32 R236, RZ, RZ, R247 ;  /* 0x000000ffffec7224 */ /* 0x000fc400078e00f7 */
[----:B------:R-:W-:Y:S02]  /*10960*/  IMAD.MOV.U32 R238, RZ, RZ, R232 ;  /* 0x000000ffffee7224 */ /* 0x000fe400078e00e8 */
[----:B------:R-:W-:Y:S02]  /*10970*/  IMAD R51, R51, UR10, RZ ;  /* 0x0000000a33337c24 */ /* 0x000fe4000f8e02ff */
[----:B------:R-:W-:Y:S02]  /*10980*/  IMAD.MOV.U32 R247, RZ, RZ, R248 ;  /* 0x000000fffff77224 */ /* 0x000fe400078e00f8 */
[----:B------:R-:W-:Y:S02]  /*10990*/  IMAD.MOV.U32 R232, RZ, RZ, R6 ;  /* 0x000000ffffe87224 */ /* 0x000fe400078e0006 */
[----:B------:R-:W-:Y:S02]  /*109a0*/  IMAD.MOV.U32 R248, RZ, RZ, R231 ;  /* 0x000000fffff87224 */ /* 0x000fe400078e00e7 */
[----:B------:R-:W3:Y:S01]  /*109b0*/  LDL.LU R231, [R1+0x294] ;  /* 0x0002940001e77983 */ /* 0x000ee20000300800 */
[----:B------:R-:W-:-:S02]  /*109c0*/  IMAD.MOV.U32 R6, RZ, RZ, R7 ;  /* 0x000000ffff067224 */ /* 0x000fc400078e0007 */
[----:B------:R-:W-:Y:S01]  /*109d0*/  IMAD.MOV.U32 R7, RZ, RZ, R234 ;  /* 0x000000ffff077224 */ /* 0x000fe200078e00ea */
[----:B------:R1:W-:Y:S01]  /*109e0*/  STL.64 [R1+0x488], R10 ;  /* 0x0004880a01007387 */ /* 0x0003e20000100a00 */
[----:B------:R-:W-:Y:S02]  /*109f0*/  IMAD.MOV.U32 R234, RZ, RZ, R4 ;  /* 0x000000ffffea7224 */ /* 0x000fe400078e0004 */
[----:B------:R-:W-:Y:S01]  /*10a00*/  IMAD R55, R238, UR10, RZ ;  /* 0x0000000aee377c24 */ /* 0x000fe2000f8e02ff */
[----:B------:R2:W-:Y:S01]  /*10a10*/  STL.64 [R1+0x480], R206 ;  /* 0x000480ce01007387 */ /* 0x0005e20000100a00 */
[----:B------:R-:W-:Y:S01]  /*10a20*/  IMAD.MOV.U32 R230, RZ, RZ, R58 ;  /* 0x000000ffffe67224 */ /* 0x000fe200078e003a */
[----:B------:R-:W-:Y:S01]  /*10a30*/  MOV R238, R232 ;  /* 0x000000e800ee7202 */ /* 0x000fe20000000f00 */
[----:B------:R-:W-:Y:S02]  /*10a40*/  IMAD.MOV.U32 R4, RZ, RZ, R5 ;  /* 0x000000ffff047224 */ /* 0x000fe400078e0005 */
[----:B------:R-:W-:Y:S01]  /*10a50*/  IMAD.MOV.U32 R5, RZ, RZ, R236 ;  /* 0x000000ffff057224 */ /* 0x000fe200078e00ec */
[-C--:B-1----:R-:W-:Y:S01]  /*10a60*/  LEA R10, P6, R53, R8.reuse, 0x2 ;  /* 0x00000008350a7211 */ /* 0x082fe200078c10ff */
[----:B------:R-:W-:Y:S01]  /*10a70*/  IMAD.MOV.U32 R232, RZ, RZ, R6 ;  /* 0x000000ffffe87224 */ /* 0x000fe200078e0006 */
[----:B--2---:R-:W-:Y:S01]  /*10a80*/  LEA R206, P3, R51, R8, 0x2 ;  /* 0x0000000833ce7211 */ /* 0x004fe200078610ff */
[----:B------:R-:W-:Y:S01]  /*10a90*/  IMAD.MOV.U32 R236, RZ, RZ, R247 ;  /* 0x000000ffffec7224 */ /* 0x000fe200078e00f7 */
[-C--:B------:R-:W-:Y:S01]  /*10aa0*/  LEA.HI.X.SX32 R11, R53, R2.reuse, 0x2, P6 ;  /* 0x00000002350b7211 */ /* 0x080fe200030f16ff */
[----:B------:R-:W-:Y:S01]  /*10ab0*/  IMAD.MOV.U32 R6, RZ, RZ, R7 ;  /* 0x000000ffff067224 */ /* 0x000fe200078e0007 */
[----:B------:R-:W-:Y:S01]  /*10ac0*/  LEA.HI.X.SX32 R207, R51, R2, 0x2, P3 ;  /* 0x0000000233cf7211 */ /* 0x000fe200018f16ff */
[----:B------:R-:W-:-:S02]  /*10ad0*/  IMAD.MOV.U32 R247, RZ, RZ, R248 ;  /* 0x000000fffff77224 */ /* 0x000fc400078e00f8 */
[----:B------:R-:W-:Y:S02]  /*10ae0*/  IMAD.MOV.U32 R7, RZ, RZ, R234 ;  /* 0x000000ffff077224 */ /* 0x000fe400078e00ea */
[----:B------:R-:W-:Y:S02]  /*10af0*/  IMAD.MOV.U32 R248, RZ, RZ, R230 ;  /* 0x000000fffff87224 */ /* 0x000fe400078e00e6 */
[----:B------:R-:W-:Y:S01]  /*10b00*/  IMAD.MOV.U32 R234, RZ, RZ, R4 ;  /* 0x000000ffffea7224 */ /* 0x000fe200078e0004 */
[----:B------:R-:W2:Y:S01]  /*10b10*/  LDL.LU R230, [R1+0x298] ;  /* 0x0002980001e67983 */ /* 0x000ea20000300800 */
[----:B------:R-:W-:Y:S02]  /*10b20*/  IMAD.MOV.U32 R4, RZ, RZ, R5 ;  /* 0x000000ffff047224 */ /* 0x000fe400078e0005 */
[----:B------:R-:W-:Y:S01]  /*10b30*/  IMAD.MOV.U32 R5, RZ, RZ, R236 ;  /* 0x000000ffff057224 */ /* 0x000fe200078e00ec */
[----:B------:R1:W-:Y:S01]  /*10b40*/  STL.64 [R1+0x478], R10 ;  /* 0x0004780a01007387 */ /* 0x0003e20000100a00 */
[----:B------:R-:W-:-:S02]  /*10b50*/  IMAD.MOV.U32 R236, RZ, RZ, R247 ;  /* 0x000000ffffec7224 */ /* 0x000fc400078e00f7 */
[----:B------:R-:W-:Y:S01]  /*10b60*/  IMAD.MOV.U32 R247, RZ, RZ, R248 ;  /* 0x000000fffff77224 */ /* 0x000fe200078e00f8 */
[----:B------:R1:W-:Y:S01]  /*10b70*/  STL.64 [R1+0x470], R206 ;  /* 0x000470ce01007387 */ /* 0x0003e20000100a00 */
[----:B------:R-:W-:-:S03]  /*10b80*/  IMAD.MOV.U32 R248, RZ, RZ, R250 ;  /* 0x000000fffff87224 */ /* 0x000fc600078e00fa */
[----:B------:R-:W2:Y:S01]  /*10b90*/  LDL.LU R250, [R1+0x274] ;  /* 0x0002740001fa7983 */ /* 0x000ea20000300800 */
[----:B------:R-:W-:Y:S02]  /*10ba0*/  IMAD R49, R49, UR10, RZ ;  /* 0x0000000a31317c24 */ /* 0x000fe4000f8e02ff */
[----:B------:R-:W-:-:S03]  /*10bb0*/  IMAD R47, R47, UR10, RZ ;  /* 0x0000000a2f2f7c24 */ /* 0x000fc6000f8e02ff */
[-C--:B-1----:R-:W-:Y:S02]  /*10bc0*/  LEA R10, P6, R49, R8.reuse, 0x2 ;  /* 0x00000008310a7211 */ /* 0x082fe400078c10ff */
[----:B------:R-:W-:Y:S01]  /*10bd0*/  LEA R206, P3, R47, R8, 0x2 ;  /* 0x000000082fce7211 */ /* 0x000fe200078610ff */
[----:B------:R-:W-:Y:S01]  /*10be0*/  IMAD R53, R238, UR10, RZ ;  /* 0x0000000aee357c24 */ /* 0x000fe2000f8e02ff */
[-C--:B------:R-:W-:Y:S01]  /*10bf0*/  LEA.HI.X.SX32 R11, R49, R2.reuse, 0x2, P6 ;  /* 0x00000002310b7211 */ /* 0x080fe200030f16ff */
[----:B------:R-:W-:Y:S01]  /*10c00*/  IMAD R45, R45, UR10, RZ ;  /* 0x0000000a2d2d7c24 */ /* 0x000fe2000f8e02ff */
[----:B------:R-:W-:Y:S01]  /*10c10*/  LEA.HI.X.SX32 R207, R47, R2, 0x2, P3 ;  /* 0x000000022fcf7211 */ /* 0x000fe200018f16ff */
[----:B------:R-:W-:Y:S02]  /*10c20*/  IMAD.MOV.U32 R238, RZ, RZ, R232 ;  /* 0x000000ffffee7224 */ /* 0x000fe400078e00e8 */
[----:B------:R-:W-:Y:S02]  /*10c30*/  IMAD.MOV.U32 R232, RZ, RZ, R6 ;  /* 0x000000ffffe87224 */ /* 0x000fe400078e0006 */
[----:B------:R-:W-:Y:S01]  /*10c40*/  IMAD.MOV.U32 R6, RZ, RZ, R7 ;  /* 0x000000ffff067224 */ /* 0x000fe200078e0007 */
[----:B------:R1:W-:Y:S01]  /*10c50*/  STL.64 [R1+0x468], R10 ;  /* 0x0004680a01007387 */ /* 0x0003e20000100a00 */
[----:B------:R-:W-:-:S02]  /*10c60*/  IMAD.MOV.U32 R7, RZ, RZ, R234 ;  /* 0x000000ffff077224 */ /* 0x000fc400078e00ea */
[----:B------:R-:W-:Y:S01]  /*10c70*/  IMAD.MOV.U32 R234, RZ, RZ, R4 ;  /* 0x000000ffffea7224 */ /* 0x000fe200078e0004 */
[----:B------:R4:W-:Y:S01]  /*10c80*/  STL.64 [R1+0x460], R206 ;  /* 0x000460ce01007387 */ /* 0x0009e20000100a00 */
[----:B------:R-:W-:Y:S02]  /*10c90*/  IMAD.MOV.U32 R4, RZ, RZ, R5 ;  /* 0x000000ffff047224 */ /* 0x000fe400078e0005 */
[----:B------:R-:W-:Y:S02]  /*10ca0*/  IMAD R51, R238, UR10, RZ ;  /* 0x0000000aee337c24 */ /* 0x000fe4000f8e02ff */
[----:B------:R-:W-:Y:S02]  /*10cb0*/  IMAD.MOV.U32 R139, RZ, RZ, R34 ;  /* 0x000000ffff8b7224 */ /* 0x000fe400078e0022 */
[----:B------:R-:W-:Y:S01]  /*10cc0*/  IMAD.MOV.U32 R5, RZ, RZ, R236 ;  /* 0x000000ffff057224 */ /* 0x000fe200078e00ec */
[----:B-1----:R-:W-:Y:S01]  /*10cd0*/  LEA R10, P6, R45, R8, 0x2 ;  /* 0x000000082d0a7211 */ /* 0x002fe200078c10ff */
[----:B------:R-:W-:-:S02]  /*10ce0*/  IMAD.MOV.U32 R238, RZ, RZ, R232 ;  /* 0x000000ffffee7224 */ /* 0x000fc400078e00e8 */
[----:B------:R-:W-:Y:S01]  /*10cf0*/  IMAD.MOV.U32 R236, RZ, RZ, R247 ;  /* 0x000000ffffec7224 */ /* 0x000fe200078e00f7 */
[----:B----4-:R-:W-:Y:S01]  /*10d00*/  LEA R206, P3, R43, R8, 0x2 ;  /* 0x000000082bce7211 */ /* 0x010fe200078610ff */
[----:B------:R-:W-:Y:S01]  /*10d10*/  IMAD.MOV.U32 R232, RZ, RZ, R6 ;  /* 0x000000ffffe87224 */ /* 0x000fe200078e0006 */
[-C--:B------:R-:W-:Y:S01]  /*10d20*/  LEA.HI.X.SX32 R11, R45, R2.reuse, 0x2, P6 ;  /* 0x000000022d0b7211 */ /* 0x080fe200030f16ff */
[----:B------:R-:W-:Y:S02]  /*10d30*/  IMAD.MOV.U32 R247, RZ, RZ, R248 ;  /* 0x000000fffff77224 */ /* 0x000fe400078e00f8 */
[----:B------:R-:W-:Y:S01]  /*10d40*/  IMAD.MOV.U32 R6, RZ, RZ, R7 ;  /* 0x000000ffff067224 */ /* 0x000fe200078e0007 */
[----:B------:R-:W-:Y:S01]  /*10d50*/  LEA.HI.X.SX32 R207, R43, R2, 0x2, P3 ;  /* 0x000000022bcf7211 */ /* 0x000fe200018f16ff */
[----:B------:R-:W-:Y:S01]  /*10d60*/  IMAD.MOV.U32 R7, RZ, RZ, R234 ;  /* 0x000000ffff077224 */ /* 0x000fe200078e00ea */
[----:B------:R-:W-:Y:S01]  /*10d70*/  MOV R234, R4 ;  /* 0x0000000400ea7202 */ /* 0x000fe20000000f00 */
[----:B------:R-:W-:-:S02]  /*10d80*/  IMAD.MOV.U32 R4, RZ, RZ, R5 ;  /* 0x000000ffff047224 */ /* 0x000fc400078e0005 */
[----:B------:R-:W-:Y:S02]  /*10d90*/  IMAD.MOV.U32 R5, RZ, RZ, R236 ;  /* 0x000000ffff057224 */ /* 0x000fe400078e00ec */
[----:B------:R-:W-:Y:S02]  /*10da0*/  IMAD.MOV.U32 R236, RZ, RZ, R247 ;  /* 0x000000ffffec7224 */ /* 0x000fe400078e00f7 */
[----:B--2---:R-:W-:Y:S02]  /*10db0*/  IMAD.MOV.U32 R248, RZ, RZ, R250 ;  /* 0x000000fffff87224 */ /* 0x004fe400078e00fa */
[----:B------:R-:W-:Y:S02]  /*10dc0*/  IMAD.MOV.U32 R250, RZ, RZ, R139 ;  /* 0x000000fffffa7224 */ /* 0x000fe400078e008b */
[----:B------:R-:W2:Y:S01]  /*10dd0*/  LDL.LU R139, [R1+0x2a0] ;  /* 0x0002a000018b7983 */ /* 0x000ea20000300800 */
[----:B------:R-:W-:Y:S02]  /*10de0*/  IMAD.MOV.U32 R247, RZ, RZ, R248 ;  /* 0x000000fffff77224 */ /* 0x000fe400078e00f8 */
[----:B------:R-:W-:Y:S01]  /*10df0*/  IMAD.MOV.U32 R248, RZ, RZ, R250 ;  /* 0x000000fffff87224 */ /* 0x000fe200078e00fa */
[----:B------:R1:W-:Y:S04]  /*10e00*/  STL.64 [R1+0x458], R10 ;  /* 0x0004580a01007387 */ /* 0x0003e80000100a00 */
[----:B------:R4:W-:Y:S04]  /*10e10*/  STL.64 [R1+0x450], R206 ;  /* 0x000450ce01007387 */ /* 0x0009e80000100a00 */
[----:B------:R-:W2:Y:S01]  /*10e20*/  LDL.LU R250, [R1+0x2a4] ;  /* 0x0002a40001fa7983 */ /* 0x000ea20000300800 */
[----:B-1----:R-:W-:-:S02]  /*10e30*/  LEA R10, P6, R41, R8, 0x2 ;  /* 0x00000008290a7211 */ /* 0x002fc400078c10ff */
[----:B----4-:R-:W-:Y:S01]  /*10e40*/  LEA R206, P3, R39, R8, 0x2 ;  /* 0x0000000827ce7211 */ /* 0x010fe200078610ff */
[----:B------:R-:W-:Y:S01]  /*10e50*/  IMAD R37, R37, UR10, RZ ;  /* 0x0000000a25257c24 */ /* 0x000fe2000f8e02ff */
[-C--:B------:R-:W-:Y:S01]  /*10e60*/  LEA.HI.X.SX32 R11, R41, R2.reuse, 0x2, P6 ;  /* 0x00000002290b7211 */ /* 0x080fe200030f16ff */
[----:B------:R-:W-:Y:S01]  /*10e70*/  IMAD R49, R238, UR10, RZ ;  /* 0x0000000aee317c24 */ /* 0x000fe2000f8e02ff */
[----:B------:R-:W-:Y:S01]  /*10e80*/  LEA.HI.X.SX32 R207, R39, R2, 0x2, P3 ;  /* 0x0000000227cf7211 */ /* 0x000fe200018f16ff */
        /* <DEDUP_REMOVED lines=9> */
[-C--:B-1----:R-:W-:Y:S01]  /*10f20*/  LEA R10, P6, R37, R8.reuse, 0x2 ;  /* 0x00000008250a7211 */ /* 0x082fe200078c10ff */
[----:B------:R-:W-:Y:S01]  /*10f30*/  IMAD.MOV.U32 R236, RZ, RZ, R247 ;  /* 0x000000ffffec7224 */ /* 0x000fe200078e00f7 */
[----:B----4-:R-:W-:Y:S01]  /*10f40*/  LEA R206, P3, R35, R8, 0x2 ;  /* 0x0000000823ce7211 */ /* 0x010fe200078610ff */
[----:B------:R-:W-:Y:S01]  /*10f50*/  IMAD.MOV.U32 R247, RZ, RZ, R248 ;  /* 0x000000fffff77224 */ /* 0x000fe200078e00f8 */
[-C--:B------:R-:W-:Y:S01]  /*10f60*/  LEA.HI.X.SX32 R11, R37, R2.reuse, 0x2, P6 ;  /* 0x00000002250b7211 */ /* 0x080fe200030f16ff */
[----:B------:R-:W-:Y:S01]  /*10f70*/  IMAD R47, R238, UR10, RZ ;  /* 0x0000000aee2f7c24 */ /* 0x000fe2000f8e02ff */
[----:B------:R-:W-:Y:S01]  /*10f80*/  LEA.HI.X.SX32 R207, R35, R2, 0x2, P3 ;  /* 0x0000000223cf7211 */ /* 0x000fe200018f16ff */
[----:B------:R-:W-:-:S02]  /*10f90*/  IMAD.MOV.U32 R238, RZ, RZ, R232 ;  /* 0x000000ffffee7224 */ /* 0x000fc400078e00e8 */
[----:B------:R-:W-:Y:S02]  /*10fa0*/  IMAD.MOV.U32 R232, RZ, RZ, R6 ;  /* 0x000000ffffe87224 */ /* 0x000fe400078e0006 */
[----:B------:R-:W-:Y:S02]  /*10fb0*/  IMAD.MOV.U32 R6, RZ, RZ, R7 ;  /* 0x000000ffff067224 */ /* 0x000fe400078e0007 */
[----:B------:R-:W-:Y:S02]  /*10fc0*/  IMAD.MOV.U32 R7, RZ, RZ, R234 ;  /* 0x000000ffff077224 */ /* 0x000fe400078e00ea */
[----:B------:R-:W-:Y:S02]  /*10fd0*/  IMAD.MOV.U32 R234, RZ, RZ, R4 ;  /* 0x000000ffffea7224 */ /* 0x000fe400078e0004 */
[----:B------:R-:W-:Y:S02]  /*10fe0*/  IMAD.MOV.U32 R4, RZ, RZ, R5 ;  /* 0x000000ffff047224 */ /* 0x000fe400078e0005 */
[----:B------:R-:W-:Y:S01]  /*10ff0*/  IMAD.MOV.U32 R5, RZ, RZ, R236 ;  /* 0x000000ffff057224 */ /* 0x000fe200078e00ec */
[----:B------:R-:W-:Y:S01]  /*11000*/  MOV R236, R247 ;  /* 0x000000f700ec7202 */ /* 0x000fe20000000f00 */
[----:B------:R-:W-:-:S02]  /*11010*/  IMAD R45, R238, UR10, RZ ;  /* 0x0000000aee2d7c24 */ /* 0x000fc4000f8e02ff */
[----:B------:R-:W-:Y:S02]  /*11020*/  IMAD.MOV.U32 R238, RZ, RZ, R232 ;  /* 0x000000ffffee7224 */ /* 0x000fe400078e00e8 */
[----:B------:R-:W-:Y:S02]  /*11030*/  IMAD.MOV.U32 R232, RZ, RZ, R6 ;  /* 0x000000ffffe87224 */ /* 0x000fe400078e0006 */
[----:B------:R-:W-:Y:S02]  /*11040*/  IMAD R27, R27, UR10, RZ ;  /* 0x0000000a1b1b7c24 */ /* 0x000fe4000f8e02ff */
[----:B------:R-:W-:Y:S02]  /*11050*/  IMAD.MOV.U32 R6, RZ, RZ, R7 ;  /* 0x000000ffff067224 */ /* 0x000fe400078e0007 */
[----:B------:R-:W-:Y:S02]  /*11060*/  IMAD.MOV.U32 R7, RZ, RZ, R234 ;  /* 0x000000ffff077224 */ /* 0x000fe400078e00ea */
[----:B------:R-:W-:-:S02]  /*11070*/  IMAD.MOV.U32 R234, RZ, RZ, R4 ;  /* 0x000000ffffea7224 */ /* 0x000fc400078e0004 */
[----:B------:R-:W-:Y:S02]  /*11080*/  IMAD.MOV.U32 R4, RZ, RZ, R5 ;  /* 0x000000ffff047224 */ /* 0x000fe400078e0005 */
[----:B------:R-:W-:Y:S02]  /*11090*/  IMAD R43, R238, UR10, RZ ;  /* 0x0000000aee2b7c24 */ /* 0x000fe4000f8e02ff */
[----:B------:R-:W-:Y:S02]  /*110a0*/  IMAD.MOV.U32 R5, RZ, RZ, R236 ;  /* 0x000000ffff057224 */ /* 0x000fe400078e00ec */
[----:B------:R-:W-:Y:S02]  /*110b0*/  IMAD.MOV.U32 R238, RZ, RZ, R232 ;  /* 0x000000ffffee7224 */ /* 0x000fe400078e00e8 */
[----:B------:R-:W-:Y:S02]  /*110c0*/  IMAD.MOV.U32 R232, RZ, RZ, R6 ;  /* 0x000000ffffe87224 */ /* 0x000fe400078e0006 */
[----:B------:R-:W-:-:S02]  /*110d0*/  IMAD.MOV.U32 R6, RZ, RZ, R7 ;  /* 0x000000ffff067224 */ /* 0x000fc400078e0007 */
[----:B------:R-:W-:Y:S02]  /*110e0*/  IMAD.MOV.U32 R7, RZ, RZ, R234 ;  /* 0x000000ffff077224 */ /* 0x000fe400078e00ea */
[----:B------:R-:W-:Y:S02]  /*110f0*/  IMAD.MOV.U32 R234, RZ, RZ, R4 ;  /* 0x000000ffffea7224 */ /* 0x000fe400078e0004 */
[----:B------:R-:W-:Y:S02]  /*11100*/  IMAD.MOV.U32 R4, RZ, RZ, R5 ;  /* 0x000000ffff047224 */ /* 0x000fe400078e0005 */
[----:B--2---:R-:W-:Y:S02]  /*11110*/  IMAD.MOV.U32 R248, RZ, RZ, R250 ;  /* 0x000000fffff87224 */ /* 0x004fe400078e00fa */
[----:B---3--:R-:W-:Y:S02]  /*11120*/  IMAD.MOV.U32 R250, RZ, RZ, R222 ;  /* 0x000000fffffa7224 */ /* 0x008fe400078e00de */
[----:B------:R-:W-:-:S02]  /*11130*/  IMAD.MOV.U32 R222, RZ, RZ, R136 ;  /* 0x000000ffffde7224 */ /* 0x000fc400078e0088 */
[----:B------:R-:W2:Y:S04]  /*11140*/  LDL.LU R136, [R1+0xc54] ;  /* 0x000c540001887983 */ /* 0x000ea80000300800 */
[----:B------:R1:W-:Y:S04]  /*11150*/  STL.64 [R1+0x438], R10 ;  /* 0x0004380a01007387 */ /* 0x0003e80000100a00 */
[----:B------:R3:W-:Y:S01]  /*11160*/  STL.64 [R1+0x430], R206 ;  /* 0x000430ce01007387 */ /* 0x0007e20000100a00 */
[----:B------:R-:W-:Y:S01]  /*11170*/  IMAD.MOV.U32 R247, RZ, RZ, R248 ;  /* 0x000000fffff77224 */ /* 0x000fe200078e00f8 */
[----:B-1----:R-:W-:-:S02]  /*11180*/  LEA R10, P6, R33, R8, 0x2 ;  /* 0x00000008210a7211 */ /* 0x002fc400078c10ff */
[----:B---3--:R-:W-:Y:S02]  /*11190*/  LEA R206, P3, R31, R8, 0x2 ;  /* 0x000000081fce7211 */ /* 0x008fe400078610ff */
[-C--:B------:R-:W-:Y:S01]  /*111a0*/  LEA.HI.X.SX32 R11, R33, R2.reuse, 0x2, P6 ;  /* 0x00000002210b7211 */ /* 0x080fe200030f16ff */
[----:B------:R-:W-:Y:S01]  /*111b0*/  IMAD.MOV.U32 R248, RZ, RZ, R250 ;  /* 0x000000fffff87224 */ /* 0x000fe200078e00fa */
[----:B------:R-:W-:Y:S01]  /*111c0*/  LEA.HI.X.SX32 R207, R31, R2, 0x2, P3 ;  /* 0x000000021fcf7211 */ /* 0x000fe200018f16ff */
[----:B------:R-:W-:Y:S02]  /*111d0*/  IMAD.MOV.U32 R250, RZ, RZ, R241 ;  /* 0x000000fffffa7224 */ /* 0x000fe400078e00f1 */
[----:B------:R-:W3:Y:S01]  /*111e0*/  LDL.LU R241, [R1+0x67c] ;  /* 0x00067c0001f17983 */ /* 0x000ee20000300800 */
[----:B------:R-:W-:-:S03]  /*111f0*/  IMAD.MOV.U32 R236, RZ, RZ, R247 ;  /* 0x000000ffffec7224 */ /* 0x000fc600078e00f7 */
[----:B------:R1:W-:Y:S01]  /*11200*/  STL.64 [R1+0x428], R10 ;  /* 0x0004280a01007387 */ /* 0x0003e20000100a00 */
[----:B------:R-:W-:-:S03]  /*11210*/  IMAD.MOV.U32 R247, RZ, RZ, R248 ;  /* 0x000000fffff77224 */ /* 0x000fc600078e00f8 */
[----:B------:R4:W-:Y:S01]  /*11220*/  STL.64 [R1+0x420], R206 ;  /* 0x000420ce01007387 */ /* 0x0009e20000100a00 */
[----:B------:R-:W-:Y:S02]  /*11230*/  IMAD.MOV.U32 R248, RZ, RZ, R250 ;  /* 0x000000fffff87224 */ /* 0x000fe400078e00fa */
[----:B------:R-:W-:Y:S01]  /*11240*/  IMAD.MOV.U32 R250, RZ, RZ, R212 ;  /* 0x000000fffffa7224 */ /* 0x000fe200078e00d4 */
[-C--:B-1----:R-:W-:Y:S02]  /*11250*/  LEA R10, P6, R29, R8.reuse, 0x2 ;  /* 0x000000081d0a7211 */ /* 0x082fe400078c10ff */
[----:B----4-:R-:W-:Y:S02]  /*11260*/  LEA R206, P3, R27, R8, 0x2 ;  /* 0x000000081bce7211 */ /* 0x010fe400078610ff */
[-C--:B------:R-:W-:Y:S01]  /*11270*/  LEA.HI.X.SX32 R11, R29, R2.reuse, 0x2, P6 ;  /* 0x000000021d0b7211 */ /* 0x080fe200030f16ff */
[----:B------:R-:W-:Y:S01]  /*11280*/  IMAD.MOV.U32 R5, RZ, RZ, R236 ;  /* 0x000000ffff057224 */ /* 0x000fe200078e00ec */
[----:B------:R-:W-:Y:S01]  /*11290*/  LEA.HI.X.SX32 R207, R27, R2, 0x2, P3 ;  /* 0x000000021bcf7211 */ /* 0x000fe200018f16ff */
[----:B------:R-:W-:-:S02]  /*112a0*/  IMAD.MOV.U32 R212, RZ, RZ, R134 ;  /* 0x000000ffffd47224 */ /* 0x000fc400078e0086 */
[----:B------:R-:W-:Y:S01]  /*112b0*/  IMAD.MOV.U32 R236, RZ, RZ, R247 ;  /* 0x000000ffffec7224 */ /* 0x000fe200078e00f7 */
[----:B------:R-:W4:Y:S01]  /*112c0*/  LDL.LU R134, [R1+0xc50] ;  /* 0x000c500001867983 */ /* 0x000f220000300800 */
[----:B------:R-:W-:Y:S01]  /*112d0*/  IMAD.MOV.U32 R247, RZ, RZ, R248 ;  /* 0x000000fffff77224 */ /* 0x000fe200078e00f8 */
[----:B------:R-:W-:Y:S01]  /*112e0*/  MOV R248, R250 ;  /* 0x000000fa00f87202 */ /* 0x000fe20000000f00 */
[----:B------:R-:W-:Y:S01]  /*112f0*/  IMAD.MOV.U32 R250, RZ, RZ, R251 ;  /* 0x000000fffffa7224 */ /* 0x000fe200078e00fb */
[----:B------:R1:W-:Y:S04]  /*11300*/  STL.64 [R1+0x418], R10 ;  /* 0x0004180a01007387 */ /* 0x0003e80000100a00 */
[----:B------:R1:W-:Y:S04]  /*11310*/  STL.64 [R1+0x410], R206 ;  /* 0x000410ce01007387 */ /* 0x0003e80000100a00 */
[----:B------:R-:W2:Y:S01]  /*11320*/  LDL.LU R251, [R1+0x668] ;  /* 0x0006680001fb7983 */ /* 0x000ea20000300800 */
[----:B------:R-:W-:-:S02]  /*11330*/  IMAD R23, R23, UR10, RZ ;  /* 0x0000000a17177c24 */ /* 0x000fc4000f8e02ff */
[----:B------:R-:W-:Y:S02]  /*11340*/  IMAD R41, R238, UR10, RZ ;  /* 0x0000000aee297c24 */ /* 0x000fe4000f8e02ff */
[----:B------:R-:W-:Y:S01]  /*11350*/  IMAD.MOV.U32 R238, RZ, RZ, R232 ;  /* 0x000000ffffee7224 */ /* 0x000fe200078e00e8 */
[-C--:B-1----:R-:W-:Y:S01]  /*11360*/  LEA R10, P6, R25, R8.reuse, 0x2 ;  /* 0x00000008190a7211 */ /* 0x082fe200078c10ff */
[----:B------:R-:W-:Y:S01]  /*11370*/  IMAD.MOV.U32 R232, RZ, RZ, R6 ;  /* 0x000000ffffe87224 */ /* 0x000fe200078e0006 */
[----:B------:R-:W-:Y:S01]  /*11380*/  LEA R206, P3, R23, R8, 0x2 ;  /* 0x0000000817ce7211 */ /* 0x000fe200078610ff */
[----:B------:R-:W-:Y:S02]  /*11390*/  IMAD.MOV.U32 R6, RZ, RZ, R7 ;  /* 0x000000ffff067224 */ /* 0x000fe400078e0007 */
[----:B------:R-:W-:Y:S02]  /*113a0*/  IMAD.MOV.U32 R7, RZ, RZ, R234 ;  /* 0x000000ffff077224 */ /* 0x000fe400078e00ea */
        /* <DEDUP_REMOVED lines=8> */
[----:B------:R1:W-:Y:S04]  /*11430*/  STL.64 [R1+0x408], R10 ;  /* 0x0004080a01007387 */ /* 0x0003e80000100a00 */
[----:B------:R1:W-:Y:S01]  /*11440*/  STL.64 [R1+0x400], R206 ;  /* 0x000400ce01007387 */ /* 0x0003e20000100a00 */
[----:B--2---:R-:W-:-:S02]  /*11450*/  IMAD.MOV.U32 R250, RZ, RZ, R251 ;  /* 0x000000fffffa7224 */ /* 0x004fc400078e00fb */
[----:B------:R-:W-:Y:S02]  /*11460*/  IMAD.MOV.U32 R251, RZ, RZ, R237 ;  /* 0x000000fffffb7224 */ /* 0x000fe400078e00ed */
[----:B------:R-:W-:Y:S02]  /*11470*/  IMAD.MOV.U32 R237, RZ, RZ, R235 ;  /* 0x000000ffffed7224 */ /* 0x000fe400078e00eb */
[----:B------:R-:W2:Y:S01]  /*11480*/  LDL.LU R235, [R1+0x688] ;  /* 0x0006880001eb7983 */ /* 0x000ea20000300800 */
[----:B-1----:R-:W-:Y:S01]  /*11490*/  LEA R10, P6, R21, R8, 0x2 ;  /* 0x00000008150a7211 */ /* 0x002fe200078c10ff */
[----:B------:R-:W-:Y:S02]  /*114a0*/  IMAD R19, R19, UR10, RZ ;  /* 0x0000000a13137c24 */ /* 0x000fe4000f8e02ff */
[----:B------:R-:W-:Y:S01]  /*114b0*/  IMAD R39, R238, UR10, RZ ;  /* 0x0000000aee277c24 */ /* 0x000fe2000f8e02ff */
[----:B------:R-:W-:Y:S01]  /*114c0*/  LEA.HI.X.SX32 R11, R21, R2, 0x2, P6 ;  /* 0x00000002150b7211 */ /* 0x000fe200030f16ff */
[----:B------:R-:W-:-:S02]  /*114d0*/  IMAD.MOV.U32 R238, RZ, RZ, R232 ;  /* 0x000000ffffee7224 */ /* 0x000fc400078e00e8 */
[----:B------:R-:W-:Y:S02]  /*114e0*/  IMAD R17, R17, UR10, RZ ;  /* 0x0000000a11117c24 */ /* 0x000fe4000f8e02ff */
[----:B------:R-:W-:Y:S02]  /*114f0*/  IMAD.MOV.U32 R232, RZ, RZ, R6 ;  /* 0x000000ffffe87224 */ /* 0x000fe400078e0006 */
[----:B------:R-:W-:Y:S01]  /*11500*/  IMAD.MOV.U32 R6, RZ, RZ, R7 ;  /* 0x000000ffff067224 */ /* 0x000fe200078e0007 */
[----:B------:R-:W-:Y:S01]  /*11510*/  LEA R206, P3, R19, R8, 0x2 ;  /* 0x0000000813ce7211 */ /* 0x000fe200078610ff */
[----:B------:R-:W-:Y:S01]  /*11520*/  IMAD.MOV.U32 R7, RZ, RZ, R234 ;  /* 0x000000ffff077224 */ /* 0x000fe200078e00ea */
[----:B------:R1:W-:Y:S01]  /*11530*/  STL.64 [R1+0x3f8], R10 ;  /* 0x0003f80a01007387 */ /* 0x0003e20000100a00 */
[----:B------:R-:W-:Y:S02]  /*11540*/  IMAD.MOV.U32 R234, RZ, RZ, R4 ;  /* 0x000000ffffea7224 */ /* 0x000fe400078e0004 */
[----:B------:R-:W-:-:S02]  /*11550*/  IMAD.MOV.U32 R4, RZ, RZ, R5 ;  /* 0x000000ffff047224 */ /* 0x000fc400078e0005 */
[----:B------:R-:W-:Y:S01]  /*11560*/  IMAD.MOV.U32 R5, RZ, RZ, R236 ;  /* 0x000000ffff057224 */ /* 0x000fe200078e00ec */
[----:B------:R-:W-:Y:S01]  /*11570*/  LEA.HI.X.SX32 R207, R19, R2, 0x2, P3 ;  /* 0x0000000213cf7211 */ /* 0x000fe200018f16ff */
[----:B------:R-:W-:Y:S02]  /*11580*/  IMAD.MOV.U32 R236, RZ, RZ, R247 ;  /* 0x000000ffffec7224 */ /* 0x000fe400078e00f7 */
[----:B------:R-:W-:Y:S01]  /*11590*/  IMAD.MOV.U32 R247, RZ, RZ, R248 ;  /* 0x000000fffff77224 */ /* 0x000fe200078e00f8 */
[C---:B-1----:R-:W-:Y:S01]  /*115a0*/  LEA R10, P6, R17.reuse, R8, 0x2 ;  /* 0x00000008110a7211 */ /* 0x042fe200078c10ff */
[----:B------:R-:W-:Y:S01]  /*115b0*/  IMAD.MOV.U32 R248, RZ, RZ, R250 ;  /* 0x000000fffff87224 */ /* 0x000fe200078e00fa */
[----:B------:R-:W-:Y:S02]  /*115c0*/  MOV R250, R251 ;  /* 0x000000fb00fa7202 */ /* 0x000fe40000000f00 */
[----:B------:R-:W-:Y:S01]  /*115d0*/  LEA.HI.X.SX32 R11, R17, R2, 0x2, P6 ;  /* 0x00000002110b7211 */ /* 0x000fe200030f16ff */
[----:B------:R-:W-:Y:S01]  /*115e0*/  STL.64 [R1+0x3f0], R206 ;  /* 0x0003f0ce01007387 */ /* 0x000fe20000100a00 */
[----:B--2---:R-:W-:-:S02]  /*115f0*/  IMAD.MOV.U32 R251, RZ, RZ, R235 ;  /* 0x000000fffffb7224 */ /* 0x004fc400078e00eb */
[----:B------:R-:W-:Y:S02]  /*11600*/  IMAD.MOV.U32 R235, RZ, RZ, R233 ;  /* 0x000000ffffeb7224 */ /* 0x000fe400078e00e9 */
[----:B------:R-:W-:Y:S02]  /*11610*/  IMAD.MOV.U32 R233, RZ, RZ, R187 ;  /* 0x000000ffffe97224 */ /* 0x000fe400078e00bb */
[----:B------:R-:W2:Y:S04]  /*11620*/  LDL.LU R187, [R1+0x69c] ;  /* 0x00069c0001bb7983 */ /* 0x000ea80000300800 */
[----:B------:R1:W-:Y:S04]  /*11630*/  STL.64 [R1+0x3e8], R10 ;  /* 0x0003e80a01007387 */ /* 0x0003e80000100a00 */
[----:B-1----:R-:W2:Y:S01]  /*11640*/  LDL.LU.64 R10, [R1+0xc48] ;  /* 0x000c4800010a7983 */ /* 0x002ea20000300a00 */
[----:B------:R-:W-:-:S02]  /*11650*/  IMAD R14, R213, UR10, RZ ;  /* 0x0000000ad50e7c24 */ /* 0x000fc4000f8e02ff */
[----:B------:R-:W-:Y:S02]  /*11660*/  IMAD R37, R238, UR10, RZ ;  /* 0x0000000aee257c24 */ /* 0x000fe4000f8e02ff */
[----:B------:R-:W-:Y:S02]  /*11670*/  IMAD.MOV.U32 R213, RZ, RZ, R232 ;  /* 0x000000ffffd57224 */ /* 0x000fe400078e00e8 */
[----:B------:R-:W-:Y:S02]  /*11680*/  IMAD.MOV.U32 R238, RZ, RZ, R6 ;  /* 0x000000ffffee7224 */ /* 0x000fe400078e0006 */
[----:B------:R-:W-:Y:S02]  /*11690*/  IMAD R15, R15, UR10, RZ ;  /* 0x0000000a0f0f7c24 */ /* 0x000fe4000f8e02ff */
[----:B------:R-:W-:Y:S02]  /*116a0*/  IMAD.MOV.U32 R232, RZ, RZ, R7 ;  /* 0x000000ffffe87224 */ /* 0x000fe400078e0007 */
[----:B------:R-:W-:-:S02]  /*116b0*/  IMAD R16, R211, UR10, RZ ;  /* 0x0000000ad3107c24 */ /* 0x000fc4000f8e02ff */
[----:B------:R-:W-:Y:S02]  /*116c0*/  IMAD.MOV.U32 R211, RZ, RZ, R213 ;  /* 0x000000ffffd37224 */ /* 0x000fe400078e00d5 */
[----:B------:R-:W-:Y:S01]  /*116d0*/  IMAD.MOV.U32 R213, RZ, RZ, R238 ;  /* 0x000000ffffd57224 */ /* 0x000fe200078e00ee */
[-C--:B------:R-:W-:Y:S01]  /*116e0*/  LEA R206, P3, R15, R8.reuse, 0x2 ;  /* 0x000000080fce7211 */ /* 0x080fe200078610ff */
[----:B------:R-:W-:Y:S02]  /*116f0*/  IMAD.MOV.U32 R238, RZ, RZ, R232 ;  /* 0x000000ffffee7224 */ /* 0x000fe400078e00e8 */
[----:B------:R-:W-:Y:S01]  /*11700*/  IMAD.MOV.U32 R232, RZ, RZ, R4 ;  /* 0x000000ffffe87224 */ /* 0x000fe200078e0004 */
[----:B------:R-:W-:Y:S01]  /*11710*/  LEA R6, P6, R13, R8, 0x2 ;  /* 0x000000080d067211 */ /* 0x000fe200078c10ff */
[----:B------:R-:W-:Y:S02]  /*11720*/  IMAD.MOV.U32 R4, RZ, RZ, R5 ;  /* 0x000000ffff047224 */ /* 0x000fe400078e0005 */
[----:B------:R-:W-:Y:S01]  /*11730*/  IMAD.MOV.U32 R5, RZ, RZ, R236 ;  /* 0x000000ffff057224 */ /* 0x000fe200078e00ec */
[----:B------:R-:W-:Y:S01]  /*11740*/  LEA.HI.X.SX32 R207, R15, R2, 0x2, P3 ;  /* 0x000000020fcf7211 */ /* 0x000fe200018f16ff */
[----:B------:R-:W-:-:S02]  /*11750*/  IMAD.MOV.U32 R236, RZ, RZ, R247 ;  /* 0x000000ffffec7224 */ /* 0x000fc400078e00f7 */
[----:B------:R-:W-:Y:S01]  /*11760*/  IMAD.MOV.U32 R247, RZ, RZ, R248 ;  /* 0x000000fffff77224 */ /* 0x000fe200078e00f8 */
[----:B------:R-:W-:Y:S01]  /*11770*/  LEA.HI.X.SX32 R7, R13, R2, 0x2, P6 ;  /* 0x000000020d077211 */ /* 0x000fe200030f16ff */
[----:B------:R-:W-:Y:S02]  /*11780*/  IMAD.MOV.U32 R248, RZ, RZ, R250 ;  /* 0x000000fffff87224 */ /* 0x000fe400078e00fa */
[----:B------:R-:W-:Y:S02]  /*11790*/  IMAD.MOV.U32 R250, RZ, RZ, R251 ;  /* 0x000000fffffa7224 */ /* 0x000fe400078e00fb */
[----:B------:R-:W-:Y:S01]  /*117a0*/  IMAD.MOV.U32 R251, RZ, RZ, R235 ;  /* 0x000000fffffb7224 */ /* 0x000fe200078e00eb */
[----:B------:R-:W-:Y:S01]  /*117b0*/  STL.64 [R1+0x3e0], R206 ;  /* 0x0003e0ce01007387 */ /* 0x000fe20000100a00 */
[----:B------:R-:W-:Y:S02]  /*117c0*/  IMAD.MOV.U32 R235, RZ, RZ, R233 ;  /* 0x000000ffffeb7224 */ /* 0x000fe400078e00e9 */
[----:B------:R-:W-:-:S02]  /*117d0*/  IMAD.MOV.U32 R233, RZ, RZ, R231 ;  /* 0x000000ffffe97224 */ /* 0x000fc400078e00e7 */
[----:B------:R-:W3:Y:S04]  /*117e0*/  LDL.LU R231, [R1+0x2bc] ;  /* 0x0002bc0001e77983 */ /* 0x000ee80000300800 */
[----:B------:R1:W-:Y:S01]  /*117f0*/  STL.64 [R1+0x3d8], R6 ;  /* 0x0003d80601007387 */ /* 0x0003e20000100a00 */
[----:B------:R-:W-:Y:S02]  /*11800*/  IMAD R9, R78, UR10, RZ ;  /* 0x0000000a4e097c24 */ /* 0x000fe4000f8e02ff */
[----:B------:R-:W-:Y:S02]  /*11810*/  IMAD R35, R211, UR10, RZ ;  /* 0x0000000ad3237c24 */ /* 0x000fe4000f8e02ff */
[----:B------:R-:W-:Y:S01]  /*11820*/  IMAD.MOV.U32 R211, RZ, RZ, R238 ;  /* 0x000000ffffd37224 */ /* 0x000fe200078e00ee */
[----:B-1----:R-:W3:Y:S01]  /*11830*/  LDL.LU.64 R6, [R1+0xc40] ;  /* 0x000c400001067983 */ /* 0x002ee20000300a00 */
[----:B------:R-:W-:Y:S01]  /*11840*/  IMAD.MOV.U32 R238, RZ, RZ, R4 ;  /* 0x000000ffffee7224 */ /* 0x000fe200078e0004 */
[----:B------:R-:W-:Y:S01]  /*11850*/  LEA R4, P6, R9, R8, 0x2 ;  /* 0x0000000809047211 */ /* 0x000fe200078c10ff */
[----:B------:R-:W-:-:S02]  /*11860*/  IMAD R18, R209, UR10, RZ ;  /* 0x0000000ad1127c24 */ /* 0x000fc4000f8e02ff */
[----:B------:R-:W-:Y:S02]  /*11870*/  IMAD.MOV.U32 R209, RZ, RZ, R213 ;  /* 0x000000ffffd17224 */ /* 0x000fe400078e00d5 */
[----:B------:R-:W-:Y:S02]  /*11880*/  IMAD.MOV.U32 R213, RZ, RZ, R232 ;  /* 0x000000ffffd57224 */ /* 0x000fe400078e00e8 */
[----:B------:R-:W-:Y:S01]  /*11890*/  IMAD.MOV.U32 R232, RZ, RZ, R5 ;  /* 0x000000ffffe87224 */ /* 0x000fe200078e0005 */
[----:B------:R-:W-:Y:S02]  /*118a0*/  LEA.HI.X.SX32 R5, R9, R2, 0x2, P6 ;  /* 0x0000000209057211 */ /* 0x000fe400030f16ff */
[----:B--2---:R-:W-:-:S04]  /*118b0*/  LEA R206, P3, R11, R8, 0x2 ;  /* 0x000000080bce7211 */ /* 0x004fc800078610ff */
[----:B------:R-:W-:-:S05]  /*118c0*/  LEA.HI.X.SX32 R207, R11, R2, 0x2, P3 ;  /* 0x000000020bcf7211 */ /* 0x000fca00018f16ff */
[----:B------:R-:W-:Y:S04]  /*118d0*/  STL.64 [R1+0x3d0], R206 ;  /* 0x0003d0ce01007387 */ /* 0x000fe80000100a00 */
[----:B------:R1:W-:Y:S04]  /*118e0*/  STL.64 [R1+0x3c8], R4 ;  /* 0x0003c80401007387 */ /* 0x0003e80000100a00 */
[----:B-1----:R-:W2:Y:S01]  /*118f0*/  LDL.LU.64 R4, [R1+0xc38] ;  /* 0x000c380001047983 */ /* 0x002ea20000300a00 */
[----:B------:R-:W-:Y:S02]  /*11900*/  IMAD.MOV.U32 R210, RZ, RZ, R20 ;  /* 0x000000ffffd27224 */ /* 0x000fe400078e0014 */
[----:B------:R-:W-:Y:S01]  /*11910*/  IMAD R20, R215, UR10, RZ ;  /* 0x0000000ad7147c24 */ /* 0x000fe2000f8e02ff */
[----:B------:R-:W-:Y:S01]  /*11920*/  MOV R215, R211 ;  /* 0x000000d300d77202 */ /* 0x000fe20000000f00 */
[----:B------:R-:W-:-:S02]  /*11930*/  IMAD R33, R209, UR10, RZ ;  /* 0x0000000ad1217c24 */ /* 0x000fc4000f8e02ff */
[----:B------:R-:W-:Y:S02]  /*11940*/  IMAD.MOV.U32 R209, RZ, RZ, R213 ;  /* 0x000000ffffd17224 */ /* 0x000fe400078e00d5 */
[----:B------:R-:W-:Y:S02]  /*11950*/  IMAD.MOV.U32 R213, RZ, RZ, R232 ;  /* 0x000000ffffd57224 */ /* 0x000fe400078e00e8 */
[----:B------:R-:W-:Y:S02]  /*11960*/  IMAD.MOV.U32 R211, RZ, RZ, R238 ;  /* 0x000000ffffd37224 */ /* 0x000fe400078e00ee */
[----:B------:R-:W-:Y:S02]  /*11970*/  IMAD.MOV.U32 R197, RZ, RZ, R24 ;  /* 0x000000ffffc57224 */ /* 0x000fe400078e0018 */
[----:B------:R-:W-:Y:S02]  /*11980*/  IMAD R24, R205, UR10, RZ ;  /* 0x0000000acd187c24 */ /* 0x000fe4000f8e02ff */
[----:B------:R-:W-:-:S02]  /*11990*/  IMAD.MOV.U32 R238, RZ, RZ, R236 ;  /* 0x000000ffffee7224 */ /* 0x000fc400078e00ec */
[----:B------:R-:W-:Y:S02]  /*119a0*/  IMAD.MOV.U32 R232, RZ, RZ, R248 ;  /* 0x000000ffffe87224 */ /* 0x000fe400078e00f8 */
[----:B------:R-:W-:Y:S01]  /*119b0*/  IMAD.MOV.U32 R248, RZ, RZ, R251 ;  /* 0x000000fffff87224 */ /* 0x000fe200078e00fb */
[----:B---3--:R-:W-:-:S04]  /*119c0*/  LEA R206, P3, R6, R8, 0x2 ;  /* 0x0000000806ce7211 */ /* 0x008fc800078610ff */
[----:B------:R-:W-:Y:S01]  /*119d0*/  LEA.HI.X.SX32 R207, R6, R2, 0x2, P3 ;  /* 0x0000000206cf7211 */ /* 0x000fe200018f16ff */
[----:B------:R-:W-:-:S04]  /*119e0*/  IMAD.MOV.U32 R205, RZ, RZ, R215 ;  /* 0x000000ffffcd7224 */ /* 0x000fc800078e00d7 */
[----:B------:R1:W-:Y:S01]  /*119f0*/  STL.64 [R1+0x3c0], R206 ;  /* 0x0003c0ce01007387 */ /* 0x0003e20000100a00 */
[----:B------:R-:W-:Y:S02]  /*11a00*/  IMAD.MOV.U32 R215, RZ, RZ, R211 ;  /* 0x000000ffffd77224 */ /* 0x000fe400078e00d3 */
[----:B------:R-:W-:Y:S02]  /*11a10*/  IMAD R26, R203, UR10, RZ ;  /* 0x0000000acb1a7c24 */ /* 0x000fe4000f8e02ff */
[----:B------:R-:W-:Y:S02]  /*11a20*/  IMAD.MOV.U32 R211, RZ, RZ, R238 ;  /* 0x000000ffffd37224 */ /* 0x000fe400078e00ee */
[----:B------:R-:W-:Y:S02]  /*11a30*/  IMAD.MOV.U32 R238, RZ, RZ, R248 ;  /* 0x000000ffffee7224 */ /* 0x000fe400078e00f8 */
[----:B-1----:R-:W-:Y:S01]  /*11a40*/  IMAD.MOV.U32 R207, RZ, RZ, R209 ;  /* 0x000000ffffcf7224 */ /* 0x002fe200078e00d1 */
[----:B------:R-:W3:Y:S01]  /*11a50*/  LDL.LU R206, [R1+0xc30] ;  /* 0x000c300001ce7983 */ /* 0x000ee20000300800 */
[----:B------:R-:W-:-:S02]  /*11a60*/  IMAD.MOV.U32 R209, RZ, RZ, R213 ;  /* 0x000000ffffd17224 */ /* 0x000fc400078e00d5 */
[----:B------:R-:W-:Y:S02]  /*11a70*/  IMAD.MOV.U32 R213, RZ, RZ, R232 ;  /* 0x000000ffffd57224 */ /* 0x000fe400078e00e8 */
[----:B------:R-:W-:Y:S02]  /*11a80*/  IMAD.MOV.U32 R232, RZ, RZ, R233 ;  /* 0x000000ffffe87224 */ /* 0x000fe400078e00e9 */
[----:B------:R-:W-:Y:S02]  /*11a90*/  IMAD R31, R205, UR10, RZ ;  /* 0x0000000acd1f7c24 */ /* 0x000fe4000f8e02ff */
[----:B------:R-:W-:Y:S01]  /*11aa0*/  IMAD.MOV.U32 R203, RZ, RZ, R207 ;  /* 0x000000ffffcb7224 */ /* 0x000fe200078e00cf */
[----:B------:R-:W-:Y:S01]  /*11ab0*/  MOV R207, R209 ;  /* 0x000000d100cf7202 */ /* 0x000fe20000000f00 */
[----:B------:R-:W-:Y:S02]  /*11ac0*/  IMAD.MOV.U32 R236, RZ, RZ, R247 ;  /* 0x000000ffffec7224 */ /* 0x000fe400078e00f7 */
[----:B------:R-:W-:-:S02]  /*11ad0*/  IMAD.MOV.U32 R248, RZ, RZ, R235 ;  /* 0x000000fffff87224 */ /* 0x000fc400078e00eb */
[----:B------:R-:W-:Y:S02]  /*11ae0*/  IMAD.MOV.U32 R233, RZ, RZ, R230 ;  /* 0x000000ffffe97224 */ /* 0x000fe400078e00e6 */
[----:B------:R-:W-:Y:S02]  /*11af0*/  IMAD.MOV.U32 R205, RZ, RZ, R215 ;  /* 0x000000ffffcd7224 */ /* 0x000fe400078e00d7 */
[----:B------:R-:W-:Y:S02]  /*11b00*/  IMAD.MOV.U32 R247, RZ, RZ, R250 ;  /* 0x000000fffff77224 */ /* 0x000fe400078e00fa */
[----:B------:R-:W-:Y:S02]  /*11b10*/  IMAD.MOV.U32 R235, RZ, RZ, R231 ;  /* 0x000000ffffeb7224 */ /* 0x000fe400078e00e7 */
[----:B------:R-:W-:Y:S02]  /*11b20*/  IMAD.MOV.U32 R230, RZ, RZ, R141 ;  /* 0x000000ffffe67224 */ /* 0x000fe400078e008d */
[----:B------:R-:W-:-:S02]  /*11b30*/  IMAD R28, R200, UR10, RZ ;  /* 0x0000000ac81c7c24 */ /* 0x000fc4000f8e02ff */
        /* <DEDUP_REMOVED lines=18> */
[----:B------:R-:W-:Y:S02]  /*11c60*/  IMAD R29, R200, UR10, RZ ;  /* 0x0000000ac81d7c24 */ /* 0x000fe4000f8e02ff */
[----:B------:R-:W-:Y:S02]  /*11c70*/  IMAD.MOV.U32 R211, RZ, RZ, R213 ;  /* 0x000000ffffd37224 */ /* 0x000fe400078e00d5 */
[----:B------:R-:W-:Y:S02]  /*11c80*/  IMAD.MOV.U32 R200, RZ, RZ, R203 ;  /* 0x000000ffffc87224 */ /* 0x000fe400078e00cb */
[----:B------:R-:W-:Y:S02]  /*11c90*/  IMAD.MOV.U32 R213, RZ, RZ, R238 ;  /* 0x000000ffffd57224 */ /* 0x000fe400078e00ee */
[----:B------:R-:W-:Y:S01]  /*11ca0*/  IMAD.MOV.U32 R203, RZ, RZ, R205 ;  /* 0x000000ffffcb7224 */ /* 0x000fe200078e00cd */
[----:B------:R-:W-:Y:S01]  /*11cb0*/  MOV R205, R207 ;  /* 0x000000cf00cd7202 */ /* 0x000fe20000000f00 */
        /* <DEDUP_REMOVED lines=10> */
[----:B------:R-:W-:Y:S01]  /*11d60*/  IMAD.MOV.U32 R232, RZ, RZ, R234 ;  /* 0x000000ffffe87224 */ /* 0x000fe200078e00ea */
[CC--:B--2---:R-:W-:Y:S02]  /*11d70*/  LEA R250, P6, R4.reuse, R8.reuse, 0x2 ;  /* 0x0000000804fa7211 */ /* 0x0c4fe400078c10ff */
[----:B------:R-:W-:Y:S02]  /*11d80*/  LEA R140, P3, R5, R8, 0x2 ;  /* 0x00000008058c7211 */ /* 0x000fe400078610ff */
[----:B------:R-:W-:-:S02]  /*11d90*/  LEA.HI.X.SX32 R251, R4, R2, 0x2, P6 ;  /* 0x0000000204fb7211 */ /* 0x000fc400030f16ff */
[----:B------:R-:W-:Y:S02]  /*11da0*/  LEA R138, P6, R7, R8, 0x2 ;  /* 0x00000008078a7211 */ /* 0x000fe400078c10ff */
[----:B------:R-:W-:Y:S02]  /*11db0*/  LEA.HI.X.SX32 R141, R5, R2, 0x2, P3 ;  /* 0x00000002058d7211 */ /* 0x000fe400018f16ff */
[C---:B------:R-:W-:Y:S01]  /*11dc0*/  LEA R4, P3, R10.reuse, R8, 0x2 ;  /* 0x000000080a047211 */ /* 0x040fe200078610ff */
[----:B------:R1:W-:Y:S01]  /*11dd0*/  STL.64 [R1+0x3b8], R250 ;  /* 0x0003b8fa01007387 */ /* 0x0003e20000100a00 */
[-C--:B------:R-:W-:Y:S02]  /*11de0*/  LEA.HI.X.SX32 R139, R7, R2.reuse, 0x2, P6 ;  /* 0x00000002078b7211 */ /* 0x080fe400030f16ff */
[----:B------:R-:W-:Y:S01]  /*11df0*/  LEA.HI.X.SX32 R5, R10, R2, 0x2, P3 ;  /* 0x000000020a057211 */ /* 0x000fe200018f16ff */
[----:B-1----:R-:W2:Y:S04]  /*11e00*/  LDL.LU.64 R250, [R1+0xc28] ;  /* 0x000c280001fa7983 */ /* 0x002ea80000300a00 */
[----:B------:R1:W-:Y:S04]  /*11e10*/  STL.64 [R1+0x3b0], R140 ;  /* 0x0003b08c01007387 */ /* 0x0003e80000100a00 */
[----:B-1----:R-:W2:Y:S04]  /*11e20*/  LDL.LU.64 R140, [R1+0xc20] ;  /* 0x000c2000018c7983 */ /* 0x002ea80000300a00 */
[----:B------:R-:W2:Y:S04]  /*11e30*/  LDL.LU R132, [R1+0xc18] ;  /* 0x000c180001847983 */ /* 0x000ea80000300800 */
[----:B------:R1:W-:Y:S04]  /*11e40*/  STL.64 [R1+0x3a8], R138 ;  /* 0x0003a88a01007387 */ /* 0x0003e80000100a00 */
[----:B-1----:R-:W2:Y:S04]  /*11e50*/  LDL.LU.64 R138, [R1+0xc10] ;  /* 0x000c1000018a7983 */ /* 0x002ea80000300a00 */
[----:B------:R1:W-:Y:S04]  /*11e60*/  STL.64 [R1+0x3a0], R4 ;  /* 0x0003a00401007387 */ /* 0x0003e80000100a00 */
[----:B------:R-:W2:Y:S01]  /*11e70*/  LDL.LU R234, [R1+0x2a8] ;  /* 0x0002a80001ea7983 */ /* 0x000ea20000300800 */
[----:B------:R-:W-:Y:S01]  /*11e80*/  LEA R6, P6, R12, R8, 0x2 ;  /* 0x000000080c067211 */ /* 0x000fe200078c10ff */
[----:B------:R-:W-:-:S02]  /*11e90*/  IMAD R27, R200, UR10, RZ ;  /* 0x0000000ac81b7c24 */ /* 0x000fc4000f8e02ff */
[----:B------:R-:W-:Y:S02]  /*11ea0*/  IMAD.MOV.U32 R200, RZ, RZ, R203 ;  /* 0x000000ffffc87224 */ /* 0x000fe400078e00cb */
[----:B------:R-:W-:Y:S01]  /*11eb0*/  IMAD.MOV.U32 R203, RZ, RZ, R205 ;  /* 0x000000ffffcb7224 */ /* 0x000fe200078e00cd */
[----:B-1----:R-:W-:Y:S01]  /*11ec0*/  LEA R4, P3, R14, R8, 0x2 ;  /* 0x000000080e047211 */ /* 0x002fe200078610ff */
[----:B------:R-:W-:Y:S01]  /*11ed0*/  IMAD.MOV.U32 R205, RZ, RZ, R207 ;  /* 0x000000ffffcd7224 */ /* 0x000fe200078e00cf */
[-C--:B------:R-:W-:Y:S01]  /*11ee0*/  LEA.HI.X.SX32 R7, R12, R2.reuse, 0x2, P6 ;  /* 0x000000020c077211 */ /* 0x080fe200030f16ff */
[----:B------:R-:W-:Y:S01]  /*11ef0*/  IMAD.MOV.U32 R207, RZ, RZ, R215 ;  /* 0x000000ffffcf7224 */ /* 0x000fe200078e00d7 */
[----:B------:R-:W-:Y:S01]  /*11f00*/  LEA.HI.X.SX32 R5, R14, R2, 0x2, P3 ;  /* 0x000000020e057211 */ /* 0x000fe200018f16ff */
[----:B------:R-:W-:Y:S02]  /*11f10*/  IMAD.MOV.U32 R215, RZ, RZ, R209 ;  /* 0x000000ffffd77224 */ /* 0x000fe400078e00d1 */
[----:B------:R-:W-:-:S02]  /*11f20*/  IMAD.MOV.U32 R209, RZ, RZ, R211 ;  /* 0x000000ffffd17224 */ /* 0x000fc400078e00d3 */
[----:B------:R-:W-:Y:S01]  /*11f30*/  IMAD.MOV.U32 R211, RZ, RZ, R213 ;  /* 0x000000ffffd37224 */ /* 0x000fe200078e00d5 */
[----:B------:R1:W-:Y:S01]  /*11f40*/  STL.64 [R1+0x398], R6 ;  /* 0x0003980601007387 */ /* 0x0003e20000100a00 */
[----:B------:R-:W-:Y:S02]  /*11f50*/  IMAD.MOV.U32 R213, RZ, RZ, R238 ;  /* 0x000000ffffd57224 */ /* 0x000fe400078e00ee */
[----:B------:R-:W-:Y:S01]  /*11f60*/  IMAD.MOV.U32 R238, RZ, RZ, R232 ;  /* 0x000000ffffee7224 */ /* 0x000fe200078e00e8 */
[----:B------:R1:W-:Y:S01]  /*11f70*/  STL.64 [R1+0x390], R4 ;  /* 0x0003900401007387 */ /* 0x0003e20000100a00 */
[----:B--2---:R-:W-:-:S03]  /*11f80*/  IMAD.MOV.U32 R232, RZ, RZ, R234 ;  /* 0x000000ffffe87224 */ /* 0x004fc600078e00ea */
[----:B------:R-:W2:Y:S01]  /*11f90*/  LDL.LU R234, [R1+0x2ac] ;  /* 0x0002ac0001ea7983 */ /* 0x000ea20000300800 */
[-C--:B-1----:R-:W-:Y:S01]  /*11fa0*/  LEA R6, P6, R16, R8.reuse, 0x2 ;  /* 0x0000000810067211 */ /* 0x082fe200078c10ff */
[----:B------:R-:W-:Y:S01]  /*11fb0*/  IMAD R25, R200, UR10, RZ ;  /* 0x0000000ac8197c24 */ /* 0x000fe2000f8e02ff */
[----:B------:R-:W-:Y:S01]  /*11fc0*/  LEA R4, P3, R18, R8, 0x2 ;  /* 0x0000000812047211 */ /* 0x000fe200078610ff */
        /* <DEDUP_REMOVED lines=9> */
[----:B------:R-:W-:Y:S01]  /*12060*/  MOV R213, R238 ;  /* 0x000000ee00d57202 */ /* 0x000fe20000000f00 */
[----:B------:R1:W-:Y:S01]  /*12070*/  STL.64 [R1+0x388], R6 ;  /* 0x0003880601007387 */ /* 0x0003e20000100a00 */
[----:B------:R-:W-:-:S03]  /*12080*/  IMAD.MOV.U32 R238, RZ, RZ, R232 ;  /* 0x000000ffffee7224 */ /* 0x000fc600078e00e8 */
[----:B------:R1:W-:Y:S01]  /*12090*/  STL.64 [R1+0x380], R4 ;  /* 0x0003800401007387 */ /* 0x0003e20000100a00 */
[----:B--2---:R-:W-:-:S03]  /*120a0*/  IMAD.MOV.U32 R232, RZ, RZ, R234 ;  /* 0x000000ffffe87224 */ /* 0x004fc600078e00ea */
[----:B------:R-:W2:Y:S01]  /*120b0*/  LDL.LU R234, [R1+0x2b0] ;  /* 0x0002b00001ea7983 */ /* 0x000ea20000300800 */
[-C--:B-1----:R-:W-:Y:S02]  /*120c0*/  LEA R6, P6, R20, R8.reuse, 0x2 ;  /* 0x0000000814067211 */ /* 0x082fe400078c10ff */
[----:B------:R-:W-:Y:S01]  /*120d0*/  LEA R4, P3, R22, R8, 0x2 ;  /* 0x0000000816047211 */ /* 0x000fe200078610ff */
[----:B------:R-:W-:Y:S01]  /*120e0*/  IMAD R23, R200, UR10, RZ ;  /* 0x0000000ac8177c24 */ /* 0x000fe2000f8e02ff */
[-C--:B------:R-:W-:Y:S01]  /*120f0*/  LEA.HI.X.SX32 R7, R20, R2.reuse, 0x2, P6 ;  /* 0x0000000214077211 */ /* 0x080fe200030f16ff */
[----:B------:R-:W-:Y:S01]  /*12100*/  IMAD.MOV.U32 R200, RZ, RZ, R203 ;  /* 0x000000ffffc87224 */ /* 0x000fe200078e00cb */
[----:B------:R-:W-:Y:S01]  /*12110*/  LEA.HI.X.SX32 R5, R22, R2, 0x2, P3 ;  /* 0x0000000216057211 */ /* 0x000fe200018f16ff */
        /* <DEDUP_REMOVED lines=8> */
[----:B------:R-:W-:Y:S01]  /*121a0*/  IMAD R22, R200, UR10, RZ ;  /* 0x0000000ac8167c24 */ /* 0x000fe2000f8e02ff */
[-C--:B-1----:R-:W-:Y:S01]  /*121b0*/  LEA R6, P6, R24, R8.reuse, 0x2 ;  /* 0x0000000818067211 */ /* 0x082fe200078c10ff */
[----:B------:R-:W-:Y:S01]  /*121c0*/  IMAD.MOV.U32 R213, RZ, RZ, R238 ;  /* 0x000000ffffd57224 */ /* 0x000fe200078e00ee */
[----:B---3--:R-:W-:Y:S01]  /*121d0*/  LEA R4, P3, R26, R8, 0x2 ;  /* 0x000000081a047211 */ /* 0x008fe200078610ff */
[----:B------:R-:W-:Y:S01]  /*121e0*/  IMAD.MOV.U32 R200, RZ, RZ, R203 ;  /* 0x000000ffffc87224 */ /* 0x000fe200078e00cb */
[-C--:B------:R-:W-:Y:S01]  /*121f0*/  LEA.HI.X.SX32 R7, R24, R2.reuse, 0x2, P6 ;  /* 0x0000000218077211 */ /* 0x080fe200030f16ff */
[----:B------:R-:W-:Y:S01]  /*12200*/  IMAD.MOV.U32 R238, RZ, RZ, R232 ;  /* 0x000000ffffee7224 */ /* 0x000fe200078e00e8 */
[----:B------:R-:W-:Y:S01]  /*12210*/  LEA.HI.X.SX32 R5, R26, R2, 0x2, P3 ;  /* 0x000000021a057211 */ /* 0x000fe200018f16ff */
[----:B------:R-:W-:-:S02]  /*12220*/  IMAD.MOV.U32 R203, RZ, RZ, R205 ;  /* 0x000000ffffcb7224 */ /* 0x000fc400078e00cd */
[----:B------:R-:W-:Y:S02]  /*12230*/  IMAD.MOV.U32 R205, RZ, RZ, R207 ;  /* 0x000000ffffcd7224 */ /* 0x000fe400078e00cf */
[----:B------:R-:W-:Y:S02]  /*12240*/  IMAD R30, R168, UR10, RZ ;  /* 0x0000000aa81e7c24 */ /* 0x000fe4000f8e02ff */
        /* <DEDUP_REMOVED lines=14> */
[----:B------:R-:W-:Y:S02]  /*12330*/  IMAD.MOV.U32 R234, RZ, RZ, R210 ;  /* 0x000000ffffea7224 */ /* 0x000fe400078e00d2 */
[----:B------:R-:W-:-:S02]  /*12340*/  IMAD.MOV.U32 R210, RZ, RZ, R130 ;  /* 0x000000ffffd27224 */ /* 0x000fc400078e0082 */
[----:B------:R-:W2:Y:S01]  /*12350*/  LDL.LU R130, [R1+0xc08] ;  /* 0x000c080001827983 */ /* 0x000ea20000300800 */
[----:B------:R-:W-:-:S03]  /*12360*/  IMAD.MOV.U32 R238, RZ, RZ, R232 ;  /* 0x000000ffffee7224 */ /* 0x000fc600078e00e8 */
[----:B------:R1:W-:Y:S01]  /*12370*/  STL.64 [R1+0x368], R6 ;  /* 0x0003680601007387 */ /* 0x0003e20000100a00 */
[----:B------:R-:W-:-:S03]  /*12380*/  IMAD.MOV.U32 R232, RZ, RZ, R234 ;  /* 0x000000ffffe87224 */ /* 0x000fc600078e00ea */
[----:B------:R3:W-:Y:S01]  /*12390*/  STL.64 [R1+0x360], R4 ;  /* 0x0003600401007387 */ /* 0x0007e20000100a00 */
[----:B------:R-:W-:Y:S01]  /*123a0*/  MOV R234, R236 ;  /* 0x000000ec00ea7202 */ /* 0x000fe20000000f00 */
[----:B------:R-:W-:Y:S02]  /*123b0*/  IMAD.MOV.U32 R236, RZ, RZ, R237 ;  /* 0x000000ffffec7224 */ /* 0x000fe400078e00ed */
[----:B------:R-:W-:Y:S01]  /*123c0*/  IMAD.MOV.U32 R213, RZ, RZ, R238 ;  /* 0x000000ffffd57224 */ /* 0x000fe200078e00ee */
[----:B------:R-:W2:Y:S01]  /*123d0*/  LDL.LU R237, [R1+0x694] ;  /* 0x0006940001ed7983 */ /* 0x000ea20000300800 */
[-C--:B-1----:R-:W-:Y:S02]  /*123e0*/  LEA R6, P6, R28, R8.reuse, 0x2 ;  /* 0x000000081c067211 */ /* 0x082fe400078c10ff */
[----:B---3--:R-:W-:Y:S02]  /*123f0*/  LEA R4, P3, R30, R8, 0x2 ;  /* 0x000000081e047211 */ /* 0x008fe400078610ff */
[----:B------:R-:W-:-:S02]  /*12400*/  LEA.HI.X.SX32 R7, R28, R2, 0x2, P6 ;  /* 0x000000021c077211 */ /* 0x000fc400030f16ff */
[----:B------:R-:W-:Y:S01]  /*12410*/  LEA.HI.X.SX32 R5, R30, R2, 0x2, P3 ;  /* 0x000000021e057211 */ /* 0x000fe200018f16ff */
[----:B------:R-:W-:Y:S02]  /*12420*/  IMAD.MOV.U32 R238, RZ, RZ, R232 ;  /* 0x000000ffffee7224 */ /* 0x000fe400078e00e8 */
[----:B------:R-:W-:Y:S01]  /*12430*/  IMAD.MOV.U32 R232, RZ, RZ, R234 ;  /* 0x000000ffffe87224 */ /* 0x000fe200078e00ea */
[----:B------:R1:W-:Y:S01]  /*12440*/  STL.64 [R1+0x358], R6 ;  /* 0x0003580601007387 */ /* 0x0003e20000100a00 */
[----:B------:R-:W-:Y:S02]  /*12450*/  IMAD.MOV.U32 R234, RZ, RZ, R236 ;  /* 0x000000ffffea7224 */ /* 0x000fe400078e00ec */
[----:B------:R-:W-:Y:S01]  /*12460*/  IMAD.MOV.U32 R236, RZ, RZ, R248 ;  /* 0x000000ffffec7224 */ /* 0x000fe200078e00f8 */
[----:B------:R3:W-:Y:S04]  /*12470*/  STL.64 [R1+0x350], R4 ;  /* 0x0003500401007387 */ /* 0x0007e80000100a00 */
[----:B------:R-:W2:Y:S01]  /*12480*/  LDL.LU R248, [R1+0x678] ;  /* 0x0006780001f87983 */ /* 0x000ea20000300800 */
[----:B------:R-:W-:-:S02]  /*12490*/  IMAD R32, R170, UR10, RZ ;  /* 0x0000000aaa207c24 */ /* 0x000fc4000f8e02ff */
[----:B------:R-:W-:Y:S02]  /*124a0*/  IMAD R34, R166, UR10, RZ ;  /* 0x0000000aa6227c24 */ /* 0x000fe4000f8e02ff */
        /* <DEDUP_REMOVED lines=13> */
[----:B------:R1:W-:Y:S01]  /*12580*/  STL.64 [R1+0x348], R6 ;  /* 0x0003480601007387 */ /* 0x0003e20000100a00 */
[----:B------:R-:W-:Y:S02]  /*12590*/  IMAD.MOV.U32 R211, RZ, RZ, R213 ;  /* 0x000000ffffd37224 */ /* 0x000fe400078e00d5 */
[----:B------:R-:W-:Y:S01]  /*125a0*/  IMAD R19, R200, UR10, RZ ;  /* 0x0000000ac8137c24 */ /* 0x000fe2000f8e02ff */
[----:B------:R3:W-:Y:S01]  /*125b0*/  STL.64 [R1+0x340], R4 ;  /* 0x0003400401007387 */ /* 0x0007e20000100a00 */
[----:B------:R-:W-:-:S02]  /*125c0*/  IMAD.MOV.U32 R213, RZ, RZ, R238 ;  /* 0x000000ffffd57224 */ /* 0x000fc400078e00ee */
[----:B------:R-:W-:Y:S02]  /*125d0*/  IMAD.MOV.U32 R200, RZ, RZ, R203 ;  /* 0x000000ffffc87224 */ /* 0x000fe400078e00cb */
[----:B------:R-:W-:Y:S02]  /*125e0*/  IMAD.MOV.U32 R238, RZ, RZ, R232 ;  /* 0x000000ffffee7224 */ /* 0x000fe400078e00e8 */
[----:B------:R-:W-:Y:S01]  /*125f0*/  IMAD.MOV.U32 R203, RZ, RZ, R205 ;  /* 0x000000ffffcb7224 */ /* 0x000fe200078e00cd */
[-C--:B-1----:R-:W-:Y:S01]  /*12600*/  LEA R6, P6, R36, R8.reuse, 0x2 ;  /* 0x0000000824067211 */ /* 0x082fe200078c10ff */
[----:B------:R-:W-:Y:S02]  /*12610*/  IMAD.MOV.U32 R232, RZ, RZ, R234 ;  /* 0x000000ffffe87224 */ /* 0x000fe400078e00ea */
[----:B------:R-:W-:Y:S01]  /*12620*/  IMAD.MOV.U32 R205, RZ, RZ, R207 ;  /* 0x000000ffffcd7224 */ /* 0x000fe200078e00cf */
[----:B---3--:R-:W-:Y:S01]  /*12630*/  LEA R4, P3, R38, R8, 0x2 ;  /* 0x0000000826047211 */ /* 0x008fe200078610ff */
[----:B------:R-:W-:-:S02]  /*12640*/  IMAD.MOV.U32 R234, RZ, RZ, R236 ;  /* 0x000000ffffea7224 */ /* 0x000fc400078e00ec */
[----:B------:R-:W-:Y:S01]  /*12650*/  IMAD.MOV.U32 R207, RZ, RZ, R215 ;  /* 0x000000ffffcf7224 */ /* 0x000fe200078e00d7 */
[-C--:B------:R-:W-:Y:S01]  /*12660*/  LEA.HI.X.SX32 R7, R36, R2.reuse, 0x2, P6 ;  /* 0x0000000224077211 */ /* 0x080fe200030f16ff */
[----:B------:R-:W-:Y:S01]  /*12670*/  IMAD.MOV.U32 R215, RZ, RZ, R209 ;  /* 0x000000ffffd77224 */ /* 0x000fe200078e00d1 */
[----:B------:R-:W-:Y:S01]  /*12680*/  LEA.HI.X.SX32 R5, R38, R2, 0x2, P3 ;  /* 0x0000000226057211 */ /* 0x000fe200018f16ff */
[----:B------:R-:W-:Y:S02]  /*12690*/  IMAD.MOV.U32 R209, RZ, RZ, R211 ;  /* 0x000000ffffd17224 */ /* 0x000fe400078e00d3 */
[----:B------:R-:W-:Y:S02]  /*126a0*/  IMAD.MOV.U32 R211, RZ, RZ, R213 ;  /* 0x000000ffffd37224 */ /* 0x000fe400078e00d5 */
[----:B------:R-:W-:Y:S02]  /*126b0*/  IMAD.MOV.U32 R213, RZ, RZ, R238 ;  /* 0x000000ffffd57224 */ /* 0x000fe400078e00ee */
[----:B------:R-:W-:Y:S01]  /*126c0*/  IMAD.MOV.U32 R238, RZ, RZ, R232 ;  /* 0x000000ffffee7224 */ /* 0x000fe200078e00e8 */
[----:B--2---:R-:W-:Y:S01]  /*126d0*/  MOV R236, R248 ;  /* 0x000000f800ec7202 */ /* 0x004fe20000000f00 */
[----:B------:R-:W-:-:S02]  /*126e0*/  IMAD.MOV.U32 R248, RZ, RZ, R197 ;  /* 0x000000fffff87224 */ /* 0x000fc400078e00c5 */
[----:B------:R-:W-:Y:S02]  /*126f0*/  IMAD.MOV.U32 R197, RZ, RZ, R128 ;  /* 0x000000ffffc57224 */ /* 0x000fe400078e0080 */
[----:B------:R-:W2:Y:S01]  /*12700*/  LDL.LU R128, [R1+0xc04] ;  /* 0x000c040001807983 */ /* 0x000ea20000300800 */
[----:B------:R-:W-:Y:S02]  /*12710*/  IMAD.MOV.U32 R232, RZ, RZ, R236 ;  /* 0x000000ffffe87224 */ /* 0x000fe400078e00ec */
[----:B------:R-:W-:Y:S01]  /*12720*/  IMAD.MOV.U32 R236, RZ, RZ, R235 ;  /* 0x000000ffffec7224 */ /* 0x000fe200078e00eb */
[----:B------:R1:W-:Y:S01]  /*12730*/  STL.64 [R1+0x338], R6 ;  /* 0x0003380601007387 */ /* 0x0003e20000100a00 */
[----:B------:R-:W-:-:S03]  /*12740*/  IMAD.MOV.U32 R235, RZ, RZ, R233 ;  /* 0x000000ffffeb7224 */ /* 0x000fc600078e00e9 */
[----:B------:R3:W-:Y:S04]  /*12750*/  STL.64 [R1+0x330], R4 ;  /* 0x0003300401007387 */ /* 0x0007e80000100a00 */
[----:B------:R-:W2:Y:S01]  /*12760*/  LDL.LU R233, [R1+0x674] ;  /* 0x0006740001e97983 */ /* 0x000ea20000300800 */
[----:B------:R-:W-:Y:S02]  /*12770*/  IMAD R40, R172, UR10, RZ ;  /* 0x0000000aac287c24 */ /* 0x000fe4000f8e02ff */
[----:B------:R-:W-:-:S03]  /*12780*/  IMAD R42, R162, UR10, RZ ;  /* 0x0000000aa22a7c24 */ /* 0x000fc6000f8e02ff */
[-C--:B-1----:R-:W-:Y:S02]  /*12790*/  LEA R6, P6, R40, R8.reuse, 0x2 ;  /* 0x0000000828067211 */ /* 0x082fe400078c10ff */
[----:B---3--:R-:W-:Y:S01]  /*127a0*/  LEA R4, P3, R42, R8, 0x2 ;  /* 0x000000082a047211 */ /* 0x008fe200078610ff */
[----:B------:R-:W-:Y:S01]  /*127b0*/  IMAD R18, R200, UR10, RZ ;  /* 0x0000000ac8127c24 */ /* 0x000fe2000f8e02ff */
[-C--:B------:R-:W-:Y:S01]  /*127c0*/  LEA.HI.X.SX32 R7, R40, R2.reuse, 0x2, P6 ;  /* 0x0000000228077211 */ /* 0x080fe200030f16ff */
[----:B------:R-:W-:Y:S01]  /*127d0*/  IMAD.MOV.U32 R200, RZ, RZ, R203 ;  /* 0x000000ffffc87224 */ /* 0x000fe200078e00cb */
[----:B------:R-:W-:Y:S01]  /*127e0*/  LEA.HI.X.SX32 R5, R42, R2, 0x2, P3 ;  /* 0x000000022a057211 */ /* 0x000fe200018f16ff */
[----:B------:R-:W-:Y:S02]  /*127f0*/  IMAD R44, R240, UR10, RZ ;  /* 0x0000000af02c7c24 */ /* 0x000fe4000f8e02ff */
[----:B------:R-:W-:Y:S02]  /*12800*/  IMAD.MOV.U32 R203, RZ, RZ, R205 ;  /* 0x000000ffffcb7224 */ /* 0x000fe400078e00cd */
[----:B------:R-:W-:-:S02]  /*12810*/  IMAD R46, R160, UR10, RZ ;  /* 0x0000000aa02e7c24 */ /* 0x000fc4000f8e02ff */
[----:B------:R-:W-:Y:S02]  /*12820*/  IMAD.MOV.U32 R205, RZ, RZ, R207 ;  /* 0x000000ffffcd7224 */ /* 0x000fe400078e00cf */
[----:B------:R-:W-:Y:S01]  /*12830*/  IMAD.MOV.U32 R207, RZ, RZ, R215 ;  /* 0x000000ffffcf7224 */ /* 0x000fe200078e00d7 */
[----:B------:R1:W-:Y:S01]  /*12840*/  STL.64 [R1+0x328], R6 ;  /* 0x0003280601007387 */ /* 0x0003e20000100a00 */
[----:B------:R-:W-:Y:S02]  /*12850*/  IMAD.MOV.U32 R215, RZ, RZ, R209 ;  /* 0x000000ffffd77224 */ /* 0x000fe400078e00d1 */
[----:B------:R-:W-:Y:S01]  /*12860*/  IMAD.MOV.U32 R209, RZ, RZ, R211 ;  /* 0x000000ffffd17224 */ /* 0x000fe200078e00d3 */
[----:B------:R3:W-:Y:S01]  /*12870*/  STL.64 [R1+0x320], R4 ;  /* 0x0003200401007387 */ /* 0x0007e20000100a00 */
[----:B------:R-:W-:Y:S02]  /*12880*/  IMAD.MOV.U32 R211, RZ, RZ, R213 ;  /* 0x000000ffffd37224 */ /* 0x000fe400078e00d5 */
[----:B------:R-:W-:-:S02]  /*12890*/  IMAD.MOV.U32 R213, RZ, RZ, R238 ;  /* 0x000000ffffd57224 */ /* 0x000fc400078e00ee */
[----:B------:R-:W-:Y:S01]  /*128a0*/  IMAD.MOV.U32 R238, RZ, RZ, R232 ;  /* 0x000000ffffee7224 */ /* 0x000fe200078e00e8 */
[-C--:B-1----:R-:W-:Y:S01]  /*128b0*/  LEA R6, P6, R44, R8.reuse, 0x2 ;  /* 0x000000082c067211 */ /* 0x082fe200078c10ff */
[----:B------:R-:W-:Y:S01]  /*128c0*/  IMAD R17, R200, UR10, RZ ;  /* 0x0000000ac8117c24 */ /* 0x000fe2000f8e02ff */
[----:B---3--:R-:W-:Y:S01]  /*128d0*/  LEA R4, P3, R46, R8, 0x2 ;  /* 0x000000082e047211 */ /* 0x008fe200078610ff */
[----:B------:R-:W-:Y:S01]  /*128e0*/  IMAD.MOV.U32 R232, RZ, RZ, R236 ;  /* 0x000000ffffe87224 */ /* 0x000fe200078e00ec */
[----:B------:R-:W-:Y:S01]  /*128f0*/  MOV R236, R235 ;  /* 0x000000eb00ec7202 */ /* 0x000fe20000000f00 */
        /* <DEDUP_REMOVED lines=14> */
[----:B------:R-:W-:Y:S02]  /*129e0*/  IMAD R52, R219, UR10, RZ ;  /* 0x0000000adb347c24 */ /* 0x000fe4000f8e02ff */
[----:B------:R-:W-:Y:S02]  /*129f0*/  IMAD R54, R156, UR10, RZ ;  /* 0x0000000a9c367c24 */ /* 0x000fe4000f8e02ff */
[----:B------:R-:W-:-:S02]  /*12a00*/  IMAD R15, R203, UR10, RZ ;  /* 0x0000000acb0f7c24 */ /* 0x000fc4000f8e02ff */
[----:B------:R-:W-:Y:S02]  /*12a10*/  IMAD.MOV.U32 R203, RZ, RZ, R205 ;  /* 0x000000ffffcb7224 */ /* 0x000fe400078e00cd */
[----:B------:R-:W-:Y:S02]  /*12a20*/  IMAD.MOV.U32 R205, RZ, RZ, R207 ;  /* 0x000000ffffcd7224 */ /* 0x000fe400078e00cf */
[----:B------:R-:W-:Y:S02]  /*12a30*/  IMAD.MOV.U32 R207, RZ, RZ, R215 ;  /* 0x000000ffffcf7224 */ /* 0x000fe400078e00d7 */
[----:B------:R-:W-:Y:S02]  /*12a40*/  IMAD.MOV.U32 R215, RZ, RZ, R209 ;  /* 0x000000ffffd77224 */ /* 0x000fe400078e00d1 */
[----:B------:R-:W-:Y:S02]  /*12a50*/  IMAD R56, R176, UR10, RZ ;  /* 0x0000000ab0387c24 */ /* 0x000fe4000f8e02ff */
[----:B------:R-:W-:-:S02]  /*12a60*/  IMAD.MOV.U32 R209, RZ, RZ, R211 ;  /* 0x000000ffffd17224 */ /* 0x000fc400078e00d3 */
[----:B------:R-:W-:Y:S02]  /*12a70*/  IMAD R58, R154, UR10, RZ ;  /* 0x0000000a9a3a7c24 */ /* 0x000fe4000f8e02ff */
[----:B------:R-:W-:Y:S01]  /*12a80*/  IMAD.MOV.U32 R211, RZ, RZ, R213 ;  /* 0x000000ffffd37224 */ /* 0x000fe200078e00d5 */
[----:B------:R-:W-:Y:S01]  /*12a90*/  MOV R213, R232 ;  /* 0x000000e800d57202 */ /* 0x000fe20000000f00 */
[----:B------:R-:W-:Y:S02]  /*12aa0*/  IMAD R62, R152, UR10, RZ ;  /* 0x0000000a983e7c24 */ /* 0x000fe4000f8e02ff */
[----:B------:R-:W-:Y:S02]  /*12ab0*/  IMAD R64, R150, UR10, RZ ;  /* 0x0000000a96407c24 */ /* 0x000fe4000f8e02ff */
[----:B------:R-:W-:Y:S02]  /*12ac0*/  IMAD R14, R203, UR10, RZ ;  /* 0x0000000acb0e7c24 */ /* 0x000fe4000f8e02ff */
[----:B------:R-:W-:-:S02]  /*12ad0*/  IMAD.MOV.U32 R203, RZ, RZ, R205 ;  /* 0x000000ffffcb7224 */ /* 0x000fc400078e00cd */
[----:B------:R-:W-:Y:S02]  /*12ae0*/  IMAD.MOV.U32 R205, RZ, RZ, R207 ;  /* 0x000000ffffcd7224 */ /* 0x000fe400078e00cf */
[----:B------:R-:W-:Y:S02]  /*12af0*/  IMAD.MOV.U32 R202, RZ, RZ, R66 ;  /* 0x000000ffffca7224 */ /* 0x000fe400078e0042 */
[----:B------:R-:W-:Y:S02]  /*12b00*/  IMAD.MOV.U32 R207, RZ, RZ, R211 ;  /* 0x000000ffffcf7224 */ /* 0x000fe400078e00d3 */
[----:B------:R-:W-:Y:S02]  /*12b10*/  IMAD R66, R178, UR10, RZ ;  /* 0x0000000ab2427c24 */ /* 0x000fe4000f8e02ff */
[----:B------:R-:W-:Y:S02]  /*12b20*/  IMAD.MOV.U32 R211, RZ, RZ, R213 ;  /* 0x000000ffffd37224 */ /* 0x000fe400078e00d5 */
[----:B------:R-:W-:-:S02]  /*12b30*/  IMAD R68, R148, UR10, RZ ;  /* 0x0000000a94447c24 */ /* 0x000fc4000f8e02ff */
[----:B------:R-:W-:Y:S02]  /*12b40*/  IMAD R70, R221, UR10, RZ ;  /* 0x0000000add467c24 */ /* 0x000fe4000f8e02ff */
[----:B------:R-:W-:Y:S02]  /*12b50*/  IMAD R74, R146, UR10, RZ ;  /* 0x0000000a924a7c24 */ /* 0x000fe4000f8e02ff */
[----:B------:R-:W-:Y:S02]  /*12b60*/  IMAD R78, R180, UR10, RZ ;  /* 0x0000000ab44e7c24 */ /* 0x000fe4000f8e02ff */
[----:B------:R-:W-:Y:S02]  /*12b70*/  IMAD R84, R144, UR10, RZ ;  /* 0x0000000a90547c24 */ /* 0x000fe4000f8e02ff */
[----:B------:R-:W-:Y:S02]  /*12b80*/  IMAD R97, R97, UR10, RZ ;  /* 0x0000000a61617c24 */ /* 0x000fe4000f8e02ff */
        /* <DEDUP_REMOVED lines=14> */
[----:B--2---:R-:W-:Y:S02]  /*12c70*/  IMAD.MOV.U32 R235, RZ, RZ, R233 ;  /* 0x000000ffffeb7224 */ /* 0x004fe400078e00e9 */
[----:B------:R-:W-:Y:S02]  /*12c80*/  IMAD.MOV.U32 R233, RZ, RZ, R231 ;  /* 0x000000ffffe97224 */ /* 0x000fe400078e00e7 */
[----:B------:R-:W-:Y:S02]  /*12c90*/  IMAD.MOV.U32 R231, RZ, RZ, R126 ;  /* 0x000000ffffe77224 */ /* 0x000fe400078e007e */
[----:B------:R-:W2:Y:S01]  /*12ca0*/  LDL.LU R126, [R1+0xc00] ;  /* 0x000c0000017e7983 */ /* 0x000ea20000300800 */
[----:B------:R-:W-:-:S03]  /*12cb0*/  IMAD.MOV.U32 R236, RZ, RZ, R235 ;  /* 0x000000ffffec7224 */ /* 0x000fc600078e00eb */
[----:B------:R1:W-:Y:S01]  /*12cc0*/  STL.64 [R1+0x318], R6 ;  /* 0x0003180601007387 */ /* 0x0003e20000100a00 */
[----:B------:R-:W-:-:S03]  /*12cd0*/  IMAD.MOV.U32 R235, RZ, RZ, R233 ;  /* 0x000000ffffeb7224 */ /* 0x000fc600078e00e9 */
[----:B------:R3:W-:Y:S01]  /*12ce0*/  STL.64 [R1+0x310], R4 ;  /* 0x0003100401007387 */ /* 0x0007e20000100a00 */
[----:B------:R-:W-:Y:S02]  /*12cf0*/  IMAD.MOV.U32 R233, RZ, RZ, R231 ;  /* 0x000000ffffe97224 */ /* 0x000fe400078e00e7 */
[----:B------:R-:W-:Y:S01]  /*12d00*/  IMAD.MOV.U32 R231, RZ, RZ, R230 ;  /* 0x000000ffffe77224 */ /* 0x000fe200078e00e6 */
[-C--:B-1----:R-:W-:Y:S02]  /*12d10*/  LEA R6, P6, R48, R8.reuse, 0x2 ;  /* 0x0000000830067211 */ /* 0x082fe400078c10ff */
[----:B---3--:R-:W-:Y:S02]  /*12d20*/  LEA R4, P3, R50, R8, 0x2 ;  /* 0x0000000832047211 */ /* 0x008fe400078610ff */
[-C--:B------:R-:W-:Y:S01]  /*12d30*/  LEA.HI.X.SX32 R7, R48, R2.reuse, 0x2, P6 ;  /* 0x0000000230077211 */ /* 0x080fe200030f16ff */
[----:B------:R-:W-:Y:S01]  /*12d40*/  IMAD.MOV.U32 R230, RZ, RZ, R226 ;  /* 0x000000ffffe67224 */ /* 0x000fe200078e00e2 */
[----:B------:R-:W-:Y:S01]  /*12d50*/  LEA.HI.X.SX32 R5, R50, R2, 0x2, P3 ;  /* 0x0000000232057211 */ /* 0x000fe200018f16ff */
[----:B------:R-:W-:-:S02]  /*12d60*/  IMAD.MOV.U32 R226, RZ, RZ, R124 ;  /* 0x000000ffffe27224 */ /* 0x000fc400078e007c */
[----:B------:R-:W3:Y:S04]  /*12d70*/  LDL.LU R124, [R1+0xbfc] ;  /* 0x000bfc00017c7983 */ /* 0x000ee80000300800 */
[----:B------:R1:W-:Y:S04]  /*12d80*/  STL.64 [R1+0x308], R6 ;  /* 0x0003080601007387 */ /* 0x0003e80000100a00 */
[----:B------:R4:W-:Y:S01]  /*12d90*/  STL.64 [R1+0x300], R4 ;  /* 0x0003000401007387 */ /* 0x0009e20000100a00 */
[-C--:B-1----:R-:W-:Y:S02]  /*12da0*/  LEA R6, P6, R52, R8.reuse, 0x2 ;  /* 0x0000000834067211 */ /* 0x082fe400078c10ff */
[----:B----4-:R-:W-:-:S02]  /*12db0*/  LEA R4, P3, R54, R8, 0x2 ;  /* 0x0000000836047211 */ /* 0x010fc400078610ff */
[-C--:B------:R-:W-:Y:S02]  /*12dc0*/  LEA.HI.X.SX32 R7, R52, R2.reuse, 0x2, P6 ;  /* 0x0000000234077211 */ /* 0x080fe400030f16ff */
[----:B------:R-:W-:Y:S01]  /*12dd0*/  LEA.HI.X.SX32 R5, R54, R2, 0x2, P3 ;  /* 0x0000000236057211 */ /* 0x000fe200018f16ff */
[----:B------:R-:W-:Y:S02]  /*12de0*/  IMAD.MOV.U32 R232, RZ, RZ, R236 ;  /* 0x000000ffffe87224 */ /* 0x000fe400078e00ec */
        /* <DEDUP_REMOVED lines=12> */
[----:B------:R-:W-:Y:S01]  /*12eb0*/  IMAD.MOV.U32 R222, RZ, RZ, R220 ;  /* 0x000000ffffde7224 */ /* 0x000fe200078e00dc */
[----:B------:R-:W-:Y:S01]  /*12ec0*/  LEA.HI.X.SX32 R5, R58, R2, 0x2, P3 ;  /* 0x000000023a057211 */ /* 0x000fe200018f16ff */
[----:B------:R-:W-:-:S02]  /*12ed0*/  IMAD.MOV.U32 R220, RZ, RZ, R122 ;  /* 0x000000ffffdc7224 */ /* 0x000fc400078e007a */
[----:B------:R-:W4:Y:S04]  /*12ee0*/  LDL.LU R122, [R1+0xbf8] ;  /* 0x000bf800017a7983 */ /* 0x000f280000300800 */
[----:B------:R1:W-:Y:S04]  /*12ef0*/  STL.64 [R1+0x2e8], R6 ;  /* 0x0002e80601007387 */ /* 0x0003e80000100a00 */
[----:B------:R1:W-:Y:S01]  /*12f00*/  STL.64 [R1+0x2e0], R4 ;  /* 0x0002e00401007387 */ /* 0x0003e20000100a00 */
[----:B------:R-:W-:Y:S01]  /*12f10*/  IMAD.MOV.U32 R213, RZ, RZ, R232 ;  /* 0x000000ffffd57224 */ /* 0x000fe200078e00e8 */
[----:B-1----:R-:W-:-:S02]  /*12f20*/  LEA R6, P6, R62, R8, 0x2 ;  /* 0x000000083e067211 */ /* 0x002fc400078c10ff */
[----:B------:R-:W-:Y:S02]  /*12f30*/  LEA R4, P3, R64, R8, 0x2 ;  /* 0x0000000840047211 */ /* 0x000fe400078610ff */
[-C--:B------:R-:W-:Y:S02]  /*12f40*/  LEA.HI.X.SX32 R7, R62, R2.reuse, 0x2, P6 ;  /* 0x000000023e077211 */ /* 0x080fe400030f16ff */
[----:B------:R-:W-:Y:S01]  /*12f50*/  LEA.HI.X.SX32 R5, R64, R2, 0x2, P3 ;  /* 0x0000000240057211 */ /* 0x000fe200018f16ff */
[----:B------:R-:W-:Y:S02]  /*12f60*/  IMAD.MOV.U32 R232, RZ, RZ, R241 ;  /* 0x000000ffffe87224 */ /* 0x000fe400078e00f1 */
[----:B------:R-:W2:Y:S04]  /*12f70*/  LDL.LU R241, [R1+0x690] ;  /* 0x0006900001f17983 */ /* 0x000ea80000300800 */
[----:B------:R1:W-:Y:S04]  /*12f80*/  STL.64 [R1+0x2d8], R6 ;  /* 0x0002d80601007387 */ /* 0x0003e80000100a00 */
[----:B------:R1:W-:Y:S02]  /*12f90*/  STL.64 [R1+0x2d0], R4 ;  /* 0x0002d00401007387 */ /* 0x0003e40000100a00 */
[----:B-1----:R-:W-:-:S02]  /*12fa0*/  LEA R6, P6, R66, R8, 0x2 ;  /* 0x0000000842067211 */ /* 0x002fc400078c10ff */
[----:B------:R-:W-:Y:S02]  /*12fb0*/  LEA R4, P3, R68, R8, 0x2 ;  /* 0x0000000844047211 */ /* 0x000fe400078610ff */
[-C--:B------:R-:W-:Y:S02]  /*12fc0*/  LEA.HI.X.SX32 R7, R66, R2.reuse, 0x2, P6 ;  /* 0x0000000242077211 */ /* 0x080fe400030f16ff */
[----:B------:R-:W-:-:S03]  /*12fd0*/  LEA.HI.X.SX32 R5, R68, R2, 0x2, P3 ;  /* 0x0000000244057211 */ /* 0x000fc600018f16ff */
[----:B------:R1:W-:Y:S04]  /*12fe0*/  STL.64 [R1+0x2c8], R6 ;  /* 0x0002c80601007387 */ /* 0x0003e80000100a00 */
[----:B------:R1:W-:Y:S02]  /*12ff0*/  STL.64 [R1+0x2c0], R4 ;  /* 0x0002c00401007387 */ /* 0x0003e40000100a00 */
[-C--:B-1----:R-:W-:Y:S02]  /*13000*/  LEA R6, P6, R70, R8.reuse, 0x2 ;  /* 0x0000000846067211 */ /* 0x082fe400078c10ff */
[----:B------:R-:W-:Y:S02]  /*13010*/  LEA R4, P3, R74, R8, 0x2 ;  /* 0x000000084a047211 */ /* 0x000fe400078610ff */
[----:B------:R-:W-:-:S02]  /*13020*/  LEA.HI.X.SX32 R7, R70, R2, 0x2, P6 ;  /* 0x0000000246077211 */ /* 0x000fc400030f16ff */
        /* <DEDUP_REMOVED lines=9> */
[CC--:B-1----:R-:W-:Y:S02]  /*130c0*/  LEA R6, P6, R88.reuse, R8.reuse, 0x2 ;  /* 0x0000000858067211 */ /* 0x0c2fe400078c10ff */
[----:B------:R-:W-:Y:S02]  /*130d0*/  LEA R4, P3, R93, R8, 0x2 ;  /* 0x000000085d047211 */ /* 0x000fe400078610ff */
[----:B------:R-:W-:-:S02]  /*130e0*/  LEA.HI.X.SX32 R7, R88, R2, 0x2, P6 ;  /* 0x0000000258077211 */ /* 0x000fc400030f16ff */
[----:B------:R-:W-:Y:S02]  /*130f0*/  LEA.HI.X.SX32 R5, R93, R2, 0x2, P3 ;  /* 0x000000025d057211 */ /* 0x000fe400018f16ff */
[C---:B------:R-:W-:Y:S01]  /*13100*/  LEA R56, P6, R97.reuse, R8, 0x2 ;  /* 0x0000000861387211 */ /* 0x040fe200078c10ff */
[----:B------:R-:W-:Y:S03]  /*13110*/  STL.64 [R1+0x298], R6 ;  /* 0x0002980601007387 */ /* 0x000fe60000100a00 */
[----:B------:R-:W-:Y:S01]  /*13120*/  LEA.HI.X.SX32 R57, R97, R2, 0x2, P6 ;  /* 0x0000000261397211 */ /* 0x000fe200030f16ff */
[----:B------:R1:W-:Y:S04]  /*13130*/  STL.64 [R1+0x290], R4 ;  /* 0x0002900401007387 */ /* 0x0003e80000100a00 */
[----:B------:R1:W-:Y:S02]  /*13140*/  STL.64 [R1+0x288], R56 ;  /* 0x0002883801007387 */ /* 0x0003e40000100a00 */
[----:B-1----:R-:W-:-:S04]  /*13150*/  LEA R4, P3, R101, R8, 0x2 ;  /* 0x0000000865047211 */ /* 0x002fc800078610ff */
[----:B------:R-:W-:Y:S02]  /*13160*/  LEA.HI.X.SX32 R5, R101, R2, 0x2, P3 ;  /* 0x0000000265057211 */ /* 0x000fe400018f16ff */
[----:B------:R-:W-:-:S03]  /*13170*/  LEA R56, P6, R104, R8, 0x2 ;  /* 0x0000000868387211 */ /* 0x000fc600078c10ff */
[----:B------:R1:W-:Y:S01]  /*13180*/  STL.64 [R1+0x280], R4 ;  /* 0x0002800401007387 */ /* 0x0003e20000100a00 */
[----:B------:R-:W-:Y:S02]  /*13190*/  LEA.HI.X.SX32 R57, R104, R2, 0x2, P6 ;  /* 0x0000000268397211 */ /* 0x000fe400030f16ff */
[----:B------:R-:W-:-:S03]  /*131a0*/  LEA R62, P6, R106, R8, 0x2 ;  /* 0x000000086a3e7211 */ /* 0x000fc600078c10ff */
[----:B------:R1:W-:Y:S02]  /*131b0*/  STL.64 [R1+0x278], R56 ;  /* 0x0002783801007387 */ /* 0x0003e40000100a00 */
[----:B-1----:R-:W-:-:S04]  /*131c0*/  LEA R4, P3, R105, R8, 0x2 ;  /* 0x0000000869047211 */ /* 0x002fc800078610ff */
[----:B------:R-:W-:Y:S02]  /*131d0*/  LEA.HI.X.SX32 R5, R105, R2, 0x2, P3 ;  /* 0x0000000269057211 */ /* 0x000fe400018f16ff */
[----:B------:R-:W-:Y:S02]  /*131e0*/  LEA R56, P3, R142, R8, 0x2 ;  /* 0x000000088e387211 */ /* 0x000fe400078610ff */
[-C--:B------:R-:W-:Y:S02]  /*131f0*/  LEA.HI.X.SX32 R63, R106, R2.reuse, 0x2, P6 ;  /* 0x000000026a3f7211 */ /* 0x080fe400030f16ff */
[----:B------:R-:W-:Y:S01]  /*13200*/  LEA.HI.X.SX32 R57, R142, R2, 0x2, P3 ;  /* 0x000000028e397211 */ /* 0x000fe200018f16ff */
[----:B------:R-:W-:Y:S04]  /*13210*/  STL.64 [R1+0x270], R4 ;  /* 0x0002700401007387 */ /* 0x000fe80000100a00 */
        /* <DEDUP_REMOVED lines=8> */
[CC--:B-1----:R-:W-:Y:S02]  /*132a0*/  LEA R62, P6, R186.reuse, R8.reuse, 0x2 ;  /* 0x00000008ba3e7211 */ /* 0x0c2fe400078c10ff */
        /* <DEDUP_REMOVED lines=10> */
[----:B------:R3:W-:Y:S01]  /*13350*/  STL.64 [R1+0x230], R56 ;  /* 0x0002303801007387 */ /* 0x0007e20000100a00 */
[CC--:B-1----:R-:W-:Y:S02]  /*13360*/  LEA R62, P6, R188.reuse, R8.reuse, 0x2 ;  /* 0x00000008bc3e7211 */ /* 0x0c2fe400078c10ff */
[C---:B---3--:R-:W-:Y:S02]  /*13370*/  LEA R56, P3, R115.reuse, R8, 0x2 ;  /* 0x0000000873387211 */ /* 0x048fe400078610ff */
[-C--:B------:R-:W-:Y:S02]  /*13380*/  LEA.HI.X.SX32 R63, R188, R2.reuse, 0x2, P6 ;  /* 0x00000002bc3f7211 */ /* 0x080fe400030f16ff */
        /* <DEDUP_REMOVED lines=9> */
[----:B------:R-:W-:Y:S01]  /*13420*/  IMAD R227, R227, UR10, RZ ;  /* 0x0000000ae3e37c24 */ /* 0x000fe2000f8e02ff */
[CC--:B-1----:R-:W-:Y:S02]  /*13430*/  LEA R62, P6, R190.reuse, R8.reuse, 0x2 ;  /* 0x00000008be3e7211 */ /* 0x0c2fe400078c10ff */
[----:B---3--:R-:W-:Y:S02]  /*13440*/  LEA R56, P3, R119, R8, 0x2 ;  /* 0x0000000877387211 */ /* 0x008fe400078610ff */
[----:B------:R-:W-:-:S02]  /*13450*/  LEA.HI.X.SX32 R63, R190, R2, 0x2, P6 ;  /* 0x00000002be3f7211 */ /* 0x000fc400030f16ff */
[----:B------:R-:W-:-:S03]  /*13460*/  LEA.HI.X.SX32 R57, R119, R2, 0x2, P3 ;  /* 0x0000000277397211 */ /* 0x000fc600018f16ff */
[----:B------:R1:W-:Y:S04]  /*13470*/  STL.64 [R1+0x208], R62 ;  /* 0x0002083e01007387 */ /* 0x0003e80000100a00 */
[----:B------:R3:W-:Y:S01]  /*13480*/  STL.64 [R1+0x200], R56 ;  /* 0x0002003801007387 */ /* 0x0007e20000100a00 */
[----:B------:R-:W-:Y:S01]  /*13490*/  IMAD R192, R192, UR10, RZ ;  /* 0x0000000ac0c07c24 */ /* 0x000fe2000f8e02ff */
[-C--:B-1----:R-:W-:Y:S02]  /*134a0*/  LEA R62, P6, R227, R8.reuse, 0x2 ;  /* 0x00000008e33e7211 */ /* 0x082fe400078c10ff */
[----:B---3--:R-:W-:Y:S02]  /*134b0*/  LEA R56, P3, R91, R8, 0x2 ;  /* 0x000000085b387211 */ /* 0x008fe400078610ff */
[-C--:B------:R-:W-:Y:S01]  /*134c0*/  LEA.HI.X.SX32 R63, R227, R2.reuse, 0x2, P6 ;  /* 0x00000002e33f7211 */ /* 0x080fe200030f16ff */
[----:B------:R-:W-:Y:S01]  /*134d0*/  IMAD R123, R123, UR10, RZ ;  /* 0x0000000a7b7b7c24 */ /* 0x000fe2000f8e02ff */
[----:B------:R-:W-:-:S03]  /*134e0*/  LEA.HI.X.SX32 R57, R91, R2, 0x2, P3 ;  /* 0x000000025b397211 */ /* 0x000fc600018f16ff */
[----:B------:R1:W-:Y:S04]  /*134f0*/  STL.64 [R1+0x1f8], R62 ;  /* 0x0001f83e01007387 */ /* 0x0003e80000100a00 */
[----:B------:R3:W-:Y:S01]  /*13500*/  STL.64 [R1+0x1f0], R56 ;  /* 0x0001f03801007387 */ /* 0x0007e20000100a00 */
[----:B------:R-:W-:Y:S01]  /*13510*/  IMAD R125, R125, UR10, RZ ;  /* 0x0000000a7d7d7c24 */ /* 0x000fe2000f8e02ff */
[CC--:B-1----:R-:W-:Y:S02]  /*13520*/  LEA R62, P6, R192.reuse, R8.reuse, 0x2 ;  /* 0x00000008c03e7211 */ /* 0x0c2fe400078c10ff */
[----:B---3--:R-:W-:Y:S02]  /*13530*/  LEA R56, P3, R123, R8, 0x2 ;  /* 0x000000087b387211 */ /* 0x008fe400078610ff */
[----:B------:R-:W-:-:S02]  /*13540*/  LEA.HI.X.SX32 R63, R192, R2, 0x2, P6 ;  /* 0x00000002c03f7211 */ /* 0x000fc400030f16ff */
[----:B------:R-:W-:Y:S01]  /*13550*/  LEA.HI.X.SX32 R57, R123, R2, 0x2, P3 ;  /* 0x000000027b397211 */ /* 0x000fe200018f16ff */
[----:B------:R-:W-:Y:S02]  /*13560*/  IMAD R194, R194, UR10, RZ ;  /* 0x0000000ac2c27c24 */ /* 0x000fe4000f8e02ff */
[----:B------:R1:W-:Y:S04]  /*13570*/  STL.64 [R1+0x1e8], R62 ;  /* 0x0001e83e01007387 */ /* 0x0003e80000100a00 */
[----:B------:R3:W-:Y:S01]  /*13580*/  STL.64 [R1+0x1e0], R56 ;  /* 0x0001e03801007387 */ /* 0x0007e20000100a00 */
[----:B------:R-:W-:Y:S01]  /*13590*/  IMAD R127, R127, UR10, RZ ;  /* 0x0000000a7f7f7c24 */ /* 0x000fe2000f8e02ff */
[-C--:B-1----:R-:W-:Y:S02]  /*135a0*/  LEA R62, P6, R83, R8.reuse, 0x2 ;  /* 0x00000008533e7211 */ /* 0x082fe400078c10ff */
[----:B---3--:R-:W-:-:S02]  /*135b0*/  LEA R56, P3, R125, R8, 0x2 ;  /* 0x000000087d387211 */ /* 0x008fc400078610ff */
[----:B------:R-:W-:Y:S02]  /*135c0*/  LEA.HI.X.SX32 R63, R83, R2, 0x2, P6 ;  /* 0x00000002533f7211 */ /* 0x000fe400030f16ff */
[C---:B------:R-:W-:Y:S02]  /*135d0*/  LEA R82, P6, R194.reuse, R8, 0x2 ;  /* 0x00000008c2527211 */ /* 0x040fe400078c10ff */
[-C--:B------:R-:W-:Y:S01]  /*135e0*/  LEA.HI.X.SX32 R57, R125, R2.reuse, 0x2, P3 ;  /* 0x000000027d397211 */ /* 0x080fe200018f16ff */
[----:B------:R-:W-:Y:S01]  /*135f0*/  STL.64 [R1+0x1d8], R62 ;  /* 0x0001d83e01007387 */ /* 0x000fe20000100a00 */
[----:B------:R-:W-:Y:S01]  /*13600*/  LEA.HI.X.SX32 R83, R194, R2, 0x2, P6 ;  /* 0x00000002c2537211 */ /* 0x000fe200030f16ff */
[----:B------:R-:W-:Y:S02]  /*13610*/  IMAD R229, R229, UR10, RZ ;  /* 0x0000000ae5e57c24 */ /* 0x000fe4000f8e02ff */
[----:B------:R1:W-:Y:S01]  /*13620*/  STL.64 [R1+0x1d0], R56 ;  /* 0x0001d03801007387 */ /* 0x0003e20000100a00 */
[----:B------:R-:W-:-:S03]  /*13630*/  IMAD R129, R129, UR10, RZ ;  /* 0x0000000a81817c24 */ /* 0x000fc6000f8e02ff */
[----:B------:R3:W-:Y:S01]  /*13640*/  STL.64 [R1+0x1c8], R82 ;  /* 0x0001c85201007387 */ /* 0x0007e20000100a00 */
[-C--:B-1----:R-:W-:Y:S02]  /*13650*/  LEA R56, P3, R127, R8.reuse, 0x2 ;  /* 0x000000087f387211 */ /* 0x082fe400078610ff */
[----:B---3--:R-:W-:Y:S02]  /*13660*/  LEA R82, P6, R229, R8, 0x2 ;  /* 0x00000008e5527211 */ /* 0x008fe400078c10ff */
[-C--:B------:R-:W-:Y:S01]  /*13670*/  LEA.HI.X.SX32 R57, R127, R2.reuse, 0x2, P3 ;  /* 0x000000027f397211 */ /* 0x080fe200018f16ff */
[----:B------:R-:W-:Y:S01]  /*13680*/  IMAD R196, R196, UR10, RZ ;  /* 0x0000000ac4c47c24 */ /* 0x000fe2000f8e02ff */
[----:B------:R-:W-:-:S03]  /*13690*/  LEA.HI.X.SX32 R83, R229, R2, 0x2, P6 ;  /* 0x00000002e5537211 */ /* 0x000fc600030f16ff */
[----:B------:R1:W-:Y:S01]  /*136a0*/  STL.64 [R1+0x1c0], R56 ;  /* 0x0001c03801007387 */ /* 0x0003e20000100a00 */
[----:B------:R-:W-:-:S03]  /*136b0*/  IMAD R108, R182, UR10, RZ ;  /* 0x0000000ab66c7c24 */ /* 0x000fc6000f8e02ff */
[----:B------:R3:W-:Y:S01]  /*136c0*/  STL.64 [R1+0x1b8], R82 ;  /* 0x0001b85201007387 */ /* 0x0007e20000100a00 */
[CC--:B-1----:R-:W-:Y:S02]  /*136d0*/  LEA R56, P3, R129.reuse, R8.reuse, 0x2 ;  /* 0x0000000881387211 */ /* 0x0c2fe400078610ff */
[C---:B---3--:R-:W-:Y:S02]  /*136e0*/  LEA R82, P6, R196.reuse, R8, 0x2 ;  /* 0x00000008c4527211 */ /* 0x048fe400078c10ff */
[-C--:B------:R-:W-:Y:S01]  /*136f0*/  LEA.HI.X.SX32 R57, R129, R2.reuse, 0x2, P3 ;  /* 0x0000000281397211 */ /* 0x080fe200018f16ff */
[----:B------:R-:W-:Y:S01]  /*13700*/  IMAD R110, R131, UR10, RZ ;  /* 0x0000000a836e7c24 */ /* 0x000fe2000f8e02ff */
[----:B------:R-:W-:-:S03]  /*13710*/  LEA.HI.X.SX32 R83, R196, R2, 0x2, P6 ;  /* 0x00000002c4537211 */ /* 0x000fc600030f16ff */
[----:B------:R1:W-:Y:S01]  /*13720*/  STL.64 [R1+0x1b0], R56 ;  /* 0x0001b03801007387 */ /* 0x0003e20000100a00 */
[----:B------:R-:W-:-:S03]  /*13730*/  IMAD R112, R133, UR10, RZ ;  /* 0x0000000a85707c24 */ /* 0x000fc6000f8e02ff */
[----:B------:R3:W-:Y:S01]  /*13740*/  STL.64 [R1+0x1a8], R82 ;  /* 0x0001a85201007387 */ /* 0x0007e20000100a00 */
[-C--:B-1----:R-:W-:Y:S02]  /*13750*/  LEA R56, P3, R108, R8.reuse, 0x2 ;  /* 0x000000086c387211 */ /* 0x082fe400078610ff */
[----:B---3--:R-:W-:Y:S02]  /*13760*/  LEA R82, P6, R110, R8, 0x2 ;  /* 0x000000086e527211 */ /* 0x008fe400078c10ff */
[-C--:B------:R-:W-:Y:S01]  /*13770*/  LEA.HI.X.SX32 R57, R108, R2.reuse, 0x2, P3 ;  /* 0x000000026c397211 */ /* 0x080fe200018f16ff */
[----:B------:R-:W-:Y:S01]  /*13780*/  IMAD R114, R198, UR10, RZ ;  /* 0x0000000ac6727c24 */ /* 0x000fe2000f8e02ff */
[----:B------:R-:W-:Y:S01]  /*13790*/  LEA.HI.X.SX32 R83, R110, R2, 0x2, P6 ;  /* 0x000000026e537211 */ /* 0x000fe200030f16ff */
[----:B------:R-:W-:Y:S02]  /*137a0*/  IMAD R116, R116, UR10, RZ ;  /* 0x0000000a74747c24 */ /* 0x000fe4000f8e02ff */
[----:B------:R1:W-:Y:S04]  /*137b0*/  STL.64 [R1+0x1a0], R56 ;  /* 0x0001a03801007387 */ /* 0x0003e80000100a00 */
[----:B------:R3:W-:Y:S01]  /*137c0*/  STL.64 [R1+0x198], R82 ;  /* 0x0001985201007387 */ /* 0x0007e20000100a00 */
[----:B-1----:R-:W-:-:S02]  /*137d0*/  LEA R56, P3, R112, R8, 0x2 ;  /* 0x0000000870387211 */ /* 0x002fc400078610ff */
[----:B---3--:R-:W-:Y:S02]  /*137e0*/  LEA R82, P6, R114, R8, 0x2 ;  /* 0x0000000872527211 */ /* 0x008fe400078c10ff */
[----:B------:R-:W-:Y:S02]  /*137f0*/  LEA.HI.X.SX32 R57, R112, R2, 0x2, P3 ;  /* 0x0000000270397211 */ /* 0x000fe400018f16ff */
[----:B------:R-:W-:Y:S01]  /*13800*/  LEA R88, P3, R116, R8, 0x2 ;  /* 0x0000000874587211 */ /* 0x000fe200078610ff */
[----:B------:R-:W-:Y:S01]  /*13810*/  IMAD.MOV.U32 R208, RZ, RZ, R120 ;  /* 0x000000ffffd07224 */ /* 0x000fe200078e0078 */
[-C--:B------:R-:W-:Y:S01]  /*13820*/  LEA.HI.X.SX32 R83, R114, R2.reuse, 0x2, P6 ;  /* 0x0000000272537211 */ /* 0x080fe200030f16ff */
[----:B------:R-:W-:Y:S01]  /*13830*/  IMAD R118, R135, UR10, RZ ;  /* 0x0000000a87767c24 */ /* 0x000fe2000f8e02ff */
[----:B------:R-:W-:Y:S01]  /*13840*/  LEA.HI.X.SX32 R89, R116, R2, 0x2, P3 ;  /* 0x0000000274597211 */ /* 0x000fe200018f16ff */
[----:B------:R-:W-:Y:S01]  /*13850*/  IMAD R120, R137, UR10, RZ ;  /* 0x0000000a89787c24 */ /* 0x000fe2000f8e02ff */
[----:B------:R-:W-:Y:S04]  /*13860*/  STL.64 [R1+0x190], R56 ;  /* 0x0001903801007387 */ /* 0x000fe80000100a00 */
[----:B------:R1:W-:Y:S04]  /*13870*/  STL.64 [R1+0x188], R82 ;  /* 0x0001885201007387 */ /* 0x0003e80000100a00 */
[----:B------:R3:W-:Y:S01]  /*13880*/  STL.64 [R1+0x180], R88 ;  /* 0x0001805801007387 */ /* 0x0007e20000100a00 */
[----:B-1----:R-:W-:-:S02]  /*13890*/  LEA R82, P6, R118, R8, 0x2 ;  /* 0x0000000876527211 */ /* 0x002fc400078c10ff */
[----:B---3--:R-:W-:Y:S02]  /*138a0*/  LEA R88, P3, R120, R8, 0x2 ;  /* 0x0000000878587211 */ /* 0x008fe400078610ff */
        /* <DEDUP_REMOVED lines=10> */
[-C--:B-1----:R-:W-:Y:S02]  /*13950*/  LEA R82, P6, R96, R8.reuse, 0x2 ;  /* 0x0000000860527211 */ /* 0x082fe400078c10ff */
[----:B---3--:R-:W-:Y:S02]  /*13960*/  LEA R88, P3, R94, R8, 0x2 ;  /* 0x000000085e587211 */ /* 0x008fe400078610ff */
[-C--:B------:R-:W-:Y:S02]  /*13970*/  LEA.HI.X.SX32 R83, R96, R2.reuse, 0x2, P6 ;  /* 0x0000000260537211 */ /* 0x080fe400030f16ff */
[----:B------:R-:W-:-:S03]  /*13980*/  LEA.HI.X.SX32 R89, R94, R2, 0x2, P3 ;  /* 0x000000025e597211 */ /* 0x000fc600018f16ff */
[----:B------:R-:W-:Y:S04]  /*13990*/  STL.64 [R1+0x158], R82 ;  /* 0x0001585201007387 */ /* 0x000fe80000100a00 */
[----:B------:R1:W-:Y:S02]  /*139a0*/  STL.64 [R1+0x150], R88 ;  /* 0x0001505801007387 */ /* 0x0003e40000100a00 */
[----:B-1----:R-:W-:-:S04]  /*139b0*/  LEA R88, P3, R87, R8, 0x2 ;  /* 0x0000000857587211 */ /* 0x002fc800078610ff */
[----:B------:R-:W-:Y:S02]  /*139c0*/  LEA.HI.X.SX32 R89, R87, R2, 0x2, P3 ;  /* 0x0000000257597211 */ /* 0x000fe400018f16ff */
[----:B------:R-:W-:-:S04]  /*139d0*/  LEA R86, P3, R81, R8, 0x2 ;  /* 0x0000000851567211 */ /* 0x000fc800078610ff */
[----:B------:R-:W-:Y:S02]  /*139e0*/  LEA.HI.X.SX32 R87, R81, R2, 0x2, P3 ;  /* 0x0000000251577211 */ /* 0x000fe400018f16ff */
[-C--:B------:R-:W-:Y:S01]  /*139f0*/  LEA R80, P3, R76, R8.reuse, 0x2 ;  /* 0x000000084c507211 */ /* 0x080fe200078610ff */
[----:B------:R-:W-:Y:S01]  /*13a00*/  IMAD R5, R238, UR10, RZ ;  /* 0x0000000aee057c24 */ /* 0x000fe2000f8e02ff */
[----:B------:R-:W-:Y:S02]  /*13a10*/  LEA R82, P6, R90, R8, 0x2 ;  /* 0x000000085a527211 */ /* 0x000fe400078c10ff */
[----:B------:R-:W-:Y:S02]  /*13a20*/  LEA.HI.X.SX32 R81, R76, R2, 0x2, P3 ;  /* 0x000000024c517211 */ /* 0x000fe400018f16ff */
[C---:B------:R-:W-:Y:S01]  /*13a30*/  LEA R238, P3, R71.reuse, R8, 0x2 ;  /* 0x0000000847ee7211 */ /* 0x040fe200078610ff */
[----:B------:R-:W-:Y:S01]  /*13a40*/  IMAD.MOV.U32 R144, RZ, RZ, R239 ;  /* 0x000000ffff907224 */ /* 0x000fe200078e00ef */
[-C--:B------:R-:W-:Y:S01]  /*13a50*/  LEA.HI.X.SX32 R83, R90, R2.reuse, 0x2, P6 ;  /* 0x000000025a537211 */ /* 0x080fe200030f16ff */
[----:B------:R-:W-:Y:S01]  /*13a60*/  IMAD R74, R234, UR10, RZ ;  /* 0x0000000aea4a7c24 */ /* 0x000fe2000f8e02ff */
[----:B------:R-:W-:-:S02]  /*13a70*/  LEA.HI.X.SX32 R239, R71, R2, 0x2, P3 ;  /* 0x0000000247ef7211 */ /* 0x000fc400018f16ff */
[C---:B------:R-:W-:Y:S01]  /*13a80*/  LEA R234, P3, R61.reuse, R8, 0x2 ;  /* 0x000000083dea7211 */ /* 0x040fe200078610ff */
[----:B------:R1:W-:Y:S01]  /*13a90*/  STL.64 [R1+0x148], R82 ;  /* 0x0001485201007387 */ /* 0x0003e20000100a00 */
[----:B------:R-:W-:Y:S02]  /*13aa0*/  IMAD.MOV.U32 R168, RZ, RZ, R235 ;  /* 0x000000ffffa87224 */ /* 0x000fe400078e00eb */
[----:B------:R-:W-:Y:S01]  /*13ab0*/  IMAD.MOV.U32 R92, RZ, RZ, R230 ;  /* 0x000000ffff5c7224 */ /* 0x000fe200078e00e6 */
[----:B------:R-:W-:Y:S02]  /*13ac0*/  LEA.HI.X.SX32 R235, R61, R2, 0x2, P3 ;  /* 0x000000023deb7211 */ /* 0x000fe400018f16ff */
[-C--:B------:R-:W-:Y:S01]  /*13ad0*/  LEA R230, P3, R55, R8.reuse, 0x2 ;  /* 0x0000000837e67211 */ /* 0x080fe200078610ff */
[----:B------:R-:W-:Y:S01]  /*13ae0*/  IMAD.MOV.U32 R103, RZ, RZ, R231 ;  /* 0x000000ffff677224 */ /* 0x000fe200078e00e7 */
[----:B-1----:R-:W-:Y:S01]  /*13af0*/  LEA R82, P6, R85, R8, 0x2 ;  /* 0x0000000855527211 */ /* 0x002fe200078c10ff */
[----:B------:R-:W-:Y:S01]  /*13b00*/  IMAD.MOV.U32 R100, RZ, RZ, R226 ;  /* 0x000000ffff647224 */ /* 0x000fe200078e00e2 */
[----:B------:R-:W-:-:S02]  /*13b10*/  LEA.HI.X.SX32 R231, R55, R2, 0x2, P3 ;  /* 0x0000000237e77211 */ /* 0x000fc400018f16ff */
[----:B------:R-:W-:Y:S02]  /*13b20*/  LEA.HI.X.SX32 R83, R85, R2, 0x2, P6 ;  /* 0x0000000255537211 */ /* 0x000fe400030f16ff */
[C---:B------:R-:W-:Y:S01]  /*13b30*/  LEA R226, P3, R51.reuse, R8, 0x2 ;  /* 0x0000000833e27211 */ /* 0x040fe200078610ff */
[----:B------:R-:W-:Y:S01]  /*13b40*/  STL.64 [R1+0x140], R88 ;  /* 0x0001405801007387 */ /* 0x000fe20000100a00 */
[----:B------:R-:W-:Y:S02]  /*13b50*/  IMAD.MOV.U32 R98, RZ, RZ, R222 ;  /* 0x000000ffff627224 */ /* 0x000fe400078e00de */
[----:B------:R-:W-:Y:S01]  /*13b60*/  LEA.HI.X.SX32 R227, R51, R2, 0x2, P3 ;  /* 0x0000000233e37211 */ /* 0x000fe200018f16ff */
[----:B------:R1:W-:Y:S01]  /*13b70*/  STL.64 [R1+0x138], R82 ;  /* 0x0001385201007387 */ /* 0x0003e20000100a00 */
[----:B------:R-:W-:Y:S01]  /*13b80*/  LEA R222, P3, R47, R8, 0x2 ;  /* 0x000000082fde7211 */ /* 0x000fe200078610ff */
[----:B------:R-:W-:-:S03]  /*13b90*/  IMAD.MOV.U32 R148, RZ, RZ, R218 ;  /* 0x000000ffff947224 */ /* 0x000fc600078e00da */
[----:B------:R-:W-:Y:S02]  /*13ba0*/  LEA.HI.X.SX32 R223, R47, R2, 0x2, P3 ;  /* 0x000000022fdf7211 */ /* 0x000fe400018f16ff */
[-C--:B-1----:R-:W-:Y:S02]  /*13bb0*/  LEA R82, P6, R79, R8.reuse, 0x2 ;  /* 0x000000084f527211 */ /* 0x082fe400078c10ff */
[----:B------:R-:W-:Y:S02]  /*13bc0*/  LEA R218, P3, R43, R8, 0x2 ;  /* 0x000000082bda7211 */ /* 0x000fe400078610ff */
[-C--:B------:R-:W-:Y:S01]  /*13bd0*/  LEA.HI.X.SX32 R83, R79, R2.reuse, 0x2, P6 ;  /* 0x000000024f537211 */ /* 0x080fe200030f16ff */
[----:B------:R-:W-:Y:S01]  /*13be0*/  STL.64 [R1+0x130], R86 ;  /* 0x0001305601007387 */ /* 0x000fe20000100a00 */
[----:B------:R-:W-:-:S03]  /*13bf0*/  LEA.HI.X.SX32 R219, R43, R2, 0x2, P3 ;  /* 0x000000022bdb7211 */ /* 0x000fc600018f16ff */
[----:B------:R1:W-:Y:S01]  /*13c00*/  STL.64 [R1+0x8], R82 ;  /* 0x0000085201007387 */ /* 0x0003e20000100a00 */
[----:B------:R-:W-:Y:S02]  /*13c10*/  IMAD R10, R215, UR10, RZ ;  /* 0x0000000ad70a7c24 */ /* 0x000fe4000f8e02ff */
[----:B------:R-:W-:Y:S02]  /*13c20*/  IMAD.MOV.U32 R152, RZ, RZ, R210 ;  /* 0x000000ffff987224 */ /* 0x000fe400078e00d2 */
[----:B-1----:R-:W-:Y:S01]  /*13c30*/  IMAD.MOV.U32 R82, RZ, RZ, R214 ;  /* 0x000000ffff527224 */ /* 0x002fe200078e00d6 */
[----:B------:R-:W-:-:S04]  /*13c40*/  LEA R214, P3, R39, R8, 0x2 ;  /* 0x0000000827d67211 */ /* 0x000fc800078610ff */
[----:B------:R-:W-:Y:S02]  /*13c50*/  LEA.HI.X.SX32 R215, R39, R2, 0x2, P3 ;  /* 0x0000000227d77211 */ /* 0x000fe400018f16ff */
[----:B------:R-:W-:Y:S01]  /*13c60*/  LEA R210, P3, R35, R8, 0x2 ;  /* 0x0000000823d27211 */ /* 0x000fe200078610ff */
[----:B------:R-:W-:Y:S02]  /*13c70*/  IMAD R7, R211, UR10, RZ ;  /* 0x0000000ad3077c24 */ /* 0x000fe4000f8e02ff */
[----:B------:R-:W-:Y:S01]  /*13c80*/  IMAD R70, R247, UR10, RZ ;  /* 0x0000000af7467c24 */ /* 0x000fe2000f8e02ff */
[----:B------:R-:W-:Y:S01]  /*13c90*/  LEA.HI.X.SX32 R211, R35, R2, 0x2, P3 ;  /* 0x0000000223d37211 */ /* 0x000fe200018f16ff */
[----:B------:R-:W-:Y:S01]  /*13ca0*/  IMAD.MOV.U32 R247, RZ, RZ, R206 ;  /* 0x000000fffff77224 */ /* 0x000fe200078e00ce */
[----:B------:R-:W-:Y:S01]  /*13cb0*/  LEA R206, P3, R31, R8, 0x2 ;  /* 0x000000081fce7211 */ /* 0x000fe200078610ff */
[----:B------:R-:W-:Y:S02]  /*13cc0*/  IMAD R11, R207, UR10, RZ ;  /* 0x0000000acf0b7c24 */ /* 0x000fe4000f8e02ff */
[----:B------:R-:W-:Y:S01]  /*13cd0*/  IMAD R69, R248, UR10, RZ ;  /* 0x0000000af8457c24 */ /* 0x000fe2000f8e02ff */
[----:B------:R-:W-:Y:S01]  /*13ce0*/  LEA.HI.X.SX32 R207, R31, R2, 0x2, P3 ;  /* 0x000000021fcf7211 */ /* 0x000fe200018f16ff */
[----:B------:R-:W-:Y:S01]  /*13cf0*/  IMAD.MOV.U32 R248, RZ, RZ, R202 ;  /* 0x000000fffff87224 */ /* 0x000fe200078e00ca */
[----:B------:R-:W-:Y:S01]  /*13d00*/  LEA R202, P3, R27, R8, 0x2 ;  /* 0x000000081bca7211 */ /* 0x000fe200078610ff */
[----:B------:R-:W-:-:S03]  /*13d10*/  IMAD R13, R203, UR10, RZ ;  /* 0x0000000acb0d7c24 */ /* 0x000fc6000f8e02ff */
[----:B------:R-:W-:Y:S02]  /*13d20*/  LEA.HI.X.SX32 R203, R27, R2, 0x2, P3 ;  /* 0x000000021bcb7211 */ /* 0x000fe400018f16ff */
[----:B------:R-:W-:Y:S01]  /*13d30*/  LEA R198, P3, R23, R8, 0x2 ;  /* 0x0000000817c67211 */ /* 0x000fe200078610ff */
[----:B------:R-:W-:-:S03]  /*13d40*/  IMAD.MOV.U32 R162, RZ, RZ, R199 ;  /* 0x000000ffffa27224 */ /* 0x000fc600078e00c7 */
        /* <DEDUP_REMOVED lines=13> */
[C---:B------:R-:W-:Y:S01]  /*13e20*/  LEA R178, P3, R13.reuse, R8, 0x2 ;  /* 0x000000080db27211 */ /* 0x040fe200078610ff */
[----:B------:R-:W-:Y:S01]  /*13e30*/  IMAD.MOV.U32 R78, RZ, RZ, R179 ;  /* 0x000000ffff4e7224 */ /* 0x000fe200078e00b3 */
[----:B------:R1:W-:Y:S02]  /*13e40*/  STL.64 [R1], R80 ;  /* 0x0000005001007387 */ /* 0x0003e40000100a00 */
[----:B------:R-:W-:Y:S02]  /*13e50*/  LEA.HI.X.SX32 R179, R13, R2, 0x2, P3 ;  /* 0x000000020db37211 */ /* 0x000fe400018f16ff */
[----:B------:R-:W-:Y:S01]  /*13e60*/  LEA R174, P3, R11, R8, 0x2 ;  /* 0x000000080bae7211 */ /* 0x000fe200078610ff */
[----:B------:R-:W-:-:S03]  /*13e70*/  IMAD R15, R175, UR27, RZ ;  /* 0x0000001baf0f7c24 */ /* 0x000fc6000f8e02ff */
[----:B------:R-:W-:Y:S01]  /*13e80*/  LEA.HI.X.SX32 R175, R11, R2, 0x2, P3 ;  /* 0x000000020baf7211 */ /* 0x000fe200018f16ff */
[----:B-1----:R-:W-:Y:S02]  /*13e90*/  IMAD.MOV.U32 R80, RZ, RZ, R208 ;  /* 0x000000ffff507224 */ /* 0x002fe400078e00d0 */
[----:B------:R-:W-:Y:S02]  /*13ea0*/  IMAD R11, R78, UR29, RZ ;  /* 0x0000001d4e0b7c24 */ /* 0x000fe4000f8e02ff */
[----:B------:R-:W-:Y:S01]  /*13eb0*/  IMAD.MOV.U32 R86, RZ, RZ, R216 ;  /* 0x000000ffff567224 */ /* 0x000fe200078e00d8 */
[----:B------:R-:W-:Y:S01]  /*13ec0*/  MOV R78, R80 ;  /* 0x00000050004e7202 */ /* 0x000fe20000000f00 */
        /* <DEDUP_REMOVED lines=8> */
[----:B------:R-:W-:Y:S01]  /*13f50*/  IMAD.MOV.U32 R80, RZ, RZ, R92 ;  /* 0x000000ffff507224 */ /* 0x000fe200078e005c */
[----:B------:R-:W3:Y:S01]  /*13f60*/  LDL.LU R0, [R1+0xbf4] ;  /* 0x000bf40001007983 */ /* 0x000ee20000300800 */
[----:B------:R-:W-:-:S03]  /*13f70*/  IMAD.MOV.U32 R92, RZ, RZ, R135 ;  /* 0x000000ffff5c7224 */ /* 0x000fc600078e0087 */
[----:B------:R-:W3:Y:S01]  /*13f80*/  LDL.LU R135, [R1+0x6c8] ;  /* 0x0006c80001877983 */ /* 0x000ee20000300800 */
[----:B------:R-:W-:Y:S02]  /*13f90*/  IMAD R9, R209, UR10, RZ ;  /* 0x0000000ad1097c24 */ /* 0x000fe4000f8e02ff */
[----:B------:R-:W-:Y:S02]  /*13fa0*/  IMAD.MOV.U32 R77, RZ, RZ, R197 ;  /* 0x000000ffff4d7224 */ /* 0x000fe400078e00c5 */
[----:B------:R-:W-:Y:S02]  /*13fb0*/  IMAD.MOV.U32 R89, RZ, RZ, R224 ;  /* 0x000000ffff597224 */ /* 0x000fe400078e00e0 */
[----:B------:R-:W-:Y:S01]  /*13fc0*/  IMAD.MOV.U32 R166, RZ, RZ, R233 ;  /* 0x000000ffffa67224 */ /* 0x000fe200078e00e9 */
[----:B------:R-:W-:Y:S01]  /*13fd0*/  LEA R170, P3, R9, R8, 0x2 ;  /* 0x0000000809aa7211 */ /* 0x000fe200078610ff */
[----:B------:R-:W-:Y:S02]  /*13fe0*/  IMAD.MOV.U32 R84, RZ, RZ, R77 ;  /* 0x000000ffff547224 */ /* 0x000fe400078e004d */
[----:B------:R-:W-:-:S02]  /*13ff0*/  IMAD.MOV.U32 R77, RZ, RZ, R89 ;  /* 0x000000ffff4d7224 */ /* 0x000fc400078e0059 */
[----:B------:R-:W-:Y:S02]  /*14000*/  IMAD.MOV.U32 R89, RZ, RZ, R166 ;  /* 0x000000ffff597224 */ /* 0x000fe400078e00a6 */
[----:B------:R-:W-:Y:S02]  /*14010*/  IMAD.MOV.U32 R137, RZ, RZ, R185 ;  /* 0x000000ffff897224 */ /* 0x000fe400078e00b9 */
[----:B------:R-:W-:Y:S01]  /*14020*/  IMAD R19, R171, UR25, RZ ;  /* 0x00000019ab137c24 */ /* 0x000fe2000f8e02ff */
[----:B------:R-:W-:Y:S01]  /*14030*/  LEA.HI.X.SX32 R171, R9, R2, 0x2, P3 ;  /* 0x0000000209ab7211 */ /* 0x000fe200018f16ff */
        /* <DEDUP_REMOVED lines=13> */
[----:B------:R-:W4:Y:S01]  /*14110*/  LDL.LU R131, [R1+0x6e0] ;  /* 0x0006e00001837983 */ /* 0x000f220000300800 */
[----:B------:R-:W-:Y:S02]  /*14120*/  IMAD R6, R213, UR10, RZ ;  /* 0x0000000ad5067c24 */ /* 0x000fe4000f8e02ff */
[----:B------:R-:W-:-:S03]  /*14130*/  IMAD.MOV.U32 R75, RZ, RZ, R86 ;  /* 0x000000ffff4b7224 */ /* 0x000fc600078e0056 */
[C---:B------:R-:W-:Y:S01]  /*14140*/  LEA R166, P3, R6.reuse, R8, 0x2 ;  /* 0x0000000806a67211 */ /* 0x040fe200078610ff */
[----:B------:R-:W-:Y:S02]  /*14150*/  IMAD.MOV.U32 R86, RZ, RZ, R103 ;  /* 0x000000ffff567224 */ /* 0x000fe400078e0067 */
[----:B------:R-:W-:Y:S01]  /*14160*/  IMAD R23, R167, UR23, RZ ;  /* 0x00000017a7177c24 */ /* 0x000fe2000f8e02ff */
[----:B------:R-:W-:Y:S01]  /*14170*/  LEA.HI.X.SX32 R167, R6, R2, 0x2, P3 ;  /* 0x0000000206a77211 */ /* 0x000fe200018f16ff */
[----:B------:R-:W-:Y:S02]  /*14180*/  IMAD.MOV.U32 R103, RZ, RZ, R162 ;  /* 0x000000ffff677224 */ /* 0x000fe400078e00a2 */
[----:B------:R-:W-:Y:S02]  /*14190*/  IMAD.MOV.U32 R104, RZ, RZ, R93 ;  /* 0x000000ffff687224 */ /* 0x000fe400078e005d */
[----:B------:R-:W-:Y:S02]  /*141a0*/  IMAD.MOV.U32 R160, RZ, RZ, R189 ;  /* 0x000000ffffa07224 */ /* 0x000fe400078e00bd */
[----:B------:R-:W-:-:S02]  /*141b0*/  IMAD R6, R97, UR31, RZ ;  /* 0x0000001f61067c24 */ /* 0x000fc4000f8e02ff */
[----:B------:R-:W-:Y:S01]  /*141c0*/  IMAD.MOV.U32 R93, RZ, RZ, R78 ;  /* 0x000000ffff5d7224 */ /* 0x000fe200078e004e */
[----:B------:R-:W-:Y:S01]  /*141d0*/  MOV R78, R75 ;  /* 0x0000004b004e7202 */ /* 0x000fe20000000f00 */
[----:B------:R-:W-:Y:S02]  /*141e0*/  IMAD.MOV.U32 R97, RZ, RZ, R84 ;  /* 0x000000ffff617224 */ /* 0x000fe400078e0054 */
[----:B------:R-:W-:Y:S02]  /*141f0*/  IMAD.MOV.U32 R84, RZ, RZ, R80 ;  /* 0x000000ffff547224 */ /* 0x000fe400078e0050 */
[----:B------:R-:W-:Y:S02]  /*14200*/  IMAD.MOV.U32 R75, RZ, RZ, R103 ;  /* 0x000000ffff4b7224 */ /* 0x000fe400078e0067 */
[----:B------:R-:W-:Y:S02]  /*14210*/  IMAD.MOV.U32 R103, RZ, RZ, R133 ;  /* 0x000000ffff677224 */ /* 0x000fe400078e0085 */
[----:B------:R-:W-:-:S02]  /*14220*/  IMAD.MOV.U32 R133, RZ, RZ, R160 ;  /* 0x000000ffff857224 */ /* 0x000fc400078e00a0 */
[----:B------:R-:W-:Y:S02]  /*14230*/  IMAD.MOV.U32 R105, RZ, RZ, R97 ;  /* 0x000000ffff697224 */ /* 0x000fe400078e0061 */
[----:B------:R-:W-:Y:S01]  /*14240*/  IMAD.MOV.U32 R97, RZ, RZ, R84 ;  /* 0x000000ffff617224 */ /* 0x000fe200078e0054 */
[----:B------:R-:W-:Y:S01]  /*14250*/  LEA R240, P6, R73, R8, 0x2 ;  /* 0x0000000849f07211 */ /* 0x000fe200078c10ff */
[----:B--2---:R-:W-:Y:S02]  /*14260*/  IMAD R68, R241, UR10, RZ ;  /* 0x0000000af1447c24 */ /* 0x004fe4000f8e02ff */
[----:B------:R-:W-:Y:S01]  /*14270*/  IMAD R72, R236, UR10, RZ ;  /* 0x0000000aec487c24 */ /* 0x000fe2000f8e02ff */
[----:B------:R-:W-:Y:S02]  /*14280*/  LEA.HI.X.SX32 R241, R73, R2, 0x2, P6 ;  /* 0x0000000249f17211 */ /* 0x000fe400030f16ff */
[----:B------:R-:W-:Y:S01]  /*14290*/  LEA R236, P6, R67, R8, 0x2 ;  /* 0x0000000843ec7211 */ /* 0x000fe200078c10ff */
[----:B------:R-:W-:-:S02]  /*142a0*/  IMAD R66, R237, UR10, RZ ;  /* 0x0000000aed427c24 */ /* 0x000fc4000f8e02ff */
[----:B------:R-:W-:Y:S01]  /*142b0*/  IMAD R4, R232, UR10, RZ ;  /* 0x0000000ae8047c24 */ /* 0x000fe2000f8e02ff */
[----:B------:R-:W-:Y:S02]  /*142c0*/  LEA.HI.X.SX32 R237, R67, R2, 0x2, P6 ;  /* 0x0000000243ed7211 */ /* 0x000fe400030f16ff */
[----:B------:R-:W-:Y:S01]  /*142d0*/  LEA R232, P6, R59, R8, 0x2 ;  /* 0x000000083be87211 */ /* 0x000fe200078c10ff */
[----:B------:R-:W-:-:S03]  /*142e0*/  IMAD.MOV.U32 R95, RZ, RZ, R228 ;  /* 0x000000ffff5f7224 */ /* 0x000fc600078e00e4 */
[----:B------:R-:W-:Y:S02]  /*142f0*/  LEA.HI.X.SX32 R233, R59, R2, 0x2, P6 ;  /* 0x000000023be97211 */ /* 0x000fe400030f16ff */
[----:B------:R-:W-:-:S04]  /*14300*/  LEA R228, P6, R53, R8, 0x2 ;  /* 0x0000000835e47211 */ /* 0x000fc800078c10ff */
[----:B------:R-:W-:Y:S02]  /*14310*/  LEA.HI.X.SX32 R229, R53, R2, 0x2, P6 ;  /* 0x0000000235e57211 */ /* 0x000fe400030f16ff */
[C---:B------:R-:W-:Y:S02]  /*14320*/  LEA R224, P6, R49.reuse, R8, 0x2 ;  /* 0x0000000831e07211 */ /* 0x040fe400078c10ff */
[----:B------:R-:W-:Y:S02]  /*14330*/  MOV R146, R220 ;  /* 0x000000dc00927202 */ /* 0x000fe40000000f00 */
[----:B------:R-:W-:Y:S02]  /*14340*/  LEA.HI.X.SX32 R225, R49, R2, 0x2, P6 ;  /* 0x0000000231e17211 */ /* 0x000fe400030f16ff */
[----:B------:R-:W-:-:S04]  /*14350*/  LEA R220, P6, R45, R8, 0x2 ;  /* 0x000000082ddc7211 */ /* 0x000fc800078c10ff */
[----:B------:R-:W-:Y:S02]  /*14360*/  LEA.HI.X.SX32 R221, R45, R2, 0x2, P6 ;  /* 0x000000022ddd7211 */ /* 0x000fe400030f16ff */
[----:B------:R-:W-:Y:S01]  /*14370*/  LEA R216, P6, R41, R8, 0x2 ;  /* 0x0000000829d87211 */ /* 0x000fe200078c10ff */
[----:B------:R-:W-:-:S03]  /*14380*/  IMAD.MOV.U32 R150, RZ, RZ, R212 ;  /* 0x000000ffff967224 */ /* 0x000fc600078e00d4 */
[----:B------:R-:W-:Y:S02]  /*14390*/  LEA.HI.X.SX32 R217, R41, R2, 0x2, P6 ;  /* 0x0000000229d97211 */ /* 0x000fe400030f16ff */
[----:B------:R-:W-:-:S04]  /*143a0*/  LEA R212, P6, R37, R8, 0x2 ;  /* 0x0000000825d47211 */ /* 0x000fc800078c10ff */
[----:B------:R-:W-:Y:S02]  /*143b0*/  LEA.HI.X.SX32 R213, R37, R2, 0x2, P6 ;  /* 0x0000000225d57211 */ /* 0x000fe400030f16ff */
[----:B------:R-:W-:Y:S01]  /*143c0*/  LEA R208, P6, R33, R8, 0x2 ;  /* 0x0000000821d07211 */ /* 0x000fe200078c10ff */
[----:B------:R-:W-:-:S03]  /*143d0*/  IMAD.MOV.U32 R154, RZ, RZ, R204 ;  /* 0x000000ffff9a7224 */ /* 0x000fc600078e00cc */
[----:B------:R-:W-:Y:S02]  /*143e0*/  LEA.HI.X.SX32 R209, R33, R2, 0x2, P6 ;  /* 0x0000000221d17211 */ /* 0x000fe400030f16ff */
[----:B------:R-:W-:Y:S01]  /*143f0*/  LEA R204, P6, R29, R8, 0x2 ;  /* 0x000000081dcc7211 */ /* 0x000fe200078c10ff */
[----:B------:R-:W-:Y:S02]  /*14400*/  IMAD R12, R205, UR10, RZ ;  /* 0x0000000acd0c7c24 */ /* 0x000fe4000f8e02ff */
[----:B------:R-:W-:Y:S01]  /*14410*/  IMAD R16, R200, UR10, RZ ;  /* 0x0000000ac8107c24 */ /* 0x000fe2000f8e02ff */
[----:B------:R-:W-:Y:S02]  /*14420*/  LEA.HI.X.SX32 R205, R29, R2, 0x2, P6 ;  /* 0x000000021dcd7211 */ /* 0x000fe400030f16ff */
[----:B------:R-:W-:Y:S01]  /*14430*/  LEA R200, P6, R25, R8, 0x2 ;  /* 0x0000000819c87211 */ /* 0x000fe200078c10ff */
[----:B------:R-:W-:-:S03]  /*14440*/  IMAD.MOV.U32 R156, RZ, RZ, R201 ;  /* 0x000000ffff9c7224 */ /* 0x000fc600078e00c9 */
[----:B------:R-:W-:Y:S02]  /*14450*/  LEA.HI.X.SX32 R201, R25, R2, 0x2, P6 ;  /* 0x0000000219c97211 */ /* 0x000fe400030f16ff */
[----:B------:R-:W-:-:S04]  /*14460*/  LEA R196, P6, R22, R8, 0x2 ;  /* 0x0000000816c47211 */ /* 0x000fc800078c10ff */
        /* <DEDUP_REMOVED lines=9> */
[----:B------:R-:W-:Y:S01]  /*14500*/  LEA R176, P6, R12, R8, 0x2 ;  /* 0x000000080cb07211 */ /* 0x000fe200078c10ff */
[----:B------:R-:W-:-:S03]  /*14510*/  IMAD R13, R177, UR28, RZ ;  /* 0x0000001cb10d7c24 */ /* 0x000fc6000f8e02ff */
[----:B------:R-:W-:Y:S02]  /*14520*/  LEA.HI.X.SX32 R177, R12, R2, 0x2, P6 ;  /* 0x000000020cb17211 */ /* 0x000fe400030f16ff */
[-C--:B------:R-:W-:Y:S01]  /*14530*/  LEA R172, P6, R10, R8.reuse, 0x2 ;  /* 0x000000080aac7211 */ /* 0x080fe200078c10ff */
[----:B------:R-:W-:Y:S01]  /*14540*/  IMAD R17, R173, UR26, RZ ;  /* 0x0000001aad117c24 */ /* 0x000fe2000f8e02ff */
[----:B------:R-:W-:Y:S02]  /*14550*/  LEA R162, P3, R4, R8, 0x2 ;  /* 0x0000000804a27211 */ /* 0x000fe400078610ff */
[----:B------:R-:W-:Y:S02]  /*14560*/  LEA.HI.X.SX32 R173, R10, R2, 0x2, P6 ;  /* 0x000000020aad7211 */ /* 0x000fe400030f16ff */
[----:B------:R-:W-:Y:S01]  /*14570*/  LEA R168, P6, R7, R8, 0x2 ;  /* 0x0000000807a87211 */ /* 0x000fe200078c10ff */
[----:B------:R-:W-:Y:S02]  /*14580*/  IMAD R21, R169, UR24, RZ ;  /* 0x00000018a9157c24 */ /* 0x000fe4000f8e02ff */
[----:B------:R-:W-:Y:S01]  /*14590*/  IMAD R26, R163, UR21, RZ ;  /* 0x00000015a31a7c24 */ /* 0x000fe2000f8e02ff */
[----:B------:R-:W-:Y:S01]  /*145a0*/  LEA.HI.X.SX32 R169, R7, R2, 0x2, P6 ;  /* 0x0000000207a97211 */ /* 0x000fe200030f16ff */
[----:B---3--:R-:W-:-:S04]  /*145b0*/  IMAD.MOV.U32 R80, RZ, RZ, R135 ;  /* 0x000000ffff507224 */ /* 0x008fc800078e0087 */
[----:B------:R-:W-:Y:S02]  /*145c0*/  IMAD.MOV.U32 R84, RZ, RZ, R80 ;  /* 0x000000ffff547224 */ /* 0x000fe400078e0050 */
[----:B------:R-:W-:Y:S02]  /*145d0*/  IMAD.MOV.U32 R80, RZ, RZ, R133 ;  /* 0x000000ffff507224 */ /* 0x000fe400078e0085 */
[----:B------:R-:W-:Y:S02]  /*145e0*/  IMAD.MOV.U32 R133, RZ, RZ, R0 ;  /* 0x000000ffff857224 */ /* 0x000fe400078e0000 */
[----:B------:R1:W5:Y:S01]  /*145f0*/  LDL.LU R0, [R1+0xbf0] ;  /* 0x000bf00001007983 */ /* 0x0003620000300800 */
[----:B------:R-:W-:Y:S01]  /*14600*/  LEA R164, P6, R5, R8, 0x2 ;  /* 0x0000000805a47211 */ /* 0x000fe200078c10ff */
[----:B------:R-:W-:Y:S01]  /*14610*/  IMAD.MOV.U32 R135, RZ, RZ, R158 ;  /* 0x000000ffff877224 */ /* 0x000fe200078e009e */
[----:B------:R-:W-:Y:S01]  /*14620*/  LEA.HI.X.SX32 R163, R4, R2, 0x2, P3 ;  /* 0x0000000204a37211 */ /* 0x000fe200018f16ff */
[----:B------:R-:W-:-:S02]  /*14630*/  IMAD R4, R104, UR32, RZ ;  /* 0x0000002068047c24 */ /* 0x000fc4000f8e02ff */
[----:B------:R-:W-:Y:S02]  /*14640*/  IMAD.MOV.U32 R106, RZ, RZ, R101 ;  /* 0x000000ffff6a7224 */ /* 0x000fe400078e0065 */
[----:B------:R-:W-:Y:S02]  /*14650*/  IMAD.MOV.U32 R104, RZ, RZ, R93 ;  /* 0x000000ffff687224 */ /* 0x000fe400078e005d */
[----:B------:R-:W-:Y:S02]  /*14660*/  IMAD.MOV.U32 R101, RZ, RZ, R88 ;  /* 0x000000ffff657224 */ /* 0x000fe400078e0058 */
[----:B------:R-:W-:Y:S01]  /*14670*/  IMAD R24, R165, UR22, RZ ;  /* 0x00000016a5187c24 */ /* 0x000fe2000f8e02ff */
[----:B------:R-:W-:Y:S01]  /*14680*/  LEA.HI.X.SX32 R165, R5, R2, 0x2, P6 ;  /* 0x0000000205a57211 */ /* 0x000fe200030f16ff */
[----:B------:R-:W-:Y:S01]  /*14690*/  IMAD.MOV.U32 R93, RZ, RZ, R75 ;  /* 0x000000ffff5d7224 */ /* 0x000fe200078e004b */
[-C--:B------:R-:W-:Y:S01]  /*146a0*/  LEA R160, P6, R74, R8.reuse, 0x2 ;  /* 0x000000084aa07211 */ /* 0x080fe200078c10ff */
[----:B------:R-:W-:Y:S01]  /*146b0*/  IMAD.MOV.U32 R88, RZ, RZ, R77 ;  /* 0x000000ffff587224 */ /* 0x000fe200078e004d */
[----:B------:R-:W-:Y:S01]  /*146c0*/  MOV R142, R105 ;  /* 0x00000069008e7202 */ /* 0x000fe20000000f00 */
[----:B------:R-:W-:Y:S01]  /*146d0*/  IMAD.MOV.U32 R75, RZ, RZ, R137 ;  /* 0x000000ffff4b7224 */ /* 0x000fe200078e0089 */
[----:B------:R-:W-:Y:S01]  /*146e0*/  LEA R158, P3, R72, R8, 0x2 ;  /* 0x00000008489e7211 */ /* 0x000fe200078610ff */
[----:B------:R-:W-:-:S02]  /*146f0*/  IMAD.MOV.U32 R77, RZ, RZ, R135 ;  /* 0x000000ffff4d7224 */ /* 0x000fc400078e0087 */
[----:B------:R-:W-:Y:S02]  /*14700*/  IMAD.MOV.U32 R105, RZ, RZ, R101 ;  /* 0x000000ffff697224 */ /* 0x000fe400078e0065 */
[----:B------:R-:W-:Y:S02]  /*14710*/  IMAD R43, R106, UR33, RZ ;  /* 0x000000216a2b7c24 */ /* 0x000fe4000f8e02ff */
[----:B------:R-:W-:Y:S02]  /*14720*/  IMAD.MOV.U32 R101, RZ, RZ, R93 ;  /* 0x000000ffff657224 */ /* 0x000fe400078e005d */
[----:B------:R-:W-:Y:S01]  /*14730*/  IMAD R28, R161, UR20, RZ ;  /* 0x00000014a11c7c24 */ /* 0x000fe2000f8e02ff */
[----:B------:R-:W-:Y:S01]  /*14740*/  LEA.HI.X.SX32 R161, R74, R2, 0x2, P6 ;  /* 0x000000024aa17211 */ /* 0x000fe200030f16ff */
[----:B------:R-:W-:Y:S02]  /*14750*/  IMAD.MOV.U32 R106, RZ, RZ, R104 ;  /* 0x000000ffff6a7224 */ /* 0x000fe400078e0068 */
[----:B------:R-:W-:-:S02]  /*14760*/  IMAD.MOV.U32 R93, RZ, RZ, R75 ;  /* 0x000000ffff5d7224 */ /* 0x000fc400078e004b */
[----:B------:R-:W-:Y:S02]  /*14770*/  IMAD R30, R159, UR19, RZ ;  /* 0x000000139f1e7c24 */ /* 0x000fe4000f8e02ff */
[----:B----4-:R-:W-:Y:S01]  /*14780*/  IMAD.MOV.U32 R137, RZ, RZ, R131 ;  /* 0x000000ffff897224 */ /* 0x010fe200078e0083 */
[----:B------:R-:W-:Y:S01]  /*14790*/  LEA.HI.X.SX32 R159, R72, R2, 0x2, P3 ;  /* 0x00000002489f7211 */ /* 0x000fe200018f16ff */
[----:B------:R-:W-:Y:S01]  /*147a0*/  IMAD.MOV.U32 R131, RZ, RZ, R156 ;  /* 0x000000ffff837224 */ /* 0x000fe200078e009c */
[-C--:B------:R-:W-:Y:S01]  /*147b0*/  LEA R156, P6, R70, R8.reuse, 0x2 ;  /* 0x00000008469c7211 */ /* 0x080fe200078c10ff */
[----:B------:R-:W-:Y:S02]  /*147c0*/  IMAD.MOV.U32 R104, RZ, RZ, R97 ;  /* 0x000000ffff687224 */ /* 0x000fe400078e0061 */
[----:B------:R-:W-:Y:S02]  /*147d0*/  IMAD.MOV.U32 R75, RZ, RZ, R77 ;  /* 0x000000ffff4b7224 */ /* 0x000fe400078e004d */
[----:B------:R-:W-:Y:S01]  /*147e0*/  IMAD.MOV.U32 R135, RZ, RZ, R154 ;  /* 0x000000ffff877224 */ /* 0x000fe200078e009a */
[----:B------:R-:W-:Y:S01]  /*147f0*/  LEA R154, P3, R69, R8, 0x2 ;  /* 0x00000008459a7211 */ /* 0x000fe200078610ff */
[----:B------:R-:W-:-:S02]  /*14800*/  IMAD.MOV.U32 R77, RZ, RZ, R80 ;  /* 0x000000ffff4d7224 */ /* 0x000fc400078e0050 */
[----:B------:R-:W-:Y:S02]  /*14810*/  IMAD.MOV.U32 R97, RZ, RZ, R84 ;  /* 0x000000ffff617224 */ /* 0x000fe400078e0054 */
[----:B------:R-:W-:Y:S02]  /*14820*/  IMAD.MOV.U32 R80, RZ, RZ, R82 ;  /* 0x000000ffff507224 */ /* 0x000fe400078e0052 */
[----:B------:R-:W-:Y:S02]  /*14830*/  IMAD.MOV.U32 R82, RZ, RZ, R95 ;  /* 0x000000ffff527224 */ /* 0x000fe400078e005f */
[----:B------:R-:W-:Y:S02]  /*14840*/  IMAD.MOV.U32 R84, RZ, RZ, R150 ;  /* 0x000000ffff547224 */ /* 0x000fe400078e0096 */
[----:B------:R-:W-:Y:S02]  /*14850*/  IMAD.MOV.U32 R107, RZ, RZ, R106 ;  /* 0x000000ffff6b7224 */ /* 0x000fe400078e006a */
[----:B------:R-:W-:Y:S01]  /*14860*/  IMAD R32, R157, UR10, RZ ;  /* 0x0000000a9d207c24 */ /* 0x000fe2000f8e02ff */
[----:B------:R-:W-:Y:S01]  /*14870*/  LEA.HI.X.SX32 R157, R70, R2, 0x2, P6 ;  /* 0x00000002469d7211 */ /* 0x000fe200030f16ff */
[----:B------:R-:W-:-:S02]  /*14880*/  IMAD.MOV.U32 R95, RZ, RZ, R152 ;  /* 0x000000ffff5f7224 */ /* 0x000fc400078e0098 */
[----:B------:R-:W-:Y:S01]  /*14890*/  IMAD.MOV.U32 R106, RZ, RZ, R104 ;  /* 0x000000ffff6a7224 */ /* 0x000fe200078e0068 */
[----:B------:R-:W-:Y:S01]  /*148a0*/  LEA R152, P6, R68, R8, 0x2 ;  /* 0x0000000844987211 */ /* 0x000fe200078c10ff */
[----:B------:R-:W-:Y:S01]  /*148b0*/  IMAD R34, R155, UR10, RZ ;  /* 0x0000000a9b227c24 */ /* 0x000fe2000f8e02ff */
[----:B------:R-:W-:Y:S01]  /*148c0*/  LEA.HI.X.SX32 R155, R69, R2, 0x2, P3 ;  /* 0x00000002459b7211 */ /* 0x000fe200018f16ff */
[----:B------:R-:W-:Y:S02]  /*148d0*/  IMAD R41, R142, UR34, RZ ;  /* 0x000000228e297c24 */ /* 0x000fe4000f8e02ff */
[----:B------:R-:W-:Y:S01]  /*148e0*/  IMAD.MOV.U32 R104, RZ, RZ, R101 ;  /* 0x000000ffff687224 */ /* 0x000fe200078e0065 */
[----:B------:R-:W-:Y:S01]  /*148f0*/  LEA R150, P3, R66, R8, 0x2 ;  /* 0x0000000842967211 */ /* 0x000fe200078610ff */
[----:B------:R-:W-:Y:S02]  /*14900*/  IMAD R65, R122, UR10, RZ ;  /* 0x0000000a7a417c24 */ /* 0x000fe4000f8e02ff */
[----:B------:R-:W-:-:S02]  /*14910*/  IMAD.MOV.U32 R142, RZ, RZ, R105 ;  /* 0x000000ffff8e7224 */ /* 0x000fc400078e0069 */
[----:B------:R-:W-:Y:S02]  /*14920*/  IMAD.MOV.U32 R101, RZ, RZ, R97 ;  /* 0x000000ffff657224 */ /* 0x000fe400078e0061 */
[----:B------:R-:W-:Y:S02]  /*14930*/  IMAD R64, R124, UR10, RZ ;  /* 0x0000000a7c407c24 */ /* 0x000fe4000f8e02ff */
[----:B------:R-:W-:Y:S02]  /*14940*/  IMAD.MOV.U32 R97, RZ, RZ, R93 ;  /* 0x000000ffff617224 */ /* 0x000fe400078e005d */
[----:B------:R-:W-:Y:S02]  /*14950*/  IMAD.MOV.U32 R105, RZ, RZ, R84 ;  /* 0x000000ffff697224 */ /* 0x000fe400078e0054 */
[----:B------:R-:W-:Y:S02]  /*14960*/  IMAD.MOV.U32 R93, RZ, RZ, R95 ;  /* 0x000000ffff5d7224 */ /* 0x000fe400078e005f */
[----:B------:R-:W-:Y:S01]  /*14970*/  IMAD R36, R153, UR10, RZ ;  /* 0x0000000a99247c24 */ /* 0x000fe2000f8e02ff */
[----:B------:R-:W-:Y:S01]  /*14980*/  LEA.HI.X.SX32 R153, R68, R2, 0x2, P6 ;  /* 0x0000000244997211 */ /* 0x000fe200030f16ff */
[----:B------:R-:W-:-:S02]  /*14990*/  IMAD.MOV.U32 R95, RZ, RZ, R98 ;  /* 0x000000ffff5f7224 */ /* 0x000fc400078e0062 */
[----:B------:R-:W-:Y:S02]  /*149a0*/  IMAD.MOV.U32 R84, RZ, RZ, R146 ;  /* 0x000000ffff547224 */ /* 0x000fe400078e0092 */
[----:B------:R-:W-:Y:S01]  /*149b0*/  IMAD R39, R107, UR35, RZ ;  /* 0x000000236b277c24 */ /* 0x000fe2000f8e02ff */
[----:B------:R-:W-:Y:S01]  /*149c0*/  MOV R107, R106 ;  /* 0x0000006a006b7202 */ /* 0x000fe20000000f00 */
[----:B------:R-:W-:Y:S01]  /*149d0*/  IMAD R38, R151, UR10, RZ ;  /* 0x0000000a97267c24 */ /* 0x000fe2000f8e02ff */
[----:B------:R-:W-:Y:S01]  /*149e0*/  LEA.HI.X.SX32 R151, R66, R2, 0x2, P3 ;  /* 0x0000000242977211 */ /* 0x000fe200018f16ff */
[----:B------:R-:W-:Y:S01]  /*149f0*/  IMAD.MOV.U32 R98, RZ, RZ, R148 ;  /* 0x000000ffff627224 */ /* 0x000fe200078e0094 */
[-C--:B------:R-:W-:Y:S01]  /*14a00*/  LEA R148, P6, R65, R8.reuse, 0x2 ;  /* 0x0000000841947211 */ /* 0x080fe200078c10ff */
[----:B------:R-:W-:Y:S01]  /*14a10*/  IMAD R63, R126, UR10, RZ ;  /* 0x0000000a7e3f7c24 */ /* 0x000fe2000f8e02ff */
[----:B------:R-:W-:Y:S01]  /*14a20*/  LEA R146, P3, R64, R8, 0x2 ;  /* 0x0000000840927211 */ /* 0x000fe200078610ff */
[----:B------:R-:W-:-:S02]  /*14a30*/  IMAD.MOV.U32 R106, RZ, RZ, R105 ;  /* 0x000000ffff6a7224 */ /* 0x000fc400078e0069 */
[----:B------:R-:W-:Y:S02]  /*14a40*/  IMAD R62, R128, UR10, RZ ;  /* 0x0000000a803e7c24 */ /* 0x000fe4000f8e02ff */
[----:B------:R-:W-:Y:S02]  /*14a50*/  IMAD.MOV.U32 R105, RZ, RZ, R93 ;  /* 0x000000ffff697224 */ /* 0x000fe400078e005d */
[----:B------:R-:W-:Y:S02]  /*14a60*/  IMAD.MOV.U32 R93, RZ, RZ, R84 ;  /* 0x000000ffff5d7224 */ /* 0x000fe400078e0054 */
[----:B------:R-:W-:Y:S01]  /*14a70*/  IMAD R40, R149, UR10, RZ ;  /* 0x0000000a95287c24 */ /* 0x000fe2000f8e02ff */
[-C--:B------:R-:W-:Y:S01]  /*14a80*/  LEA.HI.X.SX32 R149, R65, R2.reuse, 0x2, P6 ;  /* 0x0000000241957211 */ /* 0x080fe200030f16ff */
[----:B------:R-:W-:Y:S02]  /*14a90*/  IMAD.MOV.U32 R84, RZ, RZ, R98 ;  /* 0x000000ffff547224 */ /* 0x000fe400078e0062 */
[----:B------:R-:W-:Y:S01]  /*14aa0*/  IMAD R42, R147, UR10, RZ ;  /* 0x0000000a932a7c24 */ /* 0x000fe2000f8e02ff */
[----:B------:R-:W-:Y:S01]  /*14ab0*/  LEA.HI.X.SX32 R147, R64, R2, 0x2, P3 ;  /* 0x0000000240937211 */ /* 0x000fe200018f16ff */
[----:B------:R-:W-:Y:S01]  /*14ac0*/  IMAD.MOV.U32 R98, RZ, RZ, R144 ;  /* 0x000000ffff627224 */ /* 0x000fe200078e0090 */
[----:B------:R-:W-:Y:S01]  /*14ad0*/  LEA R144, P6, R63, R8, 0x2 ;  /* 0x000000083f907211 */ /* 0x000fe200078c10ff */
[----:B------:R-:W-:-:S02]  /*14ae0*/  IMAD R60, R130, UR10, RZ ;  /* 0x0000000a823c7c24 */ /* 0x000fc4000f8e02ff */
[----:B------:R-:W-:Y:S01]  /*14af0*/  IMAD.MOV.U32 R109, RZ, RZ, R142 ;  /* 0x000000ffff6d7224 */ /* 0x000fe200078e008e */
[----:B------:R-:W-:Y:S01]  /*14b00*/  LEA R142, P3, R62, R8, 0x2 ;  /* 0x000000083e8e7211 */ /* 0x000fe200078610ff */
[----:B------:R-:W-:Y:S02]  /*14b10*/  IMAD R58, R132, UR10, RZ ;  /* 0x0000000a843a7c24 */ /* 0x000fe4000f8e02ff */
[----:B------:R-:W-:Y:S01]  /*14b20*/  IMAD R44, R145, UR10, RZ ;  /* 0x0000000a912c7c24 */ /* 0x000fe2000f8e02ff */
[----:B------:R-:W-:Y:S01]  /*14b30*/  LEA.HI.X.SX32 R145, R63, R2, 0x2, P6 ;  /* 0x000000023f917211 */ /* 0x000fe200030f16ff */
[----:B------:R-:W-:Y:S01]  /*14b40*/  IMAD R50, R140, UR10, RZ ;  /* 0x0000000a8c327c24 */ /* 0x000fe2000f8e02ff */
[----:B------:R-:W-:Y:S01]  /*14b50*/  LEA R140, P6, R60, R8, 0x2 ;  /* 0x000000083c8c7211 */ /* 0x000fe200078c10ff */
[----:B------:R-:W-:Y:S01]  /*14b60*/  IMAD R46, R143, UR10, RZ ;  /* 0x0000000a8f2e7c24 */ /* 0x000fe2000f8e02ff */
[----:B------:R-:W-:Y:S01]  /*14b70*/  LEA.HI.X.SX32 R143, R62, R2, 0x2, P3 ;  /* 0x000000023e8f7211 */ /* 0x000fe200018f16ff */
[----:B------:R-:W-:-:S02]  /*14b80*/  IMAD R57, R134, UR10, RZ ;  /* 0x0000000a86397c24 */ /* 0x000fc4000f8e02ff */
[----:B------:R-:W-:Y:S01]  /*14b90*/  IMAD R54, R138, UR10, RZ ;  /* 0x0000000a8a367c24 */ /* 0x000fe2000f8e02ff */
        /* <DEDUP_REMOVED lines=8> */
[----:B------:R-:W-:Y:S01]  /*14c20*/  IMAD.MOV.U32 R107, RZ, RZ, R101 ;  /* 0x000000ffff6b7224 */ /* 0x000fe200078e0065 */
[----:B------:R-:W-:Y:S01]  /*14c30*/  LEA R134, P3, R56, R8, 0x2 ;  /* 0x0000000838867211 */ /* 0x000fe200078610ff */
[----:B------:R-:W-:-:S02]  /*14c40*/  IMAD.MOV.U32 R111, RZ, RZ, R104 ;  /* 0x000000ffff6f7224 */ /* 0x000fc400078e0068 */
[----:B------:R-:W-:Y:S02]  /*14c50*/  IMAD.MOV.U32 R101, RZ, RZ, R75 ;  /* 0x000000ffff657224 */ /* 0x000fe400078e004b */
[----:B------:R-:W-:Y:S02]  /*14c60*/  IMAD.MOV.U32 R104, RZ, RZ, R77 ;  /* 0x000000ffff687224 */ /* 0x000fe400078e004d */
[----:B------:R-:W-:Y:S01]  /*14c70*/  IMAD.MOV.U32 R75, RZ, RZ, R137 ;  /* 0x000000ffff4b7224 */ /* 0x000fe200078e0089 */
[----:B------:R-:W-:Y:S01]  /*14c80*/  LEA.HI.X.SX32 R137, R57, R2, 0x2, P6 ;  /* 0x0000000239897211 */ /* 0x000fe200030f16ff */
[----:B------:R-:W-:Y:S01]  /*14c90*/  IMAD.MOV.U32 R77, RZ, RZ, R135 ;  /* 0x000000ffff4d7224 */ /* 0x000fe200078e0087 */
[----:B------:R-:W-:Y:S01]  /*14ca0*/  LEA R132, P6, R54, R8, 0x2 ;  /* 0x0000000836847211 */ /* 0x000fe200078c10ff */
[----:B------:R-:W-:Y:S01]  /*14cb0*/  IMAD R33, R106, UR38, RZ ;  /* 0x000000266a217c24 */ /* 0x000fe2000f8e02ff */
[----:B------:R-:W-:Y:S01]  /*14cc0*/  LEA.HI.X.SX32 R135, R56, R2, 0x2, P3 ;  /* 0x0000000238877211 */ /* 0x000fe200018f16ff */
[----:B------:R-:W-:Y:S01]  /*14cd0*/  IMAD.MOV.U32 R106, RZ, RZ, R84 ;  /* 0x000000ffff6a7224 */ /* 0x000fe200078e0054 */
[----:B------:R-:W-:Y:S01]  /*14ce0*/  LEA R130, P3, R52, R8, 0x2 ;  /* 0x0000000834827211 */ /* 0x000fe200078610ff */
[----:B------:R-:W-:-:S02]  /*14cf0*/  IMAD.MOV.U32 R84, RZ, RZ, R78 ;  /* 0x000000ffff547224 */ /* 0x000fc400078e004e */
[----:B------:R-:W-:Y:S02]  /*14d00*/  IMAD R37, R109, UR36, RZ ;  /* 0x000000246d257c24 */ /* 0x000fe4000f8e02ff */
[----:B------:R-:W-:Y:S02]  /*14d10*/  IMAD.MOV.U32 R78, RZ, RZ, R80 ;  /* 0x000000ffff4e7224 */ /* 0x000fe400078e0050 */
[----:B------:R-:W-:Y:S02]  /*14d20*/  IMAD.MOV.U32 R109, RZ, RZ, R93 ;  /* 0x000000ffff6d7224 */ /* 0x000fe400078e005d */
[----:B------:R-:W-:Y:S01]  /*14d30*/  IMAD.MOV.U32 R80, RZ, RZ, R133 ;  /* 0x000000ffff507224 */ /* 0x000fe200078e0085 */
[----:B------:R-:W-:Y:S01]  /*14d40*/  LEA.HI.X.SX32 R133, R54, R2, 0x2, P6 ;  /* 0x0000000236857211 */ /* 0x000fe200030f16ff */
[----:B------:R-:W-:Y:S01]  /*14d50*/  IMAD.MOV.U32 R93, RZ, RZ, R131 ;  /* 0x000000ffff5d7224 */ /* 0x000fe200078e0083 */
[----:B------:R-:W-:Y:S02]  /*14d60*/  LEA R128, P6, R50, R8, 0x2 ;  /* 0x0000000832807211 */ /* 0x000fe400078c10ff */
[----:B------:R-:W-:-:S02]  /*14d70*/  LEA.HI.X.SX32 R131, R52, R2, 0x2, P3 ;  /* 0x0000000234837211 */ /* 0x000fc400018f16ff */
[----:B------:R-:W-:Y:S02]  /*14d80*/  LEA R126, P3, R48, R8, 0x2 ;  /* 0x00000008307e7211 */ /* 0x000fe400078610ff */
[----:B------:R-:W-:Y:S02]  /*14d90*/  LEA.HI.X.SX32 R129, R50, R2, 0x2, P6 ;  /* 0x0000000232817211 */ /* 0x000fe400030f16ff */
[----:B------:R-:W-:Y:S02]  /*14da0*/  LEA R124, P6, R46, R8, 0x2 ;  /* 0x000000082e7c7211 */ /* 0x000fe400078c10ff */
[----:B------:R-:W-:Y:S02]  /*14db0*/  LEA.HI.X.SX32 R127, R48, R2, 0x2, P3 ;  /* 0x00000002307f7211 */ /* 0x000fe400018f16ff */
        /* <DEDUP_REMOVED lines=8> */
[----:B------:R-:W-:Y:S01]  /*14e40*/  LEA R110, P3, R36, R8, 0x2 ;  /* 0x00000008246e7211 */ /* 0x000fe200078610ff */
[----:B------:R-:W-:Y:S01]  /*14e50*/  IMAD R31, R111, UR39, RZ ;  /* 0x000000276f1f7c24 */ /* 0x000fe2000f8e02ff */
[----:B------:R-:W-:Y:S01]  /*14e60*/  LEA.HI.X.SX32 R113, R38, R2, 0x2, P6 ;  /* 0x0000000226717211 */ /* 0x000fe200030f16ff */
[----:B------:R-:W-:Y:S01]  /*14e70*/  IMAD R25, R106, UR42, RZ ;  /* 0x0000002a6a197c24 */ /* 0x000fe2000f8e02ff */
[----:B------:R-:W-:Y:S02]  /*14e80*/  LEA R108, P6, R34, R8, 0x2 ;  /* 0x00000008226c7211 */ /* 0x000fe400078c10ff */
[----:B------:R-:W-:Y:S02]  /*14e90*/  LEA.HI.X.SX32 R111, R36, R2, 0x2, P3 ;  /* 0x00000002246f7211 */ /* 0x000fe400018f16ff */
[----:B------:R-:W-:Y:S01]  /*14ea0*/  LEA R106, P3, R32, R8, 0x2 ;  /* 0x00000008206a7211 */ /* 0x000fe200078610ff */
[----:B------:R-:W-:Y:S01]  /*14eb0*/  IMAD R29, R109, UR40, RZ ;  /* 0x000000286d1d7c24 */ /* 0x000fe2000f8e02ff */
[-C--:B------:R-:W-:Y:S01]  /*14ec0*/  LEA.HI.X.SX32 R109, R34, R2.reuse, 0x2, P6 ;  /* 0x00000002226d7211 */ /* 0x080fe200030f16ff */
[----:B------:R-:W-:Y:S01]  /*14ed0*/  IMAD R27, R107, UR41, RZ ;  /* 0x000000296b1b7c24 */ /* 0x000fe2000f8e02ff */
[----:B------:R-:W-:Y:S01]  /*14ee0*/  LEA.HI.X.SX32 R107, R32, R2, 0x2, P3 ;  /* 0x00000002206b7211 */ /* 0x000fe200018f16ff */
[----:B------:R-:W-:Y:S01]  /*14ef0*/  IMAD R20, R104, UR44, RZ ;  /* 0x0000002c68147c24 */ /* 0x000fe2000f8e02ff */
[----:B------:R-:W-:-:S02]  /*14f00*/  LEA R104, P6, R30, R8, 0x2 ;  /* 0x000000081e687211 */ /* 0x000fc400078c10ff */
[----:B------:R-:W-:Y:S01]  /*14f10*/  LEA R102, P3, R28, R8, 0x2 ;  /* 0x000000081c667211 */ /* 0x000fe200078610ff */
[----:B------:R-:W-:Y:S01]  /*14f20*/  IMAD R22, R105, UR43, RZ ;  /* 0x0000002b69167c24 */ /* 0x000fe2000f8e02ff */
[-C--:B------:R-:W-:Y:S01]  /*14f30*/  LEA.HI.X.SX32 R105, R30, R2.reuse, 0x2, P6 ;  /* 0x000000021e697211 */ /* 0x080fe200030f16ff */
[----:B------:R-:W-:Y:S01]  /*14f40*/  IMAD.MOV.U32 R83, RZ, RZ, R103 ;  /* 0x000000ffff537224 */ /* 0x000fe200078e0067 */
[----:B------:R-:W-:Y:S01]  /*14f50*/  LEA.HI.X.SX32 R103, R28, R2, 0x2, P3 ;  /* 0x000000021c677211 */ /* 0x000fe200018f16ff */
[----:B------:R-:W-:Y:S02]  /*14f60*/  IMAD R18, R84, UR45, RZ ;  /* 0x0000002d54127c24 */ /* 0x000fe4000f8e02ff */
[----:B------:R-:W-:Y:S01]  /*14f70*/  IMAD.MOV.U32 R122, RZ, RZ, R100 ;  /* 0x000000ffff7a7224 */ /* 0x000fe200078e0064 */
[-C--:B------:R-:W-:Y:S01]  /*14f80*/  LEA R100, P6, R26, R8.reuse, 0x2 ;  /* 0x000000081a647211 */ /* 0x080fe200078c10ff */
[----:B------:R-:W-:Y:S01]  /*14f90*/  IMAD.MOV.U32 R84, RZ, RZ, R98 ;  /* 0x000000ffff547224 */ /* 0x000fe200078e0062 */
[----:B------:R-:W-:Y:S01]  /*14fa0*/  LEA R98, P3, R24, R8, 0x2 ;  /* 0x0000000818627211 */ /* 0x000fe200078610ff */
[----:B------:R-:W-:Y:S01]  /*14fb0*/  IMAD.MOV.U32 R123, RZ, RZ, R101 ;  /* 0x000000ffff7b7224 */ /* 0x000fe200078e0065 */
[----:B------:R-:W-:-:S02]  /*14fc0*/  LEA.HI.X.SX32 R101, R26, R2, 0x2, P6 ;  /* 0x000000021a657211 */ /* 0x000fc400030f16ff */
[----:B------:R-:W-:Y:S02]  /*14fd0*/  LEA R96, P6, R23, R8, 0x2 ;  /* 0x0000000817607211 */ /* 0x000fe400078c10ff */
[----:B------:R-:W-:Y:S01]  /*14fe0*/  LEA.HI.X.SX32 R99, R24, R2, 0x2, P3 ;  /* 0x0000000218637211 */ /* 0x000fe200018f16ff */
[----:B------:R-:W-:Y:S01]  /*14ff0*/  IMAD R14, R75, UR47, RZ ;  /* 0x0000002f4b0e7c24 */ /* 0x000fe2000f8e02ff */
[----:B------:R-:W-:Y:S01]  /*15000*/  LEA R94, P3, R21, R8, 0x2 ;  /* 0x00000008155e7211 */ /* 0x000fe200078610ff */
[----:B------:R-:W-:Y:S01]  /*15010*/  IMAD.MOV.U32 R120, RZ, RZ, R97 ;  /* 0x000000ffff787224 */ /* 0x000fe200078e0061 */
[----:B------:R-:W-:Y:S01]  /*15020*/  LEA.HI.X.SX32 R97, R23, R2, 0x2, P6 ;  /* 0x0000000217617211 */ /* 0x000fe200030f16ff */
[----:B------:R-:W-:Y:S01]  /*15030*/  IMAD.MOV.U32 R75, RZ, RZ, R77 ;  /* 0x000000ffff4b7224 */ /* 0x000fe200078e004d */
[----:B------:R-:W-:Y:S01]  /*15040*/  MOV R77, R92 ;  /* 0x0000005c004d7202 */ /* 0x000fe20000000f00 */
[----:B------:R-:W-:Y:S01]  /*15050*/  IMAD.MOV.U32 R244, RZ, RZ, R95 ;  /* 0x000000fffff47224 */ /* 0x000fe200078e005f */
[----:B------:R-:W-:-:S02]  /*15060*/  LEA R92, P6, R19, R8, 0x2 ;  /* 0x00000008135c7211 */ /* 0x000fc400078c10ff */
[----:B------:R-:W-:Y:S02]  /*15070*/  LEA.HI.X.SX32 R95, R21, R2, 0x2, P3 ;  /* 0x00000002155f7211 */ /* 0x000fe400018f16ff */
[----:B------:R-:W-:Y:S01]  /*15080*/  LEA R90, P3, R17, R8, 0x2 ;  /* 0x00000008115a7211 */ /* 0x000fe200078610ff */
[----:B------:R-:W-:Y:S01]  /*15090*/  IMAD R16, R93, UR46, RZ ;  /* 0x0000002e5d107c24 */ /* 0x000fe2000f8e02ff */
[-C--:B------:R-:W-:Y:S01]  /*150a0*/  LEA.HI.X.SX32 R93, R19, R2.reuse, 0x2, P6 ;  /* 0x00000002135d7211 */ /* 0x080fe200030f16ff */
[----:B------:R-:W-:Y:S01]  /*150b0*/  IMAD R12, R120, UR48, RZ ;  /* 0x00000030780c7c24 */ /* 0x000fe2000f8e02ff */
[----:B------:R-:W-:Y:S01]  /*150c0*/  LEA.HI.X.SX32 R91, R17, R2, 0x2, P3 ;  /* 0x00000002115b7211 */ /* 0x000fe200018f16ff */
[----:B------:R-:W-:Y:S02]  /*150d0*/  IMAD.MOV.U32 R73, RZ, RZ, R123 ;  /* 0x000000ffff497224 */ /* 0x000fe400078e007b */
[----:B------:R-:W-:Y:S01]  /*150e0*/  IMAD.MOV.U32 R120, RZ, RZ, R88 ;  /* 0x000000ffff787224 */ /* 0x000fe200078e0058 */
[-C--:B------:R-:W-:Y:S01]  /*150f0*/  LEA R88, P6, R15, R8.reuse, 0x2 ;  /* 0x000000080f587211 */ /* 0x080fe200078c10ff */
[----:B------:R-:W-:Y:S01]  /*15100*/  IMAD.MOV.U32 R123, RZ, RZ, R86 ;  /* 0x000000ffff7b7224 */ /* 0x000fe200078e0056 */
[----:B------:R-:W-:Y:S01]  /*15110*/  LEA R86, P3, R13, R8, 0x2 ;  /* 0x000000080d567211 */ /* 0x000fe200078610ff */
[----:B------:R-:W-:Y:S01]  /*15120*/  IMAD.MOV.U32 R67, RZ, RZ, R89 ;  /* 0x000000ffff437224 */ /* 0x000fe200078e0059 */
[-C--:B------:R-:W-:Y:S01]  /*15130*/  LEA.HI.X.SX32 R89, R15, R2.reuse, 0x2, P6 ;  /* 0x000000020f597211 */ /* 0x080fe200030f16ff */
[----:B------:R-:W-:Y:S01]  /*15140*/  IMAD R10, R122, UR49, RZ ;  /* 0x000000317a0a7c24 */ /* 0x000fe2000f8e02ff */
[----:B------:R-:W-:Y:S01]  /*15150*/  LEA.HI.X.SX32 R87, R13, R2, 0x2, P3 ;  /* 0x000000020d577211 */ /* 0x000fe200018f16ff */
        /* <DEDUP_REMOVED lines=11> */
[----:B------:R-:W-:-:S02]  /*15210*/  LEA R78, P3, R4, R8, 0x2 ;  /* 0x00000008044e7211 */ /* 0x000fc400078610ff */
[----:B------:R-:W-:Y:S02]  /*15220*/  LEA.HI.X.SX32 R81, R6, R2, 0x2, P6 ;  /* 0x0000000206517211 */ /* 0x000fe400030f16ff */
[----:B------:R-:W-:Y:S02]  /*15230*/  LEA R76, P6, R43, R8, 0x2 ;  /* 0x000000082b4c7211 */ /* 0x000fe400078c10ff */
[----:B------:R-:W-:Y:S02]  /*15240*/  LEA.HI.X.SX32 R79, R4, R2, 0x2, P3 ;  /* 0x00000002044f7211 */ /* 0x000fe400018f16ff */
[----:B------:R-:W-:Y:S01]  /*15250*/  LEA R74, P3, R41, R8, 0x2 ;  /* 0x00000008294a7211 */ /* 0x000fe200078610ff */
[----:B------:R-:W-:Y:S01]  /*15260*/  IMAD.MOV.U32 R55, RZ, RZ, R77 ;  /* 0x000000ffff377224 */ /* 0x000fe200078e004d */
[----:B------:R-:W-:Y:S01]  /*15270*/  LEA.HI.X.SX32 R77, R43, R2, 0x2, P6 ;  /* 0x000000022b4d7211 */ /* 0x000fe200030f16ff */
[----:B------:R-:W-:Y:S01]  /*15280*/  IMAD R5, R75, UR51, RZ ;  /* 0x000000334b057c24 */ /* 0x000fe2000f8e02ff */
[----:B------:R-:W-:-:S02]  /*15290*/  LEA R72, P6, R39, R8, 0x2 ;  /* 0x0000000827487211 */ /* 0x000fc400078c10ff */
[----:B------:R-:W-:Y:S02]  /*152a0*/  LEA.HI.X.SX32 R75, R41, R2, 0x2, P3 ;  /* 0x00000002294b7211 */ /* 0x000fe400018f16ff */
[----:B------:R-:W-:Y:S01]  /*152b0*/  LEA R70, P3, R37, R8, 0x2 ;  /* 0x0000000825467211 */ /* 0x000fe200078610ff */
[----:B------:R-:W-:Y:S01]  /*152c0*/  IMAD.MOV.U32 R53, RZ, RZ, R73 ;  /* 0x000000ffff357224 */ /* 0x000fe200078e0049 */
[----:B------:R-:W-:Y:S01]  /*152d0*/  LEA.HI.X.SX32 R73, R39, R2, 0x2, P6 ;  /* 0x0000000227497211 */ /* 0x000fe200030f16ff */
[----:B------:R-:W-:Y:S01]  /*152e0*/  IMAD R4, R71, UR52, RZ ;  /* 0x0000003447047c24 */ /* 0x000fe2000f8e02ff */
[----:B------:R-:W-:Y:S02]  /*152f0*/  LEA R68, P6, R35, R8, 0x2 ;  /* 0x0000000823447211 */ /* 0x000fe400078c10ff */
[----:B------:R-:W-:Y:S02]  /*15300*/  LEA.HI.X.SX32 R71, R37, R2, 0x2, P3 ;  /* 0x0000000225477211 */ /* 0x000fe400018f16ff */
[----:B------:R-:W-:Y:S01]  /*15310*/  LEA R66, P3, R33, R8, 0x2 ;  /* 0x0000000821427211 */ /* 0x000fe200078610ff */
[----:B------:R-:W-:Y:S01]  /*15320*/  IMAD R23, R67, UR53, RZ ;  /* 0x0000003543177c24 */ /* 0x000fe2000f8e02ff */
        /* <DEDUP_REMOVED lines=18> */
[----:B------:R-:W-:Y:S01]  /*15450*/  LEA R50, P3, R16, R8, 0x2 ;  /* 0x0000000810327211 */ /* 0x000fe200078610ff */
[----:B------:R-:W-:Y:S01]  /*15460*/  IMAD R15, R53, UR57, RZ ;  /* 0x00000039350f7c24 */ /* 0x000fe2000f8e02ff */
        /* <DEDUP_REMOVED lines=11> */
[C---:B------:R-:W-:Y:S02]  /*15520*/  LEA R38, P3, R4.reuse, R8, 0x2 ;  /* 0x0000000804267211 */ /* 0x040fe400078610ff */
[----:B------:R-:W-:Y:S02]  /*15530*/  LEA.HI.X.SX32 R41, R5, R2, 0x2, P6 ;  /* 0x0000000205297211 */ /* 0x000fe400030f16ff */
[----:B------:R-:W-:Y:S02]  /*15540*/  LEA R36, P6, R23, R8, 0x2 ;  /* 0x0000000817247211 */ /* 0x000fe400078c10ff */
[----:B------:R-:W-:Y:S01]  /*15550*/  LEA.HI.X.SX32 R39, R4, R2, 0x2, P3 ;  /* 0x0000000204277211 */ /* 0x000fe200018f16ff */
[----:B------:R-:W-:Y:S01]  /*15560*/  IMAD R4, R247, UR11, RZ ;  /* 0x0000000bf7047c24 */ /* 0x000fe2000f8e02ff */
[----:B------:R-:W-:Y:S01]  /*15570*/  LEA R34, P3, R21, R8, 0x2 ;  /* 0x0000000815227211 */ /* 0x000fe200078610ff */
[----:B------:R-:W-:Y:S01]  /*15580*/  IMAD.MOV.U32 R247, RZ, RZ, R248 ;  /* 0x000000fffff77224 */ /* 0x000fe200078e00f8 */
[----:B------:R-:W-:Y:S01]  /*15590*/  LEA.HI.X.SX32 R37, R23, R2, 0x2, P6 ;  /* 0x0000000217257211 */ /* 0x000fe200030f16ff */
[----:B------:R-:W2:Y:S01]  /*155a0*/  S2R R248, SR_TID.X ;  /* 0x0000000000f87919 */ /* 0x000ea20000002100 */
[----:B------:R-:W-:Y:S01]  /*155b0*/  LEA R32, P6, R19, R8, 0x2 ;  /* 0x0000000813207211 */ /* 0x000fe200078c10ff */
[----:B------:R-:W-:Y:S01]  /*155c0*/  IMAD R13, R120, UR58, RZ ;  /* 0x0000003a780d7c24 */ /* 0x000fe2000f8e02ff */
[----:B------:R-:W-:-:S02]  /*155d0*/  LEA.HI.X.SX32 R35, R21, R2, 0x2, P3 ;  /* 0x0000000215237211 */ /* 0x000fc400018f16ff */
[----:B------:R-:W-:Y:S01]  /*155e0*/  LEA R30, P3, R17, R8, 0x2 ;  /* 0x00000008111e7211 */ /* 0x000fe200078610ff */
[----:B------:R-:W-:Y:S01]  /*155f0*/  IMAD R11, R123, UR59, RZ ;  /* 0x0000003b7b0b7c24 */ /* 0x000fe2000f8e02ff */
[----:B------:R-:W-:Y:S01]  /*15600*/  LEA.HI.X.SX32 R33, R19, R2, 0x2, P6 ;  /* 0x0000000213217211 */ /* 0x000fe200030f16ff */
[----:B------:R-:W-:Y:S01]  /*15610*/  IMAD R9, R122, UR60, RZ ;  /* 0x0000003c7a097c24 */ /* 0x000fe2000f8e02ff */
[----:B------:R-:W-:Y:S01]  /*15620*/  LEA R28, P6, R15, R8, 0x2 ;  /* 0x000000080f1c7211 */ /* 0x000fe200078c10ff */
[----:B------:R-:W-:Y:S01]  /*15630*/  IMAD R12, R245, UR62, RZ ;  /* 0x0000003ef50c7c24 */ /* 0x000fe2000f8e02ff */
[----:B------:R-:W-:Y:S01]  /*15640*/  LEA.HI.X.SX32 R31, R17, R2, 0x2, P3 ;  /* 0x00000002111f7211 */ /* 0x000fe200018f16ff */
[----:B------:R-:W3:Y:S01]  /*15650*/  LDC R245, c[0x0][0x3a0] ;  /* 0x0000e800fff57b82 */ /* 0x000ee20000000800 */
[----:B------:R-:W-:Y:S01]  /*15660*/  LEA R26, P3, R13, R8, 0x2 ;  /* 0x000000080d1a7211 */ /* 0x000fe200078610ff */
[----:B------:R-:W-:Y:S01]  /*15670*/  IMAD R6, R244, UR61, RZ ;  /* 0x0000003df4067c24 */ /* 0x000fe2000f8e02ff */
[----:B------:R-:W-:-:S02]  /*15680*/  LEA.HI.X.SX32 R29, R15, R2, 0x2, P6 ;  /* 0x000000020f1d7211 */ /* 0x000fc400030f16ff */
[----:B------:R-:W-:Y:S02]  /*15690*/  LEA R24, P6, R11, R8, 0x2 ;  /* 0x000000080b187211 */ /* 0x000fe400078c10ff */
[----:B------:R-:W-:Y:S02]  /*156a0*/  LEA.HI.X.SX32 R27, R13, R2, 0x2, P3 ;  /* 0x000000020d1b7211 */ /* 0x000fe400018f16ff */
[----:B------:R-:W-:Y:S02]  /*156b0*/  LEA R22, P3, R9, R8, 0x2 ;  /* 0x0000000809167211 */ /* 0x000fe400078610ff */
[----:B------:R-:W-:Y:S01]  /*156c0*/  LEA.HI.X.SX32 R25, R11, R2, 0x2, P6 ;  /* 0x000000020b197211 */ /* 0x000fe200030f16ff */
[----:B------:R-:W-:Y:S01]  /*156d0*/  IMAD R10, R246, UR12, RZ ;  /* 0x0000000cf60a7c24 */ /* 0x000fe2000f8e02ff */
        /* <DEDUP_REMOVED lines=14> */
[----:B------:R-:W-:Y:S02]  /*157c0*/  LOP3.LUT R244, R3, 0x40, RZ, 0xfc, !PT ;  /* 0x0000004003f47812 */ /* 0x000fe400078efcff */
[----:B------:R-:W-:Y:S02]  /*157d0*/  LEA.HI.X.SX32 R13, R7, R2, 0x2, P6 ;  /* 0x00000002070d7211 */ /* 0x000fe400030f16ff */
[----:B--2---:R-:W-:-:S02]  /*157e0*/  LOP3.LUT R248, R248, 0x3f, RZ, 0xc0, !PT ;  /* 0x0000003ff8f87812 */ /* 0x004fc400078ec0ff */
[----:B------:R-:W-:Y:S02]  /*157f0*/  LEA R8, P6, R4, R8, 0x2 ;  /* 0x0000000804087211 */ /* 0x000fe400078c10ff */
[-C--:B------:R-:W-:Y:S02]  /*15800*/  LEA.HI.X.SX32 R11, R5, R2.reuse, 0x2, P3 ;  /* 0x00000002050b7211 */ /* 0x080fe400018f16ff */
[----:B---3--:R-:W-:Y:S01]  /*15810*/  ISETP.GE.AND P3, PT, R244, R245, PT ;  /* 0x000000f5f400720c */ /* 0x008fe20003f66270 */
[----:B------:R-:W-:Y:S01]  /*15820*/  USHF.L.U32 UR8, UR18, 0x15, URZ ;  /* 0x0000001512087899 */ /* 0x000fe200080006ff */
[----:B------:R-:W-:Y:S01]  /*15830*/  LEA.HI.X.SX32 R9, R4, R2, 0x2, P6 ;  /* 0x0000000204097211 */ /* 0x000fe200030f16ff */
[----:B------:R-:W-:Y:S01]  /*15840*/  IMAD R122, R248, 0x80, R247 ;  /* 0x00000080f87a7824 */ /* 0x000fe200078e02f7 */
[----:B------:R-:W-:Y:S01]  /*15850*/  SEL R2, R121, RZ, !P3 ;  /* 0x000000ff79027207 */ /* 0x000fe20005800000 */
[----:B------:R-:W2:Y:S01]  /*15860*/  LDCU.64 UR16, c[0x0][0x358] ;  /* 0x00006b00ff1077ac */ /* 0x000ea20008000a00 */
[----:B------:R-:W-:Y:S01]  /*15870*/  ULOP3.LUT UR8, UR8, 0x600000, URZ, 0xc0, !UPT ;  /* 0x0060000008087892 */ /* 0x000fe2000f8ec0ff */
[----:B------:R-:W-:Y:S01]  /*15880*/  UMOV UR12, 0x1 ;  /* 0x00000001000c7882 */ /* 0x000fe20000000000 */
[----:B-1----:R-:W-:Y:S10]  /*15890*/  BRA.U UP0, `(.L_x_5) ;  /* 0x0000000100187547 */ /* 0x002ff4000b800000 */
[----:B------:R-:W-:Y:S01]  /*158a0*/  ELECT P3, URZ, PT ;  /* 0x0000000000ff782f */ /* 0x000fe20003860000 */
[----:B------:R-:W-:Y:S01]  /*158b0*/  IMAD.MOV.U32 R4, RZ, RZ, 0x1 ;  /* 0x00000001ff047424 */ /* 0x000fe200078e00ff */
[----:B------:R-:W-:Y:S01]  /*158c0*/  UMOV UR10, 0x40 ;  /* 0x00000040000a7882 */ /* 0x000fe20000000000 */
[----:B------:R-:W-:Y:S01]  /*158d0*/  UVIRTCOUNT.DEALLOC.SMPOOL 0x80 ;  /* 0x000000800000784c */ /* 0x000fe20000000000 */
[----:B------:R-:W-:-:S09]  /*158e0*/  ULEA UR10, UR9, UR10, 0x18 ;  /* 0x0000000a090a7291 */ /* 0x000fd2000f8ec0ff */
[----:B------:R1:W-:Y:S03]  /*158f0*/  @P3 STS.U8 [UR10], R4 ;  /* 0x00000004ff003988 */ /* 0x0003e6000800000a */
.L_x_5:
[----:B------:R-:W3:Y:S01]  /*15900*/  LDL.64 R246, [R1+0x638] ;  /* 0x0006380001f67983 */ /* 0x000ee20000100a00 */
[----:B------:R-:W-:-:S03]  /*15910*/  UIADD3 UR9, UPT, UPT, UR7, UR8, URZ ;  /* 0x0000000807097290 */ /* 0x000fc6000fffe0ff */
[----:B------:R-:W4:Y:S01]  /*15920*/  LDL.64 R248, [R1+0x660] ;  /* 0x0006600001f87983 */ /* 0x000f220000100a00 */
[----:B------:R-:W-:Y:S01]  /*15930*/  VOTEU.ALL UP1, P0 ;  /* 0x0000000000ff7886 */ /* 0x000fe20000020000 */
[----:B------:R-:W-:Y:S01]  /*15940*/  UIADD3 UR11, UPT, UPT, UR6, 0x50000, URZ ;  /* 0x00050000060b7890 */ /* 0x000fe2000fffe0ff */
[C---:B------:R-:W-:Y:S01]  /*15950*/  LOP3.LUT R120, R3.reuse, 0x42, RZ, 0xfc, !PT ;  /* 0x0000004203787812 */ /* 0x040fe200078efcff */
[----:B------:R-:W-:Y:S01]  /*15960*/  STL.64 [R1+0xc88], R8 ;  /* 0x000c880801007387 */ /* 0x000fe20000100a00 */
[----:B------:R-:W-:Y:S01]  /*15970*/  LOP3.LUT R5, R3, 0x60, RZ, 0xfc, !PT ;  /* 0x0000006003057812 */ /* 0x000fe200078efcff */
[----:B------:R-:W-:-:S04]  /*15980*/  @!UP1 UIADD3 UR14, UPT, UPT, -UR12, 0x100000, URZ ;  /* 0x001000000c0e9890 */ /* 0x000fc8000fffe1ff */
[----:B------:R-:W-:Y:S02]  /*15990*/  @!UP1 USHF.L.U32 UR15, UR14, 0xb, URZ ;  /* 0x0000000b0e0f9899 */ /* 0x000fe400080006ff */
[----:B------:R-:W-:Y:S01]  /*159a0*/  @!UP1 USHF.L.U32 UR14, UR14, 0x1, URZ ;  /* 0x000000010e0e9899 */ /* 0x000fe200080006ff */
[----:B------:R-:W-:Y:S01]  /*159b0*/  STTM.16dp32bit_t0_t15.x128 tmem[UR9], RZ ;  /* 0x000000ff000079ed */ /* 0x000fe20008b80009 */
[----:B------:R-:W-:Y:S01]  /*159c0*/  STTM.16dp32bit_t16_t31.x128 tmem[UR9+0x80], RZ ;  /* 0x000080ff000079ed */ /* 0x000fe20008ba0009 */
[----:B------:R-:W1:Y:S01]  /*159d0*/  FENCE.VIEW.ASYNC.T ;  /* 0x00000000000073c6 */ /* 0x000e620000000200 */
[----:B------:R-:W-:-:S04]  /*159e0*/  @!UP1 UIADD3 UR12, UPT, UPT, -UR12, 0x100000, URZ ;  /* 0x001000000c0c9890 */ /* 0x000fc8000fffe1ff */
[----:B------:R-:W-:Y:S02]  /*159f0*/  @!UP1 USHF.L.U32 UR13, UR12, 0xb, URZ ;  /* 0x0000000b0c0d9899 */ /* 0x000fe400080006ff */
[----:B------:R-:W-:Y:S01]  /*15a00*/  @!UP1 USHF.L.U32 UR12, UR12, 0x1, URZ ;  /* 0x000000010c0c9899 */ /* 0x000fe200080006ff */
[----:B------:R-:W-:Y:S01]  /*15a10*/  UMOV UR8, UR11 ;  /* 0x0000000b00087c82 */ /* 0x000fe20008000000 */
[----:B-1----:R-:W-:Y:S01]  /*15a20*/  VOTEU.ALL UP1, P0 ;  /* 0x0000000000ff7886 */ /* 0x002fe20000020000 */
[----:B------:R-:W-:Y:S01]  /*15a30*/  BAR.SYNC.DEFER_BLOCKING 0x0 ;  /* 0x0000000000007b1d */ /* 0x000fe20000010000 */
[----:B------:R-:W-:-:S05]  /*15a40*/  ISETP.NE.U32.AND P6, PT, R2, RZ, PT ;  /* 0x000000ff0200720c */ /* 0x000fca0003fc5070 */
[----:B------:R-:W-:Y:S04]  /*15a50*/  STL.64 [R1+0xc78], R234 ;  /* 0x000c78ea01007387 */ /* 0x000fe80000100a00 */
[----:B------:R-:W-:Y:S04]  /*15a60*/  STL.64 [R1+0xc70], R218 ;  /* 0x000c70da01007387 */ /* 0x000fe80000100a00 */
[----:B------:R-:W-:Y:S04]  /*15a70*/  STL.64 [R1+0xc68], R202 ;  /* 0x000c68ca01007387 */ /* 0x000fe80000100a00 */
[----:B------:R-:W-:Y:S04]  /*15a80*/  STL.64 [R1+0xc60], R186 ;  /* 0x000c60ba01007387 */ /* 0x000fe80000100a00 */
[----:B------:R-:W1:Y:S02]  /*15a90*/  FENCE.VIEW.ASYNC.S ;  /* 0x00000000000073c6 */ /* 0x000e640000000000 */
[----:B-1----:R-:W1:Y:S02]  /*15aa0*/  @!UP1 SYNCS.EXCH.64 URZ, [UR8], UR14 ;  /* 0x0000000e08ff95b2 */ /* 0x002e640008000100 */
[----:B------:R-:W-:Y:S04]  /*15ab0*/  STL.64 [R1+0xc58], R170 ;  /* 0x000c58aa01007387 */ /* 0x000fe80000100a00 */
        /* <DEDUP_REMOVED lines=10> */
[----:B-----5:R2:W-:Y:S01]  /*15b60*/  STL [R1+0xbf0], R0 ;  /* 0x000bf00001007387 */ /* 0x0205e20000100800 */
[----:B------:R-:W-:Y:S01]  /*15b70*/  VOTEU.ALL UP2, P0 ;  /* 0x0000000000ff7886 */ /* 0x000fe20000040000 */
[----:B-1----:R-:W-:Y:S01]  /*15b80*/  BAR.SYNC.DEFER_BLOCKING 0x0 ;  /* 0x0000000000007b1d */ /* 0x002fe20000010000 */
[----:B--2---:R-:W-:-:S05]  /*15b90*/  IMAD.U32 R0, RZ, RZ, UR9 ;  /* 0x00000009ff007e24 */ /* 0x004fca000f8e00ff */
[----:B------:R-:W2:Y:S01]  /*15ba0*/  LDL.64 R6, [R1+0x5e0] ;  /* 0x0005e00001067983 */ /* 0x000ea20000100a00 */
[----:B------:R-:W-:Y:S01]  /*15bb0*/  VIADD R23, R122, UR6 ;  /* 0x000000067a177c36 */ /* 0x000fe20008000000 */
[----:B------:R-:W-:Y:S02]  /*15bc0*/  ISETP.GE.AND P3, PT, R120, R245, PT ;  /* 0x000000f57800720c */ /* 0x000fe40003f66270 */
[----:B------:R1:W-:Y:S01]  /*15bd0*/  STL [R1+0xaf4], R0 ;  /* 0x000af40001007387 */ /* 0x0003e20000100800 */
[----:B------:R-:W-:-:S03]  /*15be0*/  LOP3.LUT R4, R3, 0x62, RZ, 0xfc, !PT ;  /* 0x0000006203047812 */ /* 0x000fc600078efcff */
[----:B------:R-:W2:Y:S04]  /*15bf0*/  LDL.64 R234, [R1+0x5d8] ;  /* 0x0005d80001ea7983 */ /* 0x000ea80000100a00 */
[----:B------:R-:W2:Y:S01]  /*15c00*/  LDL.64 R8, [R1+0x110] ;  /* 0x0001100001087983 */ /* 0x000ea20000100a00 */
[----:B-1----:R-:W-:Y:S01]  /*15c10*/  P2R R0, PR, RZ, 0x1 ;  /* 0x00000001ff007803 */ /* 0x002fe20000000000 */
[----:B------:R1:W3:Y:S04]  /*15c20*/  @!UP2 SYNCS.EXCH.64 URZ, [UR6+0x50008], UR12 ;  /* 0x0500080c06ffa5b2 */ /* 0x0002e80008000100 */
[----:B------:R1:W-:Y:S04]  /*15c30*/  STL [R1+0x66c], R0 ;  /* 0x00066c0001007387 */ /* 0x0003e80000100800 */
[----:B------:R-:W2:Y:S01]  /*15c40*/  LDL.64 R250, [R1+0x108] ;  /* 0x0001080001fa7983 */ /* 0x000ea20000100a00 */
[----:B------:R-:W-:-:S03]  /*15c50*/  SEL R2, R121, RZ, !P3 ;  /* 0x000000ff79027207 */ /* 0x000fc60005800000 */
[----:B------:R-:W-:Y:S01]  /*15c60*/  @!PT LDS RZ, [RZ] ;  /* 0x00000000fffff984 */ /* 0x000fe20000000800 */
[----:B------:R-:W-:Y:S01]  /*15c70*/  @!PT LDS RZ, [RZ] ;  /* 0x00000000fffff984 */ /* 0x000fe20000000800 */
[----:B------:R-:W-:Y:S01]  /*15c80*/  @!PT LDS RZ, [RZ] ;  /* 0x00000000fffff984 */ /* 0x000fe20000000800 */
[----:B---3--:R-:W-:Y:S04]  /*15c90*/  LDGSTS.E [R23+0x40000], desc[UR16][R246.64], P5 ;  /* 0x40000000f6177fae */ /* 0x008fe8000a9a1010 */
[----:B------:R-:W3:Y:S04]  /*15ca0*/  LDL.64 R218, [R1+0x650] ;  /* 0x0006500001da7983 */ /* 0x000ee80000100a00 */
[----:B------:R-:W3:Y:S01]  /*15cb0*/  LDL.64 R246, [R1+0x90] ;  /* 0x0000900001f67983 */ /* 0x000ee20000100a00 */
[----:B------:R-:W-:-:S03]  /*15cc0*/  ISETP.GE.AND P5, PT, R5, R245, PT ;  /* 0x000000f50500720c */ /* 0x000fc60003fa6270 */
[----:B----4-:R-:W-:Y:S01]  /*15cd0*/  LDGSTS.E [R23+0x40008], desc[UR16][R248.64], P2 ;  /* 0x40008000f8177fae */ /* 0x010fe200091a1010 */
[----:B------:R-:W-:Y:S02]  /*15ce0*/  ISETP.GE.AND P3, PT, R4, R245, PT ;  /* 0x000000f50400720c */ /* 0x000fe40003f66270 */
[C---:B------:R-:W-:Y:S01]  /*15cf0*/  SEL R5, R121.reuse, RZ, !P5 ;  /* 0x000000ff79057207 */ /* 0x040fe20006800000 */
[----:B------:R-:W4:Y:S01]  /*15d00*/  LDL.64 R248, [R1+0x88] ;  /* 0x0000880001f87983 */ /* 0x000f220000100a00 */
[----:B------:R-:W-:Y:S02]  /*15d10*/  ISETP.NE.U32.AND P2, PT, R2, RZ, PT ;  /* 0x000000ff0200720c */ /* 0x000fe40003f45070 */
[----:B------:R-:W-:Y:S02]  /*15d20*/  SEL R4, R121, RZ, !P3 ;  /* 0x000000ff79047207 */ /* 0x000fe40005800000 */
[----:B------:R-:W-:Y:S01]  /*15d30*/  ISETP.NE.U32.AND P3, PT, R5, RZ, PT ;  /* 0x000000ff0500720c */ /* 0x000fe20003f65070 */
[----:B--2---:R-:W-:Y:S04]  /*15d40*/  LDGSTS.E [R23+0x42000], desc[UR16][R6.64], P4 ;  /* 0x4200000006177fae */ /* 0x004fe8000a1a1010 */
[----:B------:R-:W-:Y:S04]  /*15d50*/  LDGSTS.E [R23+0x42008], desc[UR16][R234.64], P1 ;  /* 0x42008000ea177fae */ /* 0x000fe800089a1010 */
[----:B------:R-:W2:Y:S04]  /*15d60*/  LDL.64 R6, [R1+0x658] ;  /* 0x0006580001067983 */ /* 0x000ea80000100a00 */
[----:B------:R-:W-:Y:S04]  /*15d70*/  LDGSTS.E [R23+0x44000], desc[UR16][R8.64], P6 ;  /* 0x4400000008177fae */ /* 0x000fe8000b1a1010 */
[----:B------:R-:W-:Y:S04]  /*15d80*/  LDGSTS.E [R23+0x44008], desc[UR16][R250.64], P2 ;  /* 0x44008000fa177fae */ /* 0x000fe800091a1010 */
[----:B------:R-:W2:Y:S04]  /*15d90*/  LDL.64 R8, [R1+0x100] ;  /* 0x0001000001087983 */ /* 0x000ea80000100a00 */
[----:B------:R-:W2:Y:S04]  /*15da0*/  LDL.64 R250, [R1+0x5d0] ;  /* 0x0005d00001fa7983 */ /* 0x000ea80000100a00 */
[----:B---3--:R-:W-:Y:S04]  /*15db0*/  LDGSTS.E [R23+0x46000], desc[UR16][R246.64], P3 ;  /* 0x46000000f6177fae */ /* 0x008fe800099a1010 */
[----:B------:R-:W3:Y:S01]  /*15dc0*/  LDL.64 R246, [R1+0x5c8] ;  /* 0x0005c80001f67983 */ /* 0x000ee20000100a00 */
[----:B------:R-:W-:-:S02]  /*15dd0*/  ISETP.NE.U32.AND P4, PT, R4, RZ, PT ;  /* 0x000000ff0400720c */ /* 0x000fc40003f85070 */
[C---:B-1----:R-:W-:Y:S02]  /*15de0*/  LOP3.LUT R0, R3.reuse, 0x4, RZ, 0xfc, !PT ;  /* 0x0000000403007812 */ /* 0x042fe400078efcff */
[----:B------:R-:W-:Y:S02]  /*15df0*/  LOP3.LUT R22, R3, 0x6, RZ, 0xfc, !PT ;  /* 0x0000000603167812 */ /* 0x000fe400078efcff */
[-C--:B------:R-:W-:Y:S02]  /*15e00*/  ISETP.GE.AND P5, PT, R0, R245.reuse, PT ;  /* 0x000000f50000720c */ /* 0x080fe40003fa6270 */
[----:B------:R-:W-:Y:S02]  /*15e10*/  LOP3.LUT R38, R122, 0x10, RZ, 0x3c, !PT ;  /* 0x000000107a267812 */ /* 0x000fe400078e3cff */
[----:B------:R-:W-:Y:S02]  /*15e20*/  SEL R2, R121, RZ, !P5 ;  /* 0x000000ff79027207 */ /* 0x000fe40006800000 */
[----:B------:R-:W-:Y:S01]  /*15e30*/  LOP3.LUT R0, R3, 0x24, RZ, 0xfc, !PT ;  /* 0x0000002403007812 */ /* 0x000fe200078efcff */
[----:B----4-:R-:W-:Y:S01]  /*15e40*/  LDGSTS.E [R23+0x46008], desc[UR16][R248.64], P4 ;  /* 0x46008000f8177fae */ /* 0x010fe2000a1a1010 */
[----:B------:R-:W-:-:S02]  /*15e50*/  ISETP.GE.AND P1, PT, R22, R245, PT ;  /* 0x000000f51600720c */ /* 0x000fc40003f26270 */
[----:B------:R-:W-:Y:S01]  /*15e60*/  LOP3.LUT R5, R3, 0x26, RZ, 0xfc, !PT ;  /* 0x0000002603057812 */ /* 0x000fe200078efcff */
[----:B------:R-:W-:Y:S01]  /*15e70*/  STL [R1+0xae4], R38 ;  /* 0x000ae42601007387 */ /* 0x000fe20000100800 */
[----:B------:R-:W-:Y:S02]  /*15e80*/  ISETP.NE.U32.AND P5, PT, R2, RZ, PT ;  /* 0x000000ff0200720c */ /* 0x000fe40003fa5070 */
[----:B------:R-:W-:Y:S01]  /*15e90*/  ISETP.GE.AND P6, PT, R0, R245, PT ;  /* 0x000000f50000720c */ /* 0x000fe20003fc6270 */
[----:B------:R-:W4:Y:S01]  /*15ea0*/  LDL.64 R234, [R1+0x80] ;  /* 0x0000800001ea7983 */ /* 0x000f220000100a00 */
[----:B------:R-:W-:-:S03]  /*15eb0*/  SEL R2, R121, RZ, !P1 ;  /* 0x000000ff79027207 */ /* 0x000fc60004800000 */
[----:B------:R-:W4:Y:S01]  /*15ec0*/  LDL.64 R248, [R1+0xf8] ;  /* 0x0000f80001f87983 */ /* 0x000f220000100a00 */
[----:B------:R-:W-:Y:S02]  /*15ed0*/  LOP3.LUT R0, R3, 0x44, RZ, 0xfc, !PT ;  /* 0x0000004403007812 */ /* 0x000fe400078efcff */
[-C--:B------:R-:W-:Y:S02]  /*15ee0*/  ISETP.GE.AND P1, PT, R5, R245.reuse, PT ;  /* 0x000000f50500720c */ /* 0x080fe40003f26270 */
[C---:B------:R-:W-:Y:S02]  /*15ef0*/  SEL R5, R121.reuse, RZ, !P6 ;  /* 0x000000ff79057207 */ /* 0x040fe40007000000 */
[----:B------:R-:W-:Y:S02]  /*15f00*/  ISETP.GE.AND P6, PT, R0, R245, PT ;  /* 0x000000f50000720c */ /* 0x000fe40003fc6270 */
[----:B------:R-:W-:Y:S02]  /*15f10*/  SEL R4, R121, RZ, !P1 ;  /* 0x000000ff79047207 */ /* 0x000fe40004800000 */
[----:B------:R-:W-:-:S02]  /*15f20*/  ISETP.NE.U32.AND P2, PT, R2, RZ, PT ;  /* 0x000000ff0200720c */ /* 0x000fc40003f45070 */
[----:B------:R-:W-:Y:S02]  /*15f30*/  ISETP.NE.U32.AND P1, PT, R5, RZ, PT ;  /* 0x000000ff0500720c */ /* 0x000fe40003f25070 */
[----:B------:R-:W-:Y:S02]  /*15f40*/  SEL R2, R121, RZ, !P6 ;  /* 0x000000ff79027207 */ /* 0x000fe40007000000 */
[----:B------:R-:W-:Y:S02]  /*15f50*/  ISETP.NE.U32.AND P3, PT, R4, RZ, PT ;  /* 0x000000ff0400720c */ /* 0x000fe40003f65070 */
[----:B------:R-:W-:Y:S01]  /*15f60*/  ISETP.NE.U32.AND P6, PT, R2, RZ, PT ;  /* 0x000000ff0200720c */ /* 0x000fe20003fc5070 */
[----:B------:R-:W-:-:S05]  /*15f70*/  VIADD R2, R38, UR6 ;  /* 0x0000000626027c36 */ /* 0x000fca0008000000 */
[----:B--2---:R1:W-:Y:S04]  /*15f80*/  LDGSTS.E [R2+0x40000], desc[UR16][R6.64], P5 ;  /* 0x4000000006027fae */ /* 0x0043e8000a9a1010 */
[----:B------:R-:W-:Y:S01]  /*15f90*/  LDGSTS.E [R2+0x40008], desc[UR16][R218.64], P2 ;  /* 0x40008000da027fae */ /* 0x000fe200091a1010 */
[C---:B------:R-:W-:Y:S02]  /*15fa0*/  LOP3.LUT R22, R3.reuse, 0x46, RZ, 0xfc, !PT ;  /* 0x0000004603167812 */ /* 0x040fe400078efcff */
[C---:B------:R-:W-:Y:S02]  /*15fb0*/  LOP3.LUT R0, R3.reuse, 0x64, RZ, 0xfc, !PT ;  /* 0x0000006403007812 */ /* 0x040fe400078efcff */
[C---:B------:R-:W-:Y:S02]  /*15fc0*/  LOP3.LUT R5, R3.reuse, 0x66, RZ, 0xfc, !PT ;  /* 0x0000006603057812 */ /* 0x040fe400078efcff */
[----:B-1----:R-:W-:Y:S01]  /*15fd0*/  LOP3.LUT R7, R3, 0xa, RZ, 0xfc, !PT ;  /* 0x0000000a03077812 */ /* 0x002fe200078efcff */
[----:B------:R-:W2:Y:S04]  /*15fe0*/  LDL.64 R218, [R1+0x5b8] ;  /* 0x0005b80001da7983 */ /* 0x000ea80000100a00 */
[----:B------:R-:W-:Y:S04]  /*15ff0*/  LDGSTS.E [R2+0x42000], desc[UR16][R250.64], P1 ;  /* 0x42000000fa027fae */ /* 0x000fe800089a1010 */
[----:B------:R-:W2:Y:S04]  /*16000*/  LDL.64 R250, [R1+0x78] ;  /* 0x0000780001fa7983 */ /* 0x000ea80000100a00 */
[----:B---3--:R-:W-:Y:S04]  /*16010*/  LDGSTS.E [R2+0x42008], desc[UR16][R246.64], P3 ;  /* 0x42008000f6027fae */ /* 0x008fe800099a1010 */
[----:B------:R-:W-:Y:S04]  /*16020*/  LDGSTS.E [R2+0x44000], desc[UR16][R8.64], P6 ;  /* 0x4400000008027fae */ /* 0x000fe8000b1a1010 */
[----:B------:R-:W3:Y:S04]  /*16030*/  LDL.64 R246, [R1+0x648] ;  /* 0x0006480001f67983 */ /* 0x000ee80000100a00 */
[----:B------:R-:W3:Y:S01]  /*16040*/  LDL.64 R8, [R1+0x640] ;  /* 0x0006400001087983 */ /* 0x000ee20000100a00 */
[----:B------:R-:W-:-:S04]  /*16050*/  ISETP.GE.AND P4, PT, R22, R245, PT ;  /* 0x000000f51600720c */ /* 0x000fc80003f86270 */
[----:B------:R-:W-:-:S04]  /*16060*/  SEL R4, R121, RZ, !P4 ;  /* 0x000000ff79047207 */ /* 0x000fc80006000000 */
[----:B------:R-:W-:Y:S02]  /*16070*/  ISETP.NE.U32.AND P2, PT, R4, RZ, PT ;  /* 0x000000ff0400720c */ /* 0x000fe40003f45070 */
[-C--:B------:R-:W-:Y:S02]  /*16080*/  ISETP.GE.AND P5, PT, R0, R245.reuse, PT ;  /* 0x000000f50000720c */ /* 0x080fe40003fa6270 */
[----:B------:R-:W-:Y:S02]  /*16090*/  LOP3.LUT R0, R3, 0x8, RZ, 0xfc, !PT ;  /* 0x0000000803007812 */ /* 0x000fe400078efcff */
[----:B------:R-:W-:Y:S02]  /*160a0*/  SEL R6, R121, RZ, !P5 ;  /* 0x000000ff79067207 */ /* 0x000fe40006800000 */
[-C--:B------:R-:W-:Y:S02]  /*160b0*/  ISETP.GE.AND P4, PT, R5, R245.reuse, PT ;  /* 0x000000f50500720c */ /* 0x080fe40003f86270 */
[----:B------:R-:W-:-:S02]  /*160c0*/  ISETP.GE.AND P5, PT, R0, R245, PT ;  /* 0x000000f50000720c */ /* 0x000fc40003fa6270 */
[----:B------:R-:W-:Y:S01]  /*160d0*/  LOP3.LUT R0, R3, 0x28, RZ, 0xfc, !PT ;  /* 0x0000002803007812 */ /* 0x000fe200078efcff */
[----:B----4-:R-:W-:Y:S01]  /*160e0*/  LDGSTS.E [R2+0x44008], desc[UR16][R248.64], P2 ;  /* 0x44008000f8027fae */ /* 0x010fe200091a1010 */
[C---:B------:R-:W-:Y:S02]  /*160f0*/  SEL R5, R121.reuse, RZ, !P4 ;  /* 0x000000ff79057207 */ /* 0x040fe40006000000 */
[----:B------:R-:W-:Y:S02]  /*16100*/  SEL R4, R121, RZ, !P5 ;  /* 0x000000ff79047207 */ /* 0x000fe40006800000 */
[----:B------:R-:W-:Y:S02]  /*16110*/  ISETP.NE.U32.AND P4, PT, R6, RZ, PT ;  /* 0x000000ff0600720c */ /* 0x000fe40003f85070 */
[-C--:B------:R-:W-:Y:S02]  /*16120*/  ISETP.GE.AND P3, PT, R7, R245.reuse, PT ;  /* 0x000000f50700720c */ /* 0x080fe40003f66270 */
[----:B------:R-:W-:Y:S01]  /*16130*/  LOP3.LUT R6, R3, 0x2a, RZ, 0xfc, !PT ;  /* 0x0000002a03067812 */ /* 0x000fe200078efcff */
[----:B------:R-:W4:Y:S01]  /*16140*/  LDL.64 R248, [R1+0x5c0] ;  /* 0x0005c00001f87983 */ /* 0x000f220000100a00 */
[----:B------:R-:W-:-:S02]  /*16150*/  ISETP.GE.AND P6, PT, R0, R245, PT ;  /* 0x000000f50000720c */ /* 0x000fc40003fc6270 */
[----:B------:R-:W-:Y:S02]  /*16160*/  ISETP.NE.U32.AND P5, PT, R4, RZ, PT ;  /* 0x000000ff0400720c */ /* 0x000fe40003fa5070 */
[----:B------:R-:W-:-:S03]  /*16170*/  LOP3.LUT R0, R3, 0x48, RZ, 0xfc, !PT ;  /* 0x0000004803007812 */ /* 0x000fc600078efcff */
[----:B------:R-:W-:Y:S01]  /*16180*/  LDGSTS.E [R2+0x46000], desc[UR16][R234.64], P4 ;  /* 0x46000000ea027fae */ /* 0x000fe2000a1a1010 */
[C---:B------:R-:W-:Y:S02]  /*16190*/  SEL R4, R121.reuse, RZ, !P3 ;  /* 0x000000ff79047207 */ /* 0x040fe40005800000 */
[-C--:B------:R-:W-:Y:S02]  /*161a0*/  ISETP.GE.AND P3, PT, R6, R245.reuse, PT ;  /* 0x000000f50600720c */ /* 0x080fe40003f66270 */
[----:B------:R-:W-:Y:S02]  /*161b0*/  SEL R6, R121, RZ, !P6 ;  /* 0x000000ff79067207 */ /* 0x000fe40007000000 */
[----:B------:R-:W-:Y:S02]  /*161c0*/  ISETP.NE.U32.AND P1, PT, R5, RZ, PT ;  /* 0x000000ff0500720c */ /* 0x000fe40003f25070 */
[----:B------:R-:W-:Y:S02]  /*161d0*/  ISETP.GE.AND P6, PT, R0, R245, PT ;  /* 0x000000f50000720c */ /* 0x000fe40003fc6270 */
[----:B------:R-:W-:Y:S01]  /*161e0*/  ISETP.NE.U32.AND P2, PT, R4, RZ, PT ;  /* 0x000000ff0400720c */ /* 0x000fe20003f45070 */
[----:B------:R-:W4:Y:S01]  /*161f0*/  LDL.64 R234, [R1+0xf0] ;  /* 0x0000f00001ea7983 */ /* 0x000f220000100a00 */
[----:B------:R-:W-:-:S02]  /*16200*/  SEL R4, R121, RZ, !P6 ;  /* 0x000000ff79047207 */ /* 0x000fc40007000000 */
[----:B------:R-:W-:Y:S02]  /*16210*/  LOP3.LUT R22, R122, 0x20, RZ, 0x3c, !PT ;  /* 0x000000207a167812 */ /* 0x000fe400078e3cff */
[----:B------:R-:W-:-:S03]  /*16220*/  ISETP.NE.U32.AND P6, PT, R4, RZ, PT ;  /* 0x000000ff0400720c */ /* 0x000fc60003fc5070 */
[----:B------:R-:W-:Y:S01]  /*16230*/  VIADD R4, R22, UR6 ;  /* 0x0000000616047c36 */ /* 0x000fe20008000000 */
[----:B------:R1:W-:Y:S04]  /*16240*/  STL [R1+0xae0], R22 ;  /* 0x000ae01601007387 */ /* 0x0003e80000100800 */
[----:B------:R1:W-:Y:S04]  /*16250*/  STL [R1+0xc00], R2 ;  /* 0x000c000201007387 */ /* 0x0003e80000100800 */
[----:B--2---:R2:W-:Y:S04]  /*16260*/  LDGSTS.E [R2+0x46008], desc[UR16][R250.64], P1 ;  /* 0x46008000fa027fae */ /* 0x0045e800089a1010 */
[----:B------:R-:W2:Y:S04]  /*16270*/  LDL.64 R250, [R1+0xe8] ;  /* 0x0000e80001fa7983 */ /* 0x000ea80000100a00 */
[----:B---3--:R-:W-:Y:S04]  /*16280*/  LDGSTS.E [R4+0x40000], desc[UR16][R246.64], P5 ;  /* 0x40000000f6047fae */ /* 0x008fe8000a9a1010 */
[----:B------:R-:W-:Y:S04]  /*16290*/  LDGSTS.E [R4+0x40008], desc[UR16][R8.64], P2 ;  /* 0x4000800008047fae */ /* 0x000fe800091a1010 */
[----:B------:R-:W3:Y:S04]  /*162a0*/  LDL.64 R246, [R1+0x70] ;  /* 0x0000700001f67983 */ /* 0x000ee80000100a00 */
[----:B------:R-:W3:Y:S01]  /*162b0*/  LDL.64 R8, [R1+0x68] ;  /* 0x0000680001087983 */ /* 0x000ee20000100a00 */
[----:B------:R-:W-:-:S02]  /*162c0*/  SEL R5, R121, RZ, !P3 ;  /* 0x000000ff79057207 */ /* 0x000fc40005800000 */
[----:B------:R-:W-:Y:S02]  /*162d0*/  ISETP.NE.U32.AND P3, PT, R6, RZ, PT ;  /* 0x000000ff0600720c */ /* 0x000fe40003f65070 */
[C---:B------:R-:W-:Y:S02]  /*162e0*/  LOP3.LUT R7, R3.reuse, 0x4a, RZ, 0xfc, !PT ;  /* 0x0000004a03077812 */ /* 0x040fe400078efcff */
[----:B------:R-:W-:Y:S02]  /*162f0*/  LOP3.LUT R0, R3, 0x68, RZ, 0xfc, !PT ;  /* 0x0000006803007812 */ /* 0x000fe400078efcff */
[-C--:B------:R-:W-:Y:S02]  /*16300*/  ISETP.GE.AND P1, PT, R7, R245.reuse, PT ;  /* 0x000000f50700720c */ /* 0x080fe40003f26270 */
[----:B------:R-:W-:Y:S02]  /*16310*/  LOP3.LUT R6, R3, 0x6a, RZ, 0xfc, !PT ;  /* 0x0000006a03067812 */ /* 0x000fe400078efcff */
[----:B------:R-:W-:-:S02]  /*16320*/  ISETP.GE.AND P5, PT, R0, R245, PT ;  /* 0x000000f50000720c */ /* 0x000fc40003fa6270 */
[----:B------:R-:W-:Y:S02]  /*16330*/  ISETP.NE.U32.AND P4, PT, R5, RZ, PT ;  /* 0x000000ff0500720c */ /* 0x000fe40003f85070 */
[C---:B------:R-:W-:Y:S01]  /*16340*/  SEL R5, R121.reuse, RZ, !P1 ;  /* 0x000000ff79057207 */ /* 0x040fe20004800000 */
[----:B----4-:R-:W-:Y:S01]  /*16350*/  LDGSTS.E [R4+0x42000], desc[UR16][R248.64], P3 ;  /* 0x42000000f8047fae */ /* 0x010fe200099a1010 */
[----:B------:R-:W-:Y:S02]  /*16360*/  ISETP.GE.AND P1, PT, R6, R245, PT ;  /* 0x000000f50600720c */ /* 0x000fe40003f26270 */
[----:B------:R-:W-:Y:S01]  /*16370*/  SEL R7, R121, RZ, !P5 ;  /* 0x000000ff79077207 */ /* 0x000fe20006800000 */
[----:B------:R-:W4:Y:S01]  /*16380*/  LDL.64 R248, [R1+0x630] ;  /* 0x0006300001f87983 */ /* 0x000f220000100a00 */
[----:B------:R-:W-:Y:S02]  /*16390*/  ISETP.NE.U32.AND P2, PT, R5, RZ, PT ;  /* 0x000000ff0500720c */ /* 0x000fe40003f45070 */
[----:B------:R-:W-:-:S03]  /*163a0*/  SEL R6, R121, RZ, !P1 ;  /* 0x000000ff79067207 */ /* 0x000fc60004800000 */
[----:B------:R-:W-:Y:S01]  /*163b0*/  LDGSTS.E [R4+0x42008], desc[UR16][R218.64], P4 ;  /* 0x42008000da047fae */ /* 0x000fe2000a1a1010 */
[----:B------:R-:W-:-:S03]  /*163c0*/  ISETP.NE.U32.AND P1, PT, R7, RZ, PT ;  /* 0x000000ff0700720c */ /* 0x000fc60003f25070 */
[----:B------:R-:W-:Y:S04]  /*163d0*/  LDGSTS.E [R4+0x44000], desc[UR16][R234.64], P6 ;  /* 0x44000000ea047fae */ /* 0x000fe8000b1a1010 */
[----:B------:R-:W4:Y:S04]  /*163e0*/  LDL.64 R218, [R1+0x628] ;  /* 0x0006280001da7983 */ /* 0x000f280000100a00 */
[----:B------:R-:W4:Y:S01]  /*163f0*/  LDL.64 R234, [R1+0x5b0] ;  /* 0x0005b00001ea7983 */ /* 0x000f220000100a00 */
[----:B------:R-:W-:Y:S02]  /*16400*/  ISETP.NE.U32.AND P3, PT, R6, RZ, PT ;  /* 0x000000ff0600720c */ /* 0x000fe40003f65070 */
[----:B-1----:R-:W-:Y:S01]  /*16410*/  LOP3.LUT R22, R122, 0x30, RZ, 0x3c, !PT ;  /* 0x000000307a167812 */ /* 0x002fe200078e3cff */
[----:B--2---:R-:W-:Y:S04]  /*16420*/  LDGSTS.E [R4+0x44008], desc[UR16][R250.64], P2 ;  /* 0x44008000fa047fae */ /* 0x004fe800091a1010 */
[----:B------:R-:W2:Y:S04]  /*16430*/  LDL.64 R250, [R1+0xe0] ;  /* 0x0000e00001fa7983 */ /* 0x000ea80000100a00 */
[----:B---3--:R-:W-:Y:S04]  /*16440*/  LDGSTS.E [R4+0x46000], desc[UR16][R246.64], P1 ;  /* 0x46000000f6047fae */ /* 0x008fe800089a1010 */
[----:B------:R1:W-:Y:S04]  /*16450*/  LDGSTS.E [R4+0x46008], desc[UR16][R8.64], P3 ;  /* 0x4600800008047fae */ /* 0x0003e800099a1010 */
[----:B------:R-:W3:Y:S04]  /*16460*/  LDL.64 R246, [R1+0x5a8] ;  /* 0x0005a80001f67983 */ /* 0x000ee80000100a00 */
[----:B------:R1:W-:Y:S04]  /*16470*/  STL [R1+0xadc], R22 ;  /* 0x000adc1601007387 */ /* 0x0003e80000100800 */
[----:B------:R-:W2:Y:S01]  /*16480*/  LDL.64 R8, [R1+0xd8] ;  /* 0x0000d80001087983 */ /* 0x000ea20000100a00 */
[----:B------:R-:W-:-:S02]  /*16490*/  LOP3.LUT R0, R3, 0xc, RZ, 0xfc, !PT ;  /* 0x0000000c03007812 */ /* 0x000fc400078efcff */
[C---:B------:R-:W-:Y:S02]  /*164a0*/  LOP3.LUT R7, R3.reuse, 0xe, RZ, 0xfc, !PT ;  /* 0x0000000e03077812 */ /* 0x040fe400078efcff */
[-C--:B------:R-:W-:Y:S02]  /*164b0*/  ISETP.GE.AND P5, PT, R0, R245.reuse, PT ;  /* 0x000000f50000720c */ /* 0x080fe40003fa6270 */
[----:B------:R-:W-:Y:S02]  /*164c0*/  LOP3.LUT R0, R3, 0x2c, RZ, 0xfc, !PT ;  /* 0x0000002c03007812 */ /* 0x000fe400078efcff */
[----:B------:R-:W-:Y:S02]  /*164d0*/  SEL R5, R121, RZ, !P5 ;  /* 0x000000ff79057207 */ /* 0x000fe40006800000 */
[-C--:B------:R-:W-:Y:S02]  /*164e0*/  ISETP.GE.AND P4, PT, R7, R245.reuse, PT ;  /* 0x000000f50700720c */ /* 0x080fe40003f86270 */
[----:B------:R-:W-:-:S02]  /*164f0*/  ISETP.GE.AND P6, PT, R0, R245, PT ;  /* 0x000000f50000720c */ /* 0x000fc40003fc6270 */
[----:B------:R-:W-:Y:S02]  /*16500*/  LOP3.LUT R0, R3, 0x4c, RZ, 0xfc, !PT ;  /* 0x0000004c03007812 */ /* 0x000fe400078efcff */
[----:B------:R-:W-:Y:S02]  /*16510*/  ISETP.NE.U32.AND P5, PT, R5, RZ, PT ;  /* 0x000000ff0500720c */ /* 0x000fe40003fa5070 */
[C---:B------:R-:W-:Y:S02]  /*16520*/  SEL R5, R121.reuse, RZ, !P4 ;  /* 0x000000ff79057207 */ /* 0x040fe40006000000 */
[----:B------:R-:W-:Y:S02]  /*16530*/  SEL R7, R121, RZ, !P6 ;  /* 0x000000ff79077207 */ /* 0x000fe40007000000 */
[----:B------:R-:W-:Y:S02]  /*16540*/  ISETP.GE.AND P6, PT, R0, R245, PT ;  /* 0x000000f50000720c */ /* 0x000fe40003fc6270 */
[----:B------:R-:W-:-:S02]  /*16550*/  ISETP.NE.U32.AND P2, PT, R5, RZ, PT ;  /* 0x000000ff0500720c */ /* 0x000fc40003f45070 */
[----:B------:R-:W-:-:S04]  /*16560*/  SEL R5, R121, RZ, !P6 ;  /* 0x000000ff79057207 */ /* 0x000fc80007000000 */
[----:B------:R-:W-:Y:S01]  /*16570*/  ISETP.NE.U32.AND P6, PT, R5, RZ, PT ;  /* 0x000000ff0500720c */ /* 0x000fe20003fc5070 */
[----:B------:R-:W-:Y:S01]  /*16580*/  VIADD R5, R22, UR6 ;  /* 0x0000000616057c36 */ /* 0x000fe20008000000 */
[----:B------:R-:W-:-:S04]  /*16590*/  LOP3.LUT R2, R3, 0x2e, RZ, 0xfc, !PT ;  /* 0x0000002e03027812 */ /* 0x000fc800078efcff */
[----:B----4-:R-:W-:Y:S01]  /*165a0*/  LDGSTS.E [R5+0x40000], desc[UR16][R248.64], P5 ;  /* 0x40000000f8057fae */ /* 0x010fe2000a9a1010 */
[----:B------:R-:W-:-:S03]  /*165b0*/  ISETP.GE.AND P4, PT, R2, R245, PT ;  /* 0x000000f50200720c */ /* 0x000fc60003f86270 */
[----:B------:R-:W-:Y:S01]  /*165c0*/  LDGSTS.E [R5+0x40008], desc[UR16][R218.64], P2 ;  /* 0x40008000da057fae */ /* 0x000fe200091a1010 */
[----:B------:R-:W-:-:S03]  /*165d0*/  SEL R6, R121, RZ, !P4 ;  /* 0x000000ff79067207 */ /* 0x000fc60006000000 */
[----:B------:R-:W4:Y:S01]  /*165e0*/  LDL.64 R248, [R1+0x60] ;  /* 0x0000600001f87983 */ /* 0x000f220000100a00 */
[----:B------:R-:W-:Y:S02]  /*165f0*/  ISETP.NE.U32.AND P4, PT, R7, RZ, PT ;  /* 0x000000ff0700720c */ /* 0x000fe40003f85070 */
[----:B------:R-:W-:Y:S02]  /*16600*/  ISETP.NE.U32.AND P1, PT, R6, RZ, PT ;  /* 0x000000ff0600720c */ /* 0x000fe40003f25070 */
[----:B------:R-:W-:-:S04]  /*16610*/  LOP3.LUT R7, R3, 0x4e, RZ, 0xfc, !PT ;  /* 0x0000004e03077812 */ /* 0x000fc800078efcff */
[----:B------:R-:W-:-:S05]  /*16620*/  ISETP.GE.AND P3, PT, R7, R245, PT ;  /* 0x000000f50700720c */ /* 0x000fca0003f66270 */
[----:B------:R-:W-:Y:S01]  /*16630*/  LDGSTS.E [R5+0x42000], desc[UR16][R234.64], P4 ;  /* 0x42000000ea057fae */ /* 0x000fe2000a1a1010 */
[----:B------:R-:W-:-:S03]  /*16640*/  SEL R6, R121, RZ, !P3 ;  /* 0x000000ff79067207 */ /* 0x000fc60005800000 */
[----:B------:R-:W4:Y:S01]  /*16650*/  LDL.64 R234, [R1+0x58] ;  /* 0x0000580001ea7983 */ /* 0x000f220000100a00 */
[----:B------:R-:W-:-:S03]  /*16660*/  ISETP.NE.U32.AND P2, PT, R6, RZ, PT ;  /* 0x000000ff0600720c */ /* 0x000fc60003f45070 */
[----:B---3--:R-:W-:Y:S04]  /*16670*/  LDGSTS.E [R5+0x42008], desc[UR16][R246.64], P1 ;  /* 0x42008000f6057fae */ /* 0x008fe800089a1010 */
[----:B--2---:R-:W-:Y:S06]  /*16680*/  LDGSTS.E [R5+0x44000], desc[UR16][R250.64], P6 ;  /* 0x44000000fa057fae */ /* 0x004fec000b1a1010 */
[----:B------:R-:W-:Y:S04]  /*16690*/  LDGSTS.E [R5+0x44008], desc[UR16][R8.64], P2 ;  /* 0x4400800008057fae */ /* 0x000fe800091a1010 */
[----:B------:R-:W2:Y:S04]  /*166a0*/  LDL.64 R246, [R1+0x620] ;  /* 0x0006200001f67983 */ /* 0x000ea80000100a00 */
[----:B------:R-:W3:Y:S04]  /*166b0*/  LDL.64 R250, [R1+0x618] ;  /* 0x0006180001fa7983 */ /* 0x000ee80000100a00 */
[----:B------:R-:W3:Y:S01]  /*166c0*/  LDL.64 R8, [R1+0x5a0] ;  /* 0x0005a00001087983 */ /* 0x000ee20000100a00 */
[----:B------:R-:W-:-:S02]  /*166d0*/  LOP3.LUT R0, R3, 0x6c, RZ, 0xfc, !PT ;  /* 0x0000006c03007812 */ /* 0x000fc400078efcff */
[----:B------:R-:W-:Y:S02]  /*166e0*/  LOP3.LUT R2, R3, 0x6e, RZ, 0xfc, !PT ;  /* 0x0000006e03027812 */ /* 0x000fe400078efcff */
[-C--:B------:R-:W-:Y:S02]  /*166f0*/  ISETP.GE.AND P5, PT, R0, R245.reuse, PT ;  /* 0x000000f50000720c */ /* 0x080fe40003fa6270 */
[----:B------:R-:W-:Y:S02]  /*16700*/  ISETP.GE.AND P3, PT, R2, R245, PT ;  /* 0x000000f50200720c */ /* 0x000fe40003f66270 */
[C---:B------:R-:W-:Y:S02]  /*16710*/  SEL R120, R121.reuse, RZ, !P5 ;  /* 0x000000ff79787207 */ /* 0x040fe40006800000 */
[----:B------:R-:W-:Y:S02]  /*16720*/  SEL R7, R121, RZ, !P3 ;  /* 0x000000ff79077207 */ /* 0x000fe40005800000 */
[----:B------:R-:W-:-:S02]  /*16730*/  ISETP.NE.U32.AND P3, PT, R120, RZ, PT ;  /* 0x000000ff7800720c */ /* 0x000fc40003f65070 */
[C---:B------:R-:W-:Y:S02]  /*16740*/  LOP3.LUT R0, R3.reuse, 0x10, RZ, 0xfc, !PT ;  /* 0x0000001003007812 */ /* 0x040fe400078efcff */
[C---:B-1----:R-:W-:Y:S02]  /*16750*/  LOP3.LUT R22, R3.reuse, 0x12, RZ, 0xfc, !PT ;  /* 0x0000001203167812 */ /* 0x042fe400078efcff */
[-C--:B------:R-:W-:Y:S02]  /*16760*/  ISETP.GE.AND P5, PT, R0, R245.reuse, PT ;  /* 0x000000f50000720c */ /* 0x080fe40003fa6270 */
[----:B------:R-:W-:Y:S02]  /*16770*/  LOP3.LUT R0, R3, 0x30, RZ, 0xfc, !PT ;  /* 0x0000003003007812 */ /* 0x000fe400078efcff */
[----:B------:R-:W-:Y:S02]  /*16780*/  SEL R6, R121, RZ, !P5 ;  /* 0x000000ff79067207 */ /* 0x000fe40006800000 */
[----:B------:R-:W-:-:S02]  /*16790*/  ISETP.GE.AND P1, PT, R22, R245, PT ;  /* 0x000000f51600720c */ /* 0x000fc40003f26270 */
[----:B------:R-:W-:Y:S02]  /*167a0*/  ISETP.GE.AND P6, PT, R0, R245, PT ;  /* 0x000000f50000720c */ /* 0x000fe40003fc6270 */
[----:B------:R-:W-:Y:S01]  /*167b0*/  LOP3.LUT R0, R3, 0x50, RZ, 0xfc, !PT ;  /* 0x0000005003007812 */ /* 0x000fe200078efcff */
[----:B----4-:R-:W-:Y:S01]  /*167c0*/  LDGSTS.E [R5+0x46000], desc[UR16][R248.64], P3 ;  /* 0x46000000f8057fae */ /* 0x010fe200099a1010 */
[----:B------:R-:W-:Y:S02]  /*167d0*/  ISETP.NE.U32.AND P5, PT, R6, RZ, PT ;  /* 0x000000ff0600720c */ /* 0x000fe40003fa5070 */
[C---:B------:R-:W-:Y:S01]  /*167e0*/  SEL R6, R121.reuse, RZ, !P1 ;  /* 0x000000ff79067207 */ /* 0x040fe20004800000 */
[----:B------:R-:W4:Y:S01]  /*167f0*/  LDL.64 R248, [R1+0x598] ;  /* 0x0005980001f87983 */ /* 0x000f220000100a00 */
[----:B------:R-:W-:Y:S02]  /*16800*/  SEL R120, R121, RZ, !P6 ;  /* 0x000000ff79787207 */ /* 0x000fe40007000000 */
[----:B------:R-:W-:-:S02]  /*16810*/  ISETP.NE.U32.AND P4, PT, R7, RZ, PT ;  /* 0x000000ff0700720c */ /* 0x000fc40003f85070 */
[----:B------:R-:W-:Y:S02]  /*16820*/  ISETP.GE.AND P6, PT, R0, R245, PT ;  /* 0x000000f50000720c */ /* 0x000fe40003fc6270 */
[----:B------:R-:W-:Y:S02]  /*16830*/  ISETP.NE.U32.AND P2, PT, R6, RZ, PT ;  /* 0x000000ff0600720c */ /* 0x000fe40003f45070 */
[----:B------:R-:W-:Y:S02]  /*16840*/  LOP3.LUT R23, R122, 0x40, RZ, 0x3c, !PT ;  /* 0x000000407a177812 */ /* 0x000fe400078e3cff */
[----:B------:R-:W-:-:S03]  /*16850*/  SEL R6, R121, RZ, !P6 ;  /* 0x000000ff79067207 */ /* 0x000fc60007000000 */
[----:B------:R-:W-:Y:S01]  /*16860*/  STL [R1+0xad8], R23 ;  /* 0x000ad81701007387 */ /* 0x000fe20000100800 */
[----:B------:R-:W-:Y:S01]  /*16870*/  ISETP.NE.U32.AND P6, PT, R6, RZ, PT ;  /* 0x000000ff0600720c */ /* 0x000fe20003fc5070 */
[----:B------:R-:W-:Y:S02]  /*16880*/  VIADD R6, R23, UR6 ;  /* 0x0000000617067c36 */ /* 0x000fe40008000000 */
[----:B------:R-:W4:Y:S01]  /*16890*/  LDL.64 R218, [R1+0xd0] ;  /* 0x0000d00001da7983 */ /* 0x000f220000100a00 */
[----:B------:R-:W-:-:S03]  /*168a0*/  LOP3.LUT R2, R3, 0x32, RZ, 0xfc, !PT ;  /* 0x0000003203027812 */ /* 0x000fc600078efcff */
[----:B------:R-:W-:Y:S01]  /*168b0*/  LDGSTS.E [R5+0x46008], desc[UR16][R234.64], P4 ;  /* 0x46008000ea057fae */ /* 0x000fe2000a1a1010 */
[----:B------:R-:W-:-:S03]  /*168c0*/  ISETP.GE.AND P1, PT, R2, R245, PT ;  /* 0x000000f50200720c */ /* 0x000fc60003f26270 */
[----:B------:R1:W-:Y:S01]  /*168d0*/  STL.64 [R1+0xbf8], R4 ;  /* 0x000bf80401007387 */ /* 0x0003e20000100a00 */
[----:B------:R-:W-:-:S03]  /*168e0*/  SEL R7, R121, RZ, !P1 ;  /* 0x000000ff79077207 */ /* 0x000fc60004800000 */
[----:B------:R-:W4:Y:S01]  /*168f0*/  LDL.64 R234, [R1+0x50] ;  /* 0x0000500001ea7983 */ /* 0x000f220000100a00 */
[----:B------:R-:W-:-:S03]  /*16900*/  ISETP.NE.U32.AND P1, PT, R120, RZ, PT ;  /* 0x000000ff7800720c */ /* 0x000fc60003f25070 */
[----:B--2---:R-:W-:Y:S04]  /*16910*/  LDGSTS.E [R6+0x40000], desc[UR16][R246.64], P5 ;  /* 0x40000000f6067fae */ /* 0x004fe8000a9a1010 */
[----:B---3--:R-:W-:Y:S06]  /*16920*/  LDGSTS.E [R6+0x40008], desc[UR16][R250.64], P2 ;  /* 0x40008000fa067fae */ /* 0x008fec00091a1010 */
[----:B------:R-:W-:Y:S04]  /*16930*/  LDGSTS.E [R6+0x42000], desc[UR16][R8.64], P1 ;  /* 0x4200000008067fae */ /* 0x000fe800089a1010 */
[----:B------:R-:W2:Y:S04]  /*16940*/  LDL.64 R246, [R1+0xc8] ;  /* 0x0000c80001f67983 */ /* 0x000ea80000100a00 */
[----:B------:R-:W3:Y:S04]  /*16950*/  LDL.64 R250, [R1+0x48] ;  /* 0x0000480001fa7983 */ /* 0x000ee80000100a00 */
[----:B------:R-:W3:Y:S01]  /*16960*/  LDL.64 R8, [R1+0x610] ;  /* 0x0006100001087983 */ /* 0x000ee20000100a00 */
[----:B------:R-:W-:-:S02]  /*16970*/  ISETP.NE.U32.AND P3, PT, R7, RZ, PT ;  /* 0x000000ff0700720c */ /* 0x000fc40003f65070 */
[C---:B------:R-:W-:Y:S02]  /*16980*/  LOP3.LUT R22, R3.reuse, 0x52, RZ, 0xfc, !PT ;  /* 0x0000005203167812 */ /* 0x040fe400078efcff */
[C---:B------:R-:W-:Y:S02]  /*16990*/  LOP3.LUT R0, R3.reuse, 0x70, RZ, 0xfc, !PT ;  /* 0x0000007003007812 */ /* 0x040fe400078efcff */
[-C--:B------:R-:W-:Y:S02]  /*169a0*/  ISETP.GE.AND P4, PT, R22, R245.reuse, PT ;  /* 0x000000f51600720c */ /* 0x080fe40003f86270 */
[----:B------:R-:W-:Y:S02]  /*169b0*/  LOP3.LUT R2, R3, 0x72, RZ, 0xfc, !PT ;  /* 0x0000007203027812 */ /* 0x000fe400078efcff */
[----:B------:R-:W-:Y:S02]  /*169c0*/  ISETP.GE.AND P5, PT, R0, R245, PT ;  /* 0x000000f50000720c */ /* 0x000fe40003fa6270 */
[----:B------:R-:W-:-:S02]  /*169d0*/  SEL R7, R121, RZ, !P4 ;  /* 0x000000ff79077207 */ /* 0x000fc40006000000 */
[----:B------:R-:W-:Y:S02]  /*169e0*/  LOP3.LUT R0, R3, 0x14, RZ, 0xfc, !PT ;  /* 0x0000001403007812 */ /* 0x000fe400078efcff */
[-C--:B------:R-:W-:Y:S02]  /*169f0*/  ISETP.GE.AND P4, PT, R2, R245.reuse, PT ;  /* 0x000000f50200720c */ /* 0x080fe40003f86270 */
[----:B------:R-:W-:Y:S02]  /*16a00*/  SEL R123, R121, RZ, !P5 ;  /* 0x000000ff797b7207 */ /* 0x000fe40006800000 */
[----:B------:R-:W-:Y:S02]  /*16a10*/  ISETP.GE.AND P5, PT, R0, R245, PT ;  /* 0x000000f50000720c */ /* 0x000fe40003fa6270 */
[----:B------:R-:W-:Y:S02]  /*16a20*/  ISETP.NE.U32.AND P2, PT, R7, RZ, PT ;  /* 0x000000ff0700720c */ /* 0x000fe40003f45070 */
[----:B------:R-:W-:Y:S01]  /*16a30*/  SEL R120, R121, RZ, !P4 ;  /* 0x000000ff79787207 */ /* 0x000fe20006000000 */
[----:B----4-:R-:W-:Y:S01]  /*16a40*/  LDGSTS.E [R6+0x42008], desc[UR16][R248.64], P3 ;  /* 0x42008000f8067fae */ /* 0x010fe200099a1010 */
[----:B------:R-:W-:-:S03]  /*16a50*/  ISETP.NE.U32.AND P4, PT, R123, RZ, PT ;  /* 0x000000ff7b00720c */ /* 0x000fc60003f85070 */
[----:B------:R-:W4:Y:S01]  /*16a60*/  LDL.64 R248, [R1+0x608] ;  /* 0x0006080001f87983 */ /* 0x000f220000100a00 */
[----:B-1----:R-:W-:Y:S02]  /*16a70*/  LOP3.LUT R4, R3, 0x16, RZ, 0xfc, !PT ;  /* 0x0000001603047812 */ /* 0x002fe400078efcff */
[----:B------:R-:W-:Y:S02]  /*16a80*/  SEL R7, R121, RZ, !P5 ;  /* 0x000000ff79077207 */ /* 0x000fe40006800000 */
[C---:B------:R-:W-:Y:S01]  /*16a90*/  LOP3.LUT R2, R3.reuse, 0x34, RZ, 0xfc, !PT ;  /* 0x0000003403027812 */ /* 0x040fe200078efcff */
[----:B------:R-:W-:Y:S01]  /*16aa0*/  LDGSTS.E [R6+0x44000], desc[UR16][R218.64], P6 ;  /* 0x44000000da067fae */ /* 0x000fe2000b1a1010 */
[----:B------:R-:W-:Y:S02]  /*16ab0*/  ISETP.GE.AND P3, PT, R4, R245, PT ;  /* 0x000000f50400720c */ /* 0x000fe40003f66270 */
[----:B------:R-:W-:Y:S02]  /*16ac0*/  ISETP.NE.U32.AND P5, PT, R120, RZ, PT ;  /* 0x000000ff7800720c */ /* 0x000fe40003fa5070 */
[----:B------:R-:W-:-:S02]  /*16ad0*/  LOP3.LUT R0, R3, 0x36, RZ, 0xfc, !PT ;  /* 0x0000003603007812 */ /* 0x000fc400078efcff */
[----:B------:R-:W-:Y:S02]  /*16ae0*/  ISETP.NE.U32.AND P1, PT, R7, RZ, PT ;  /* 0x000000ff0700720c */ /* 0x000fe40003f25070 */
[-C--:B------:R-:W-:Y:S02]  /*16af0*/  ISETP.GE.AND P6, PT, R2, R245.reuse, PT ;  /* 0x000000f50200720c */ /* 0x080fe40003fc6270 */
[----:B------:R-:W-:Y:S01]  /*16b00*/  SEL R7, R121, RZ, !P3 ;  /* 0x000000ff79077207 */ /* 0x000fe20005800000 */
[----:B------:R-:W4:Y:S01]  /*16b10*/  LDL.64 R218, [R1+0x590] ;  /* 0x0005900001da7983 */ /* 0x000f220000100a00 */
[----:B------:R-:W-:Y:S02]  /*16b20*/  ISETP.GE.AND P3, PT, R0, R245, PT ;  /* 0x000000f50000720c */ /* 0x000fe40003f66270 */
[----:B------:R-:W-:Y:S02]  /*16b30*/  LOP3.LUT R0, R3, 0x54, RZ, 0xfc, !PT ;  /* 0x0000005403007812 */ /* 0x000fe400078efcff */
[----:B------:R-:W-:-:S02]  /*16b40*/  SEL R120, R121, RZ, !P6 ;  /* 0x000000ff79787207 */ /* 0x000fc40007000000 */
[----:B------:R-:W-:Y:S02]  /*16b50*/  ISETP.NE.U32.AND P6, PT, R7, RZ, PT ;  /* 0x000000ff0700720c */ /* 0x000fe40003fc5070 */
[----:B------:R-:W-:-:S04]  /*16b60*/  SEL R7, R121, RZ, !P3 ;  /* 0x000000ff79077207 */ /* 0x000fc80005800000 */
[----:B------:R-:W-:Y:S01]  /*16b70*/  ISETP.NE.U32.AND P3, PT, R7, RZ, PT ;  /* 0x000000ff0700720c */ /* 0x000fe20003f65070 */
[----:B--2---:R-:W-:Y:S04]  /*16b80*/  LDGSTS.E [R6+0x44008], desc[UR16][R246.64], P2 ;  /* 0x44008000f6067fae */ /* 0x004fe800091a1010 */
[----:B------:R-:W-:Y:S01]  /*16b90*/  LDGSTS.E [R6+0x46000], desc[UR16][R234.64], P4 ;  /* 0x46000000ea067fae */ /* 0x000fe2000a1a1010 */
[----:B------:R-:W-:Y:S02]  /*16ba0*/  ISETP.GE.AND P4, PT, R0, R245, PT ;  /* 0x000000f50000720c */ /* 0x000fe40003f86270 */
[----:B------:R-:W-:Y:S01]  /*16bb0*/  LOP3.LUT R0, R3, 0x56, RZ, 0xfc, !PT ;  /* 0x0000005603007812 */ /* 0x000fe200078efcff */
[----:B---3--:R-:W-:Y:S01]  /*16bc0*/  LDGSTS.E [R6+0x46008], desc[UR16][R250.64], P5 ;  /* 0x46008000fa067fae */ /* 0x008fe2000a9a1010 */
[----:B------:R-:W-:-:S03]  /*16bd0*/  SEL R7, R121, RZ, !P4 ;  /* 0x000000ff79077207 */ /* 0x000fc60006000000 */
[----:B------:R-:W2:Y:S01]  /*16be0*/  LDL.64 R246, [R1+0x588] ;  /* 0x0005880001f67983 */ /* 0x000ea20000100a00 */
[----:B------:R-:W-:Y:S02]  /*16bf0*/  ISETP.GE.AND P5, PT, R0, R245, PT ;  /* 0x000000f50000720c */ /* 0x000fe40003fa6270 */
[----:B------:R-:W-:Y:S01]  /*16c00*/  ISETP.NE.U32.AND P4, PT, R7, RZ, PT ;  /* 0x000000ff0700720c */ /* 0x000fe20003f85070 */
[----:B------:R-:W3:Y:S01]  /*16c10*/  LDL.64 R234, [R1+0xc0] ;  /* 0x0000c00001ea7983 */ /* 0x000ee20000100a00 */
[----:B------:R-:W-:Y:S02]  /*16c20*/  SEL R7, R121, RZ, !P5 ;  /* 0x000000ff79077207 */ /* 0x000fe40006800000 */
[----:B------:R-:W-:Y:S01]  /*16c30*/  LOP3.LUT R0, R122, 0x50, RZ, 0x3c, !PT ;  /* 0x000000507a007812 */ /* 0x000fe200078e3cff */
[----:B------:R-:W3:Y:S01]  /*16c40*/  LDL.64 R250, [R1+0xb8] ;  /* 0x0000b80001fa7983 */ /* 0x000ee20000100a00 */
[----:B------:R-:W-:-:S03]  /*16c50*/  ISETP.NE.U32.AND P5, PT, R7, RZ, PT ;  /* 0x000000ff0700720c */ /* 0x000fc60003fa5070 */
[----:B------:R-:W-:Y:S01]  /*16c60*/  VIADD R7, R0, UR6 ;  /* 0x0000000600077c36 */ /* 0x000fe20008000000 */
[----:B------:R1:W-:Y:S04]  /*16c70*/  STL [R1+0xad4], R0 ;  /* 0x000ad40001007387 */ /* 0x0003e80000100800 */
[----:B------:R-:W-:Y:S04]  /*16c80*/  LDGSTS.E [R7+0x40000], desc[UR16][R8.64], P1 ;  /* 0x4000000008077fae */ /* 0x000fe800089a1010 */
[----:B------:R-:W3:Y:S01]  /*16c90*/  LDL.64 R8, [R1+0x40] ;  /* 0x0000400001087983 */ /* 0x000ee20000100a00 */
[----:B------:R-:W-:-:S03]  /*16ca0*/  ISETP.NE.U32.AND P2, PT, R120, RZ, PT ;  /* 0x000000ff7800720c */ /* 0x000fc60003f45070 */
[----:B----4-:R-:W-:Y:S04]  /*16cb0*/  LDGSTS.E [R7+0x40008], desc[UR16][R248.64], P6 ;  /* 0x40008000f8077fae */ /* 0x010fe8000b1a1010 */
[----:B------:R-:W4:Y:S01]  /*16cc0*/  LDL.64 R248, [R1+0x30] ;  /* 0x0000300001f87983 */ /* 0x000f220000100a00 */
[----:B-1----:R-:W-:-:S04]  /*16cd0*/  LOP3.LUT R0, R3, 0x74, RZ, 0xfc, !PT ;  /* 0x0000007403007812 */ /* 0x002fc800078efcff */
[----:B------:R-:W-:Y:S01]  /*16ce0*/  ISETP.GE.AND P1, PT, R0, R245, PT ;  /* 0x000000f50000720c */ /* 0x000fe20003f26270 */
[----:B------:R-:W-:Y:S03]  /*16cf0*/  LDGSTS.E [R7+0x42000], desc[UR16][R218.64], P2 ;  /* 0x42000000da077fae */ /* 0x000fe600091a1010 */
[----:B------:R-:W-:Y:S01]  /*16d00*/  SEL R120, R121, RZ, !P1 ;  /* 0x000000ff79787207 */ /* 0x000fe20004800000 */
[----:B------:R-:W4:Y:S03]  /*16d10*/  LDL.64 R218, [R1+0x600] ;  /* 0x0006000001da7983 */ /* 0x000f260000100a00 */
[----:B------:R-:W-:Y:S01]  /*16d20*/  ISETP.NE.U32.AND P1, PT, R120, RZ, PT ;  /* 0x000000ff7800720c */ /* 0x000fe20003f25070 */
[----:B--2---:R-:W-:Y:S04]  /*16d30*/  LDGSTS.E [R7+0x42008], desc[UR16][R246.64], P3 ;  /* 0x42008000f6077fae */ /* 0x004fe800099a1010 */
[----:B---3--:R-:W-:Y:S04]  /*16d40*/  LDGSTS.E [R7+0x44000], desc[UR16][R234.64], P4 ;  /* 0x44000000ea077fae */ /* 0x008fe8000a1a1010 */
[----:B------:R-:W-:Y:S04]  /*16d50*/  LDGSTS.E [R7+0x44008], desc[UR16][R250.64], P5 ;  /* 0x44008000fa077fae */ /* 0x000fe8000a9a1010 */
[----:B------:R-:W2:Y:S04]  /*16d60*/  LDL.64 R246, [R1+0x5f8] ;  /* 0x0005f80001f67983 */ /* 0x000ea80000100a00 */
[----:B------:R-:W3:Y:S04]  /*16d70*/  LDL.64 R234, [R1+0x580] ;  /* 0x0005800001ea7983 */ /* 0x000ee80000100a00 */
[----:B------:R-:W3:Y:S04]  /*16d80*/  LDL.64 R250, [R1+0x128] ;  /* 0x0001280001fa7983 */ /* 0x000ee80000100a00 */
[----:B------:R-:W-:Y:S04]  /*16d90*/  STL.64 [R1+0xc80], R6 ;  /* 0x000c800601007387 */ /* 0x000fe80000100a00 */
[----:B------:R-:W-:Y:S04]  /*16da0*/  LDGSTS.E [R7+0x46000], desc[UR16][R8.64], P1 ;  /* 0x4600000008077fae */ /* 0x000fe800089a1010 */
[----:B------:R-:W3:Y:S01]  /*16db0*/  LDL.64 R8, [R1+0xb0] ;  /* 0x0000b00001087983 */ /* 0x000ee20000100a00 */
[----:B------:R-:W-:-:S04]  /*16dc0*/  LOP3.LUT R0, R3, 0x76, RZ, 0xfc, !PT ;  /* 0x0000007603007812 */ /* 0x000fc800078efcff */
[-C--:B------:R-:W-:Y:S02]  /*16dd0*/  ISETP.GE.AND P6, PT, R0, R245.reuse, PT ;  /* 0x000000f50000720c */ /* 0x080fe40003fc6270 */
[----:B------:R-:W-:Y:S02]  /*16de0*/  LOP3.LUT R0, R3, 0x18, RZ, 0xfc, !PT ;  /* 0x0000001803007812 */ /* 0x000fe400078efcff */
[----:B------:R-:W-:Y:S02]  /*16df0*/  SEL R120, R121, RZ, !P6 ;  /* 0x000000ff79787207 */ /* 0x000fe40007000000 */
[----:B------:R-:W-:Y:S02]  /*16e00*/  ISETP.GE.AND P2, PT, R0, R245, PT ;  /* 0x000000f50000720c */ /* 0x000fe40003f46270 */
[----:B------:R-:W-:Y:S02]  /*16e10*/  LOP3.LUT R0, R3, 0x1a, RZ, 0xfc, !PT ;  /* 0x0000001a03007812 */ /* 0x000fe400078efcff */
[----:B------:R-:W-:-:S02]  /*16e20*/  ISETP.NE.U32.AND P6, PT, R120, RZ, PT ;  /* 0x000000ff7800720c */ /* 0x000fc40003fc5070 */
[----:B------:R-:W-:Y:S02]  /*16e30*/  SEL R120, R121, RZ, !P2 ;  /* 0x000000ff79787207 */ /* 0x000fe40005000000 */
[-C--:B------:R-:W-:Y:S02]  /*16e40*/  ISETP.GE.AND P3, PT, R0, R245.reuse, PT ;  /* 0x000000f50000720c */ /* 0x080fe40003f66270 */
[----:B------:R-:W-:Y:S02]  /*16e50*/  LOP3.LUT R0, R3, 0x38, RZ, 0xfc, !PT ;  /* 0x0000003803007812 */ /* 0x000fe400078efcff */
[----:B------:R-:W-:Y:S02]  /*16e60*/  ISETP.NE.U32.AND P2, PT, R120, RZ, PT ;  /* 0x000000ff7800720c */ /* 0x000fe40003f45070 */
[----:B------:R-:W-:Y:S02]  /*16e70*/  SEL R120, R121, RZ, !P3 ;  /* 0x000000ff79787207 */ /* 0x000fe40005800000 */
[----:B------:R-:W-:Y:S01]  /*16e80*/  ISETP.GE.AND P4, PT, R0, R245, PT ;  /* 0x000000f50000720c */ /* 0x000fe20003f86270 */
[----:B----4-:R-:W-:Y:S01]  /*16e90*/  LDGSTS.E [R7+0x46008], desc[UR16][R248.64], P6 ;  /* 0x46008000f8077fae */ /* 0x010fe2000b1a1010 */
[----:B------:R-:W-:-:S02]  /*16ea0*/  LOP3.LUT R0, R3, 0x3a, RZ, 0xfc, !PT ;  /* 0x0000003a03007812 */ /* 0x000fc400078efcff */
[----:B------:R-:W-:Y:S02]  /*16eb0*/  ISETP.NE.U32.AND P3, PT, R120, RZ, PT ;  /* 0x000000ff7800720c */ /* 0x000fe40003f65070 */
[----:B------:R-:W-:Y:S02]  /*16ec0*/  SEL R120, R121, RZ, !P4 ;  /* 0x000000ff79787207 */ /* 0x000fe40006000000 */
[----:B------:R-:W-:Y:S02]  /*16ed0*/  ISETP.GE.AND P5, PT, R0, R245, PT ;  /* 0x000000f50000720c */ /* 0x000fe40003fa6270 */
[----:B------:R-:W-:Y:S02]  /*16ee0*/  LOP3.LUT R0, R3, 0x58, RZ, 0xfc, !PT ;  /* 0x0000005803007812 */ /* 0x000fe400078efcff */
[----:B------:R-:W-:Y:S01]  /*16ef0*/  ISETP.NE.U32.AND P4, PT, R120, RZ, PT ;  /* 0x000000ff7800720c */ /* 0x000fe20003f85070 */
[----:B------:R-:W4:Y:S01]  /*16f00*/  LDL.64 R248, [R1+0xa8] ;  /* 0x0000a80001f87983 */ /* 0x000f220000100a00 */
[----:B------:R-:W-:-:S02]  /*16f10*/  SEL R120, R121, RZ, !P5 ;  /* 0x000000ff79787207 */ /* 0x000fc40006800000 */
[-C--:B------:R-:W-:Y:S02]  /*16f20*/  ISETP.GE.AND P1, PT, R0, R245.reuse, PT ;  /* 0x000000f50000720c */ /* 0x080fe40003f26270 */
[----:B------:R-:W-:Y:S02]  /*16f30*/  LOP3.LUT R0, R3, 0x5a, RZ, 0xfc, !PT ;  /* 0x0000005a03007812 */ /* 0x000fe400078efcff */
[----:B------:R-:W-:Y:S02]  /*16f40*/  ISETP.NE.U32.AND P5, PT, R120, RZ, PT ;  /* 0x000000ff7800720c */ /* 0x000fe40003fa5070 */
[----:B------:R-:W-:Y:S02]  /*16f50*/  SEL R120, R121, RZ, !P1 ;  /* 0x000000ff79787207 */ /* 0x000fe40004800000 */
[----:B------:R-:W-:Y:S02]  /*16f60*/  ISETP.GE.AND P6, PT, R0, R245, PT ;  /* 0x000000f50000720c */ /* 0x000fe40003fc6270 */
[----:B------:R-:W-:-:S02]  /*16f70*/  ISETP.NE.U32.AND P1, PT, R120, RZ, PT ;  /* 0x000000ff7800720c */ /* 0x000fc40003f25070 */
[----:B------:R-:W-:Y:S02]  /*16f80*/  SEL R120, R121, RZ, !P6 ;  /* 0x000000ff79787207 */ /* 0x000fe40007000000 */
[----:B------:R-:W-:Y:S02]  /*16f90*/  LOP3.LUT R0, R122, 0x60, RZ, 0x3c, !PT ;  /* 0x000000607a007812 */ /* 0x000fe400078e3cff */
[----:B------:R-:W-:-:S03]  /*16fa0*/  ISETP.NE.U32.AND P6, PT, R120, RZ, PT ;  /* 0x000000ff7800720c */ /* 0x000fc60003fc5070 */
[----:B------:R-:W-:Y:S01]  /*16fb0*/  VIADD R120, R0, UR6 ;  /* 0x0000000600787c36 */ /* 0x000fe20008000000 */
[----:B------:R1:W-:Y:S04]  /*16fc0*/  STL [R1+0xad0], R0 ;  /* 0x000ad00001007387 */ /* 0x0003e80000100800 */
[----:B------:R-:W-:Y:S04]  /*16fd0*/  LDGSTS.E [R120+0x40000], desc[UR16][R218.64], P2 ;  /* 0x40000000da787fae */ /* 0x000fe800091a1010 */
[----:B------:R-:W4:Y:S04]  /*16fe0*/  LDL.64 R218, [R1+0x28] ;  /* 0x0000280001da7983 */ /* 0x000f280000100a00 */
[----:B--2---:R-:W-:Y:S04]  /*16ff0*/  LDGSTS.E [R120+0x40008], desc[UR16][R246.64], P3 ;  /* 0x40008000f6787fae */ /* 0x004fe800099a1010 */
[----:B---3--:R-:W-:Y:S04]  /*17000*/  LDGSTS.E [R120+0x42000], desc[UR16][R234.64], P4 ;  /* 0x42000000ea787fae */ /* 0x008fe8000a1a1010 */
[----:B------:R-:W-:Y:S04]  /*17010*/  LDGSTS.E [R120+0x42008], desc[UR16][R250.64], P5 ;  /* 0x42008000fa787fae */ /* 0x000fe8000a9a1010 */
[----:B------:R-:W2:Y:S04]  /*17020*/  LDL.64 R246, [R1+0x20] ;  /* 0x0000200001f67983 */ /* 0x000ea80000100a00 */
[----:B------:R-:W3:Y:S04]  /*17030*/  LDL.64 R234, [R1+0x5f0] ;  /* 0x0005f00001ea7983 */ /* 0x000ee80000100a00 */
[----:B------:R-:W3:Y:S04]  /*17040*/  LDL.64 R250, [R1+0x5e8] ;  /* 0x0005e80001fa7983 */ /* 0x000ee80000100a00 */
[----:B------:R-:W-:Y:S04]  /*17050*/  LDGSTS.E [R120+0x44000], desc[UR16][R8.64], P1 ;  /* 0x4400000008787fae */ /* 0x000fe800089a1010 */
[----:B------:R-:W3:Y:S01]  /*17060*/  LDL.64 R8, [R1+0x120] ;  /* 0x0001200001087983 */ /* 0x000ee20000100a00 */
[----:B-1----:R-:W-:-:S04]  /*17070*/  LOP3.LUT R0, R3, 0x78, RZ, 0xfc, !PT ;  /* 0x0000007803007812 */ /* 0x002fc800078efcff */
        /* <DEDUP_REMOVED lines=8> */
[----:B------:R-:W-:Y:S01]  /*17100*/  LOP3.LUT R0, R3, 0x1e, RZ, 0xfc, !PT ;  /* 0x0000001e03007812 */ /* 0x000fe200078efcff */
[----:B----4-:R-:W-:Y:S01]  /*17110*/  LDGSTS.E [R120+0x44008], desc[UR16][R248.64], P6 ;  /* 0x44008000f8787fae */ /* 0x010fe2000b1a1010 */
[----:B------:R-:W-:Y:S02]  /*17120*/  ISETP.NE.U32.AND P3, PT, R123, RZ, PT ;  /* 0x000000ff7b00720c */ /* 0x000fe40003f65070 */
[----:B------:R-:W-:Y:S01]  /*17130*/  SEL R123, R121, RZ, !P4 ;  /* 0x000000ff797b7207 */ /* 0x000fe20006000000 */
[----:B------:R-:W4:Y:S01]  /*17140*/  LDL.64 R248, [R1+0x118] ;  /* 0x0001180001f87983 */ /* 0x000f220000100a00 */
[----:B------:R-:W-:-:S02]  /*17150*/  ISETP.GE.AND P5, PT, R0, R245, PT ;  /* 0x000000f50000720c */ /* 0x000fc40003fa6270 */
[----:B------:R-:W-:Y:S02]  /*17160*/  LOP3.LUT R0, R3, 0x3c, RZ, 0xfc, !PT ;  /* 0x0000003c03007812 */ /* 0x000fe400078efcff */
[----:B------:R-:W-:Y:S02]  /*17170*/  ISETP.NE.U32.AND P4, PT, R123, RZ, PT ;  /* 0x000000ff7b00720c */ /* 0x000fe40003f85070 */
        /* <DEDUP_REMOVED lines=8> */
[----:B------:R-:W-:Y:S01]  /*17200*/  SEL R123, R121, RZ, !P6 ;  /* 0x000000ff797b7207 */ /* 0x000fe20007000000 */
[----:B------:R-:W-:Y:S01]  /*17210*/  LDGSTS.E [R120+0x46000], desc[UR16][R218.64], P2 ;  /* 0x46000000da787fae */ /* 0x000fe200091a1010 */
[----:B------:R-:W-:-:S02]  /*17220*/  ISETP.GE.AND P2, PT, R0, R245, PT ;  /* 0x000000f50000720c */ /* 0x000fc40003f46270 */
[----:B------:R-:W-:Y:S02]  /*17230*/  LOP3.LUT R0, R3, 0x5e, RZ, 0xfc, !PT ;  /* 0x0000005e03007812 */ /* 0x000fe400078efcff */
[----:B------:R-:W-:Y:S02]  /*17240*/  ISETP.NE.U32.AND P6, PT, R123, RZ, PT ;  /* 0x000000ff7b00720c */ /* 0x000fe40003fc5070 */
[----:B------:R-:W-:-:S04]  /*17250*/  SEL R123, R121, RZ, !P2 ;  /* 0x000000ff797b7207 */ /* 0x000fc80005000000 */
[----:B------:R-:W-:Y:S01]  /*17260*/  ISETP.NE.U32.AND P2, PT, R123, RZ, PT ;  /* 0x000000ff7b00720c */ /* 0x000fe20003f45070 */
[----:B--2---:R-:W-:Y:S01]  /*17270*/  LDGSTS.E [R120+0x46008], desc[UR16][R246.64], P3 ;  /* 0x46008000f6787fae */ /* 0x004fe200099a1010 */
[-C--:B------:R-:W-:Y:S02]  /*17280*/  ISETP.GE.AND P3, PT, R0, R245.reuse, PT ;  /* 0x000000f50000720c */ /* 0x080fe40003f66270 */
[----:B------:R-:W-:Y:S02]  /*17290*/  LOP3.LUT R0, R122, 0x70, RZ, 0x3c, !PT ;  /* 0x000000707a007812 */ /* 0x000fe400078e3cff */
[----:B------:R-:W-:Y:S01]  /*172a0*/  SEL R123, R121, RZ, !P3 ;  /* 0x000000ff797b7207 */ /* 0x000fe20005800000 */
[----:B------:R-:W2:Y:S03]  /*172b0*/  LDL.64 R246, [R1+0xa0] ;  /* 0x0000a00001f67983 */ /* 0x000ea60000100a00 */
[----:B------:R-:W-:Y:S01]  /*172c0*/  ISETP.NE.U32.AND P3, PT, R123, RZ, PT ;  /* 0x000000ff7b00720c */ /* 0x000fe20003f65070 */
[----:B------:R-:W-:Y:S01]  /*172d0*/  VIADD R123, R0, UR6 ;  /* 0x00000006007b7c36 */ /* 0x000fe20008000000 */
[----:B------:R1:W-:Y:S04]  /*172e0*/  STL [R1+0xacc], R0 ;  /* 0x000acc0001007387 */ /* 0x0003e80000100800 */
[----:B---3--:R-:W-:Y:S04]  /*172f0*/  LDGSTS.E [R123+0x40000], desc[UR16][R234.64], P4 ;  /* 0x40000000ea7b7fae */ /* 0x008fe8000a1a1010 */
[----:B------:R3:W-:Y:S04]  /*17300*/  LDGSTS.E [R123+0x40008], desc[UR16][R250.64], P5 ;  /* 0x40008000fa7b7fae */ /* 0x0007e8000a9a1010 */
[----:B------:R-:W2:Y:S04]  /*17310*/  LDL.64 R6, [R1+0x18] ;  /* 0x0000180001067983 */ /* 0x000ea80000100a00 */
[----:B------:R-:W-:Y:S04]  /*17320*/  LDGSTS.E [R123+0x42000], desc[UR16][R8.64], P1 ;  /* 0x42000000087b7fae */ /* 0x000fe800089a1010 */
[----:B------:R-:W2:Y:S04]  /*17330*/  LDL.64 R4, [R1+0x10] ;  /* 0x0000100001047983 */ /* 0x000ea80000100a00 */
        /* <DEDUP_REMOVED lines=15> */
[----:B------:R-:W2:Y:S01]  /*17430*/  LDL.64 R234, [R1+0x1f8] ;  /* 0x0001f80001ea7983 */ /* 0x000ea20000100a00 */
[----:B-1----:R-:W-:Y:S01]  /*17440*/  LOP3.LUT R0, R3, 0x7c, RZ, 0xfc, !PT ;  /* 0x0000007c03007812 */ /* 0x002fe200078efcff */
[----:B---3--:R-:W1:Y:S03]  /*17450*/  S2R R250, SR_TID.X ;  /* 0x0000000000fa7919 */ /* 0x008e660000002100 */
[----:B------:R-:W-:-:S02]  /*17460*/  ISETP.GE.AND P4, PT, R0, R245, PT ;  /* 0x000000f50000720c */ /* 0x000fc40003f86270 */
[----:B------:R-:W-:Y:S01]  /*17470*/  LOP3.LUT R0, R3, 0x7e, RZ, 0xfc, !PT ;  /* 0x0000007e03007812 */ /* 0x000fe200078efcff */
[----:B----4-:R-:W-:Y:S01]  /*17480*/  LDGSTS.E [R123+0x42008], desc[UR16][R248.64], P6 ;  /* 0x42008000f87b7fae */ /* 0x010fe2000b1a1010 */
[C---:B------:R-:W-:Y:S02]  /*17490*/  SEL R244, R121.reuse, RZ, !P4 ;  /* 0x000000ff79f47207 */ /* 0x040fe40006000000 */
[----:B------:R-:W-:Y:S02]  /*174a0*/  ISETP.GE.AND P5, PT, R0, R245, PT ;  /* 0x000000f50000720c */ /* 0x000fe40003fa6270 */
[----:B------:R-:W-:Y:S02]  /*174b0*/  ISETP.NE.U32.AND P4, PT, R244, RZ, PT ;  /* 0x000000fff400720c */ /* 0x000fe40003f85070 */
[----:B------:R-:W-:-:S04]  /*174c0*/  SEL R244, R121, RZ, !P5 ;  /* 0x000000ff79f47207 */ /* 0x000fc80006800000 */
[----:B------:R-:W-:Y:S01]  /*174d0*/  ISETP.NE.U32.AND P5, PT, R244, RZ, PT ;  /* 0x000000fff400720c */ /* 0x000fe20003fa5070 */
[----:B------:R-:W-:Y:S01]  /*174e0*/  VIADD R244, R245, 0xffffff80 ;  /* 0xffffff80f5f47836 */ /* 0x000fe20000000000 */
[----:B------:R-:W3:Y:S04]  /*174f0*/  S2R R0, SR_TID.X ;  /* 0x0000000000007919 */ /* 0x000ee80000002100 */
[----:B------:R-:W-:Y:S01]  /*17500*/  ISETP.GE.AND P6, PT, R3, R244, PT ;  /* 0x000000f40300720c */ /* 0x000fe20003fc6270 */
[----:B------:R-:W4:Y:S01]  /*17510*/  LDL.64 R248, [R1+0x178] ;  /* 0x0001780001f87983 */ /* 0x000f220000100a00 */
[----:B------:R-:W3:Y:S01]  /*17520*/  S2R R3, SR_TID.X ;  /* 0x0000000000037919 */ /* 0x000ee20000002100 */
[----:B------:R-:W-:Y:S02]  /*17530*/  IADD3 R2, PT, PT, R245, 0x7f, RZ ;  /* 0x0000007ff5027810 */ /* 0x000fe40007ffe0ff */
[----:B-1----:R-:W-:-:S04]  /*17540*/  LOP3.LUT R250, R250, 0x7f, RZ, 0xc0, !PT ;  /* 0x0000007ffafa7812 */ /* 0x002fc800078ec0ff */
[----:B------:R-:W-:Y:S02]  /*17550*/  ISETP.GE.AND P1, PT, R250, R245, PT ;  /* 0x000000f5fa00720c */ /* 0x000fe40003f26270 */
[----:B------:R-:W4:Y:S02]  /*17560*/  LDL.64 R250, [R1+0x1b8] ;  /* 0x0001b80001fa7983 */ /* 0x000f240000100a00 */
[----:B------:R-:W-:Y:S02]  /*17570*/  SEL R245, R121, RZ, !P1 ;  /* 0x000000ff79f57207 */ /* 0x000fe40004800000 */
[----:B------:R-:W-:Y:S02]  /*17580*/  ISETP.GT.AND P1, PT, R2, 0xff, PT ;  /* 0x000000ff0200780c */ /* 0x000fe40003f24270 */
[----:B------:R-:W-:-:S04]  /*17590*/  SEL R121, RZ, 0x4, P6 ;  /* 0x00000004ff797807 */ /* 0x000fc80003000000 */
[----:B------:R-:W-:Y:S02]  /*175a0*/  SEL R121, R121, RZ, P1 ;  /* 0x000000ff79797207 */ /* 0x000fe40000800000 */
[----:B------:R-:W-:Y:S02]  /*175b0*/  ISETP.NE.U32.AND P6, PT, R245, RZ, PT ;  /* 0x000000fff500720c */ /* 0x000fe40003fc5070 */
[----:B---3--:R-:W-:Y:S02]  /*175c0*/  LOP3.LUT R245, R0, 0x60, RZ, 0xc0, !PT ;  /* 0x0000006000f57812 */ /* 0x008fe400078ec0ff */
[----:B------:R-:W-:-:S04]  /*175d0*/  SHF.R.U32.HI R3, RZ, 0x6, R3 ;  /* 0x00000006ff037819 */ /* 0x000fc80000011603 */
[----:B------:R-:W-:-:S04]  /*175e0*/  SGXT.U32 R3, R3, 0x1 ;  /* 0x000000010303781a */ /* 0x000fc80000000000 */
[----:B------:R-:W-:Y:S01]  /*175f0*/  LOP3.LUT R3, R3, 0x2, RZ, 0xfc, !PT ;  /* 0x0000000203037812 */ /* 0x000fe200078efcff */
[----:B--2---:R-:W-:Y:S01]  /*17600*/  LDGSTS.E [R123+0x44000], desc[UR16][R246.64], P2 ;  /* 0x44000000f67b7fae */ /* 0x004fe200091a1010 */
[----:B------:R-:W-:Y:S01]  /*17610*/  ISETP.NE.U32.AND P2, PT, R121, RZ, PT ;  /* 0x000000ff7900720c */ /* 0x000fe20003f45070 */
[----:B------:R-:W-:-:S05]  /*17620*/  IMAD.SHL.U32 R121, R0, 0x4, RZ ;  /* 0x0000000400797824 */ /* 0x000fca00078e00ff */
[----:B------:R-:W-:Y:S01]  /*17630*/  LOP3.LUT R121, R121, 0x7c, RZ, 0xc0, !PT ;  /* 0x0000007c79797812 */ /* 0x000fe200078ec0ff */
[----:B------:R-:W2:Y:S04]  /*17640*/  LDL.64 R246, [R1+0x138] ;  /* 0x0001380001f67983 */ /* 0x000ea80000100a00 */
[----:B------:R-:W-:Y:S01]  /*17650*/  IMAD R121, R245, 0x400, R121 ;  /* 0x00000400f5797824 */ /* 0x000fe200078e0279 */
[----:B------:R-:W-:Y:S01]  /*17660*/  LDGSTS.E [R123+0x44008], desc[UR16][R8.64], P3 ;  /* 0x44008000087b7fae */ /* 0x000fe200099a1010 */
[----:B------:R-:W-:Y:S02]  /*17670*/  ISETP.GE.AND P3, PT, R3, R244, PT ;  /* 0x000000f40300720c */ /* 0x000fe40003f66270 */
[C---:B------:R-:W-:Y:S01]  /*17680*/  VIADD R3, R121.reuse, UR6 ;  /* 0x0000000679037c36 */ /* 0x040fe20008000000 */
[----:B------:R-:W-:Y:S04]  /*17690*/  LDGSTS.E [R123+0x46000], desc[UR16][R6.64], P4 ;  /* 0x46000000067b7fae */ /* 0x000fe8000a1a1010 */
[----:B------:R1:W-:Y:S04]  /*176a0*/  LDGSTS.E [R123+0x46008], desc[UR16][R4.64], P5 ;  /* 0x46008000047b7fae */ /* 0x0003e8000a9a1010 */
[----:B------:R-:W3:Y:S04]  /*176b0*/  LDL.LU.64 R8, [R1+0xc88] ;  /* 0x000c880001087983 */ /* 0x000ee80000300a00 */
[----:B------:R-:W0:Y:S04]  /*176c0*/  LDGDEPBAR ;  /* 0x00000000000079af */ /* 0x000e280000000000 */
[----:B------:R1:W-:Y:S04]  /*176d0*/  STL [R1+0x69c], R3 ;  /* 0x00069c0301007387 */ /* 0x0003e80000100800 */
[----:B------:R-:W-:Y:S04]  /*176e0*/  LDGSTS.E [R3], desc[UR16][R242.64], P6 ;  /* 0x00000000f2037fae */ /* 0x000fe8000b1a1010 */
[----:B------:R-:W-:Y:S04]  /*176f0*/  LDGSTS.E [R3+0x400], desc[UR16][R22.64], P6 ;  /* 0x0040000016037fae */ /* 0x000fe8000b1a1010 */
[----:B------:R-:W-:Y:S04]  /*17700*/  LDGSTS.E [R3+0x800], desc[UR16][R38.64], P6 ;  /* 0x0080000026037fae */ /* 0x000fe8000b1a1010 */
[----:B------:R-:W3:Y:S04]  /*17710*/  LDL.64 R242, [R1+0x570] ;  /* 0x0005700001f27983 */ /* 0x000ee80000100a00 */
[----:B------:R-:W3:Y:S04]  /*17720*/  LDL.64 R22, [R1+0x530] ;  /* 0x0005300001167983 */ /* 0x000ee80000100a00 */
[----:B------:R-:W-:Y:S04]  /*17730*/  LDGSTS.E [R3+0xc00], desc[UR16][R54.64], P6 ;  /* 0x00c0000036037fae */ /* 0x000fe8000b1a1010 */
        /* <DEDUP_REMOVED lines=23> */
[----:B----4-:R-:W-:Y:S04]  /*178b0*/  LDGSTS.E [R3+0x3c00], desc[UR16][R250.64], P6 ;  /* 0x03c00000fa037fae */ /* 0x010fe8000b1a1010 */
[----:B------:R-:W4:Y:S04]  /*178c0*/  LDL.64 R234, [R1+0x1f0] ;  /* 0x0001f00001ea7983 */ /* 0x000f280000100a00 */
[----:B------:R-:W-:Y:S04]  /*178d0*/  LDGSTS.E [R3+0x4000], desc[UR16][R248.64], P6 ;  /* 0x04000000f8037fae */ /* 0x000fe8000b1a1010 */
[----:B------:R-:W4:Y:S01]  /*178e0*/  LDL.64 R250, [R1+0x1b0] ;  /* 0x0001b00001fa7983 */ /* 0x000f220000100a00 */
[----:B-1----:R-:W-:-:S03]  /*178f0*/  LOP3.LUT R4, R121, 0x10, RZ, 0x3c, !PT ;  /* 0x0000001079047812 */ /* 0x002fc600078e3cff */
[----:B------:R-:W4:Y:S04]  /*17900*/  LDL.64 R6, [R1+0x548] ;  /* 0x0005480001067983 */ /* 0x000f280000100a00 */
[----:B------:R-:W4:Y:S01]  /*17910*/  LDL.64 R248, [R1+0x170] ;  /* 0x0001700001f87983 */ /* 0x000f220000100a00 */
[----:B------:R-:W-:-:S03]  /*17920*/  VIADD R245, R4, UR6 ;  /* 0x0000000604f57c36 */ /* 0x000fc60008000000 */
[----:B------:R-:W4:Y:S04]  /*17930*/  LDL.64 R4, [R1+0x568] ;  /* 0x0005680001047983 */ /* 0x000f280000100a00 */
[----:B--2---:R-:W-:Y:S04]  /*17940*/  LDGSTS.E [R3+0x4400], desc[UR16][R246.64], P6 ;  /* 0x04400000f6037fae */ /* 0x004fe8000b1a1010 */
[----:B------:R-:W-:Y:S04]  /*17950*/  LDGSTS.E [R3+0x4800], desc[UR16][R232.64], P6 ;  /* 0x04800000e8037fae */ /* 0x000fe8000b1a1010 */
[----:B------:R-:W-:Y:S04]  /*17960*/  LDGSTS.E [R3+0x4c00], desc[UR16][R216.64], P6 ;  /* 0x04c00000d8037fae */ /* 0x000fe8000b1a1010 */
[----:B------:R-:W2:Y:S04]  /*17970*/  LDL.64 R246, [R1+0x130] ;  /* 0x0001300001f67983 */ /* 0x000ea80000100a00 */
[----:B------:R-:W-:Y:S04]  /*17980*/  LDGSTS.E [R3+0x5000], desc[UR16][R200.64], P6 ;  /* 0x05000000c8037fae */ /* 0x000fe8000b1a1010 */
        /* <DEDUP_REMOVED lines=10> */
[----:B------:R1:W-:Y:S04]  /*17a30*/  LDGSTS.E [R3+0x7c00], desc[UR16][R20.64], P6 ;  /* 0x07c0000014037fae */ /* 0x0003e8000b1a1010 */
[----:B---3--:R-:W-:Y:S04]  /*17a40*/  LDGSTS.E [R245+0x80], desc[UR16][R242.64], P6 ;  /* 0x00080000f2f57fae */ /* 0x008fe8000b1a1010 */
        /* <DEDUP_REMOVED lines=29> */
[----:B------:R-:W4:Y:S04]  /*17c20*/  LDL.64 R234, [R1+0x1a8] ;  /* 0x0001a80001ea7983 */ /* 0x000f280000100a00 */
[----:B------:R-:W-:Y:S04]  /*17c30*/  LDGSTS.E [R245+0x4080], desc[UR16][R248.64], P6 ;  /* 0x04080000f8f57fae */ /* 0x000fe8000b1a1010 */
[----:B------:R-:W4:Y:S01]  /*17c40*/  LDL.64 R250, [R1+0x168] ;  /* 0x0001680001fa7983 */ /* 0x000f220000100a00 */
[----:B-1----:R-:W-:-:S03]  /*17c50*/  LOP3.LUT R3, R121, 0x20, RZ, 0x3c, !PT ;  /* 0x0000002079037812 */ /* 0x002fc600078e3cff */
[----:B------:R-:W4:Y:S04]  /*17c60*/  LDL.64 R248, [R1+0x8] ;  /* 0x0000080001f87983 */ /* 0x000f280000100a00 */
[----:B--2---:R1:W-:Y:S04]  /*17c70*/  LDGSTS.E [R245+0x4480], desc[UR16][R246.64], P6 ;  /* 0x04480000f6f57fae */ /* 0x0043e8000b1a1010 */
[----:B------:R-:W-:Y:S04]  /*17c80*/  LDGSTS.E [R245+0x4880], desc[UR16][R230.64], P6 ;  /* 0x04880000e6f57fae */ /* 0x000fe8000b1a1010 */
[----:B------:R-:W-:Y:S04]  /*17c90*/  LDGSTS.E [R245+0x4c80], desc[UR16][R214.64], P6 ;  /* 0x04c80000d6f57fae */ /* 0x000fe8000b1a1010 */
[----:B------:R-:W-:Y:S04]  /*17ca0*/  LDGSTS.E [R245+0x5080], desc[UR16][R198.64], P6 ;  /* 0x05080000c6f57fae */ /* 0x000fe8000b1a1010 */
[----:B------:R-:W-:Y:S04]  /*17cb0*/  LDGSTS.E [R245+0x5480], desc[UR16][R182.64], P6 ;  /* 0x05480000b6f57fae */ /* 0x000fe8000b1a1010 */
[----:B------:R-:W-:Y:S04]  /*17cc0*/  LDGSTS.E [R245+0x5880], desc[UR16][R166.64], P6 ;  /* 0x05880000a6f57fae */ /* 0x000fe8000b1a1010 */
[----:B------:R-:W-:Y:S01]  /*17cd0*/  LDGSTS.E [R245+0x5c80], desc[UR16][R150.64], P6 ;  /* 0x05c8000096f57fae */ /* 0x000fe2000b1a1010 */
[----:B-1----:R-:W-:-:S03]  /*17ce0*/  VIADD R246, R3, UR6 ;  /* 0x0000000603f67c36 */ /* 0x002fc60008000000 */
        /* <DEDUP_REMOVED lines=9> */
[----:B---3--:R-:W-:Y:S04]  /*17d80*/  LDGSTS.E [R246+0x500], desc[UR16][R242.64], P6 ;  /* 0x00500000f2f67fae */ /* 0x008fe8000b1a1010 */
[----:B------:R-:W-:Y:S04]  /*17d90*/  LDGSTS.E [R246+0x900], desc[UR16][R22.64], P6 ;  /* 0x0090000016f67fae */ /* 0x000fe8000b1a1010 */
[----:B------:R-:W2:Y:S04]  /*17da0*/  LDL.64 R4, [R1+0x560] ;  /* 0x0005600001047983 */ /* 0x000ea80000100a00 */
        /* <DEDUP_REMOVED lines=28> */
[----:B------:R-:W4:Y:S04]  /*17f70*/  LDL.64 R234, [R1+0x1a0] ;  /* 0x0001a00001ea7983 */ /* 0x000f280000100a00 */
[----:B------:R-:W-:Y:S04]  /*17f80*/  LDGSTS.E [R246+0x4500], desc[UR16][R248.64], P6 ;  /* 0x04500000f8f67fae */ /* 0x000fe8000b1a1010 */
[----:B------:R-:W4:Y:S04]  /*17f90*/  LDL.64 R250, [R1+0x160] ;  /* 0x0001600001fa7983 */ /* 0x000f280000100a00 */
[----:B------:R-:W-:Y:S04]  /*17fa0*/  LDGSTS.E [R246+0x4900], desc[UR16][R228.64], P6 ;  /* 0x04900000e4f67fae */ /* 0x000fe8000b1a1010 */
[----:B------:R-:W4:Y:S01]  /*17fb0*/  LDL.64 R248, [R1] ;  /* 0x0000000001f87983 */ /* 0x000f220000100a00 */
[----:B------:R-:W-:-:S03]  /*17fc0*/  LOP3.LUT R3, R121, 0x30, RZ, 0x3c, !PT ;  /* 0x0000003079037812 */ /* 0x000fc600078e3cff */
[----:B------:R-:W-:Y:S04]  /*17fd0*/  LDGSTS.E [R246+0x4d00], desc[UR16][R212.64], P6 ;  /* 0x04d00000d4f67fae */ /* 0x000fe8000b1a1010 */
[----:B------:R-:W-:Y:S04]  /*17fe0*/  LDGSTS.E [R246+0x5100], desc[UR16][R196.64], P6 ;  /* 0x05100000c4f67fae */ /* 0x000fe8000b1a1010 */
[----:B------:R-:W-:Y:S04]  /*17ff0*/  LDGSTS.E [R246+0x5500], desc[UR16][R180.64], P6 ;  /* 0x05500000b4f67fae */ /* 0x000fe8000b1a1010 */
[----:B------:R-:W-:Y:S04]  /*18000*/  LDGSTS.E [R246+0x5900], desc[UR16][R164.64], P6 ;  /* 0x05900000a4f67fae */ /* 0x000fe8000b1a1010 */
[----:B------:R-:W-:Y:S01]  /*18010*/  LDGSTS.E [R246+0x5d00], desc[UR16][R148.64], P6 ;  /* 0x05d0000094f67fae */ /* 0x000fe2000b1a1010 */
[----:B------:R-:W-:-:S03]  /*18020*/  VIADD R247, R3, UR6 ;  /* 0x0000000603f77c36 */ /* 0x000fc60008000000 */
        /* <DEDUP_REMOVED lines=8> */
[----:B--2---:R-:W-:Y:S04]  /*180b0*/  LDGSTS.E [R247+0x180], desc[UR16][R4.64], P6 ;  /* 0x0018000004f77fae */ /* 0x004fe8000b1a1010 */
[----:B---3--:R-:W-:Y:S04]  /*180c0*/  LDGSTS.E [R247+0x580], desc[UR16][R242.64], P6 ;  /* 0x00580000f2f77fae */ /* 0x008fe8000b1a1010 */
[----:B------:R-:W2:Y:S04]  /*180d0*/  LDL.64 R4, [R1+0x558] ;  /* 0x0005580001047983 */ /* 0x000ea80000100a00 */
        /* <DEDUP_REMOVED lines=30> */
[----:B------:R1:W-:Y:S04]  /*182c0*/  LDGSTS.E [R247+0x4580], desc[UR16][R248.64], P6 ;  /* 0x04580000f8f77fae */ /* 0x0003e8000b1a1010 */
[----:B------:R-:W4:Y:S04]  /*182d0*/  LDL.64 R250, [R1+0x158] ;  /* 0x0001580001fa7983 */ /* 0x000f280000100a00 */
[----:B------:R-:W-:Y:S01]  /*182e0*/  LDGSTS.E [R247+0x4980], desc[UR16][R226.64], P6 ;  /* 0x04980000e2f77fae */ /* 0x000fe2000b1a1010 */
[----:B------:R-:W-:-:S03]  /*182f0*/  LOP3.LUT R3, R121, 0x40, RZ, 0x3c, !PT ;  /* 0x0000004079037812 */ /* 0x000fc600078e3cff */
        /* <DEDUP_REMOVED lines=98> */
[----:B------:R-:W-:Y:S04]  /*18920*/  LDGSTS.E [R249+0x4680], desc[UR16][R238.64], P6 ;  /* 0x04680000eef97fae */ /* 0x000fe8000b1a1010 */
        /* <DEDUP_REMOVED lines=17> */
[----:B------:R-:W4:Y:S04]  /*18a40*/  LDL.64 R6, [R1+0x540] ;  /* 0x0005400001067983 */ /* 0x000f280000100a00 */
[----:B--2---:R-:W-:Y:S04]  /*18a50*/  LDGSTS.E [R250+0x700], desc[UR16][R4.64], P6 ;  /* 0x0070000004fa7fae */ /* 0x004fe8000b1a1010 */
[----:B---3--:R-:W-:Y:S04]  /*18a60*/  LDGSTS.E [R250+0xb00], desc[UR16][R242.64], P6 ;  /* 0x00b00000f2fa7fae */ /* 0x008fe8000b1a1010 */
[----:B------:R-:W2:Y:S04]  /*18a70*/  LDL.64 R4, [R1+0x140] ;  /* 0x0001400001047983 */ /* 0x000ea80000100a00 */
[----:B------:R-:W-:Y:S04]  /*18a80*/  LDGSTS.E [R250+0xf00], desc[UR16][R22.64], P6 ;  /* 0x00f0000016fa7fae */ /* 0x000fe8000b1a1010 */
[----:B------:R-:W3:Y:S04]  /*18a90*/  LDL.64 R242, [R1+0x180] ;  /* 0x0001800001f27983 */ /* 0x000ee80000100a00 */
[----:B------:R-:W-:Y:S04]  /*18aa0*/  LDGSTS.E [R250+0x1300], desc[UR16][R38.64], P6 ;  /* 0x0130000026fa7fae */ /* 0x000fe8000b1a1010 */
[----:B------:R-:W2:Y:S04]  /*18ab0*/  LDL.64 R22, [R1+0x1c0] ;  /* 0x0001c00001167983 */ /* 0x000ea80000100a00 */
        /* <DEDUP_REMOVED lines=12> */
[----:B----4-:R-:W-:Y:S04]  /*18b80*/  LDGSTS.E [R250+0x2f00], desc[UR16][R154.64], P6 ;  /* 0x02f000009afa7fae */ /* 0x010fe8000b1a1010 */
[----:B------:R-:W4:Y:S04]  /*18b90*/  LDL.64 R138, [R1+0x380] ;  /* 0x00038000018a7983 */ /* 0x000f280000100a00 */
        /* <DEDUP_REMOVED lines=29> */
[----:B------:R-:W5:Y:S04]  /*18d70*/  LDL.LU.64 R6, [R1+0xc80] ;  /* 0x000c800001067983 */ /* 0x000f680000300a00 */
[----:B--2---:R-:W-:Y:S04]  /*18d80*/  LDGSTS.E [R251+0x780], desc[UR16][R234.64], P6 ;  /* 0x00780000eafb7fae */ /* 0x004fe8000b1a1010 */
[----:B------:R-:W-:Y:S04]  /*18d90*/  LDGSTS.E [R251+0xb80], desc[UR16][R218.64], P6 ;  /* 0x00b80000dafb7fae */ /* 0x000fe8000b1a1010 */
[----:B------:R-:W-:Y:S04]  /*18da0*/  LDGSTS.E [R251+0xf80], desc[UR16][R202.64], P6 ;  /* 0x00f80000cafb7fae */ /* 0x000fe8000b1a1010 */
[----:B------:R-:W2:Y:S04]  /*18db0*/  LDL.LU.64 R234, [R1+0xc78] ;  /* 0x000c780001ea7983 */ /* 0x000ea80000300a00 */
[----:B------:R-:W2:Y:S04]  /*18dc0*/  LDL.LU.64 R218, [R1+0xc70] ;  /* 0x000c700001da7983 */ /* 0x000ea80000300a00 */
[----:B------:R-:W2:Y:S04]  /*18dd0*/  LDL.LU.64 R202, [R1+0xc68] ;  /* 0x000c680001ca7983 */ /* 0x000ea80000300a00 */
[----:B------:R-:W-:Y:S04]  /*18de0*/  LDGSTS.E [R251+0x1380], desc[UR16][R186.64], P6 ;  /* 0x01380000bafb7fae */ /* 0x000fe8000b1a1010 */
[----:B------:R-:W-:Y:S04]  /*18df0*/  LDGSTS.E [R251+0x1780], desc[UR16][R170.64], P6 ;  /* 0x01780000aafb7fae */ /* 0x000fe8000b1a1010 */
[----:B------:R-:W-:Y:S04]  /*18e00*/  LDGSTS.E [R251+0x1b80], desc[UR16][R154.64], P6 ;  /* 0x01b800009afb7fae */ /* 0x000fe8000b1a1010 */
[----:B------:R-:W2:Y:S04]  /*18e10*/  LDL.LU.64 R186, [R1+0xc60] ;  /* 0x000c600001ba7983 */ /* 0x000ea80000300a00 */
[----:B------:R-:W2:Y:S04]  /*18e20*/  LDL.LU.64 R170, [R1+0xc58] ;  /* 0x000c580001aa7983 */ /* 0x000ea80000300a00 */
[----:B------:R-:W2:Y:S04]  /*18e30*/  LDL.LU.64 R154, [R1+0xc50] ;  /* 0x000c5000019a7983 */ /* 0x000ea80000300a00 */
[----:B----4-:R-:W-:Y:S04]  /*18e40*/  LDGSTS.E [R251+0x1f80], desc[UR16][R138.64], P6 ;  /* 0x01f800008afb7fae */ /* 0x010fe8000b1a1010 */
[----:B------:R-:W-:Y:S04]  /*18e50*/  LDGSTS.E [R251+0x2380], desc[UR16][R118.64], P6 ;  /* 0x0238000076fb7fae */ /* 0x000fe8000b1a1010 */
[----:B------:R-:W-:Y:S04]  /*18e60*/  LDGSTS.E [R251+0x2780], desc[UR16][R102.64], P6 ;  /* 0x0278000066fb7fae */ /* 0x000fe8000b1a1010 */
[----:B------:R-:W4:Y:S04]  /*18e70*/  LDL.LU.64 R138, [R1+0xc48] ;  /* 0x000c4800018a7983 */ /* 0x000f280000300a00 */
[----:B------:R-:W4:Y:S04]  /*18e80*/  LDL.LU.64 R118, [R1+0xc40] ;  /* 0x000c400001767983 */ /* 0x000f280000300a00 */
[----:B------:R-:W4:Y:S04]  /*18e90*/  LDL.LU.64 R102, [R1+0xc38] ;  /* 0x000c380001667983 */ /* 0x000f280000300a00 */
[----:B------:R-:W-:Y:S04]  /*18ea0*/  LDGSTS.E [R251+0x2b80], desc[UR16][R86.64], P6 ;  /* 0x02b8000056fb7fae */ /* 0x000fe8000b1a1010 */
[----:B------:R-:W-:Y:S04]  /*18eb0*/  LDGSTS.E [R251+0x2f80], desc[UR16][R70.64], P6 ;  /* 0x02f8000046fb7fae */ /* 0x000fe8000b1a1010 */
[----:B------:R-:W-:Y:S04]  /*18ec0*/  LDGSTS.E [R251+0x3380], desc[UR16][R54.64], P6 ;  /* 0x0338000036fb7fae */ /* 0x000fe8000b1a1010 */
[----:B------:R-:W4:Y:S04]  /*18ed0*/  LDL.LU.64 R86, [R1+0xc30] ;  /* 0x000c300001567983 */ /* 0x000f280000300a00 */
[----:B------:R-:W4:Y:S04]  /*18ee0*/  LDL.LU.64 R70, [R1+0xc28] ;  /* 0x000c280001467983 */ /* 0x000f280000300a00 */
[----:B------:R-:W4:Y:S04]  /*18ef0*/  LDL.LU.64 R54, [R1+0xc20] ;  /* 0x000c200001367983 */ /* 0x000f280000300a00 */
[----:B------:R-:W-:Y:S04]  /*18f00*/  LDGSTS.E [R251+0x3780], desc[UR16][R38.64], P6 ;  /* 0x0378000026fb7fae */ /* 0x000fe8000b1a1010 */
[----:B------:R-:W-:Y:S04]  /*18f10*/  LDGSTS.E [R251+0x3b80], desc[UR16][R22.64], P6 ;  /* 0x03b8000016fb7fae */ /* 0x000fe8000b1a1010 */
[----:B---3--:R-:W-:Y:S04]  /*18f20*/  LDGSTS.E [R251+0x3f80], desc[UR16][R242.64], P6 ;  /* 0x03f80000f2fb7fae */ /* 0x008fe8000b1a1010 */
[----:B------:R-:W3:Y:S04]  /*18f30*/  LDL.LU.64 R38, [R1+0xc18] ;  /* 0x000c180001267983 */ /* 0x000ee80000300a00 */
[----:B------:R-:W3:Y:S04]  /*18f40*/  LDL.LU.64 R22, [R1+0xc10] ;  /* 0x000c100001167983 */ /* 0x000ee80000300a00 */
[----:B------:R-:W3:Y:S04]  /*18f50*/  LDL.LU.64 R242, [R1+0xc08] ;  /* 0x000c080001f27983 */ /* 0x000ee80000300a00 */
[----:B------:R1:W-:Y:S04]  /*18f60*/  LDGSTS.E [R251+0x4380], desc[UR16][R4.64], P6 ;  /* 0x0438000004fb7fae */ /* 0x0003e8000b1a1010 */
[----:B------:R-:W1:Y:S01]  /*18f70*/  LDL.LU.64 R4, [R1+0x638] ;  /* 0x0006380001047983 */ /* 0x000e620000300a00 */
[----:B------:R-:W-:-:S03]  /*18f80*/  ISETP.GE.AND P4, PT, R252, R244, PT ;  /* 0x000000f4fc00720c */ /* 0x000fc60003f86270 */
[----:B------:R-:W3:Y:S01]  /*18f90*/  LDL.LU R3, [R1+0x66c] ;  /* 0x00066c0001037983 */ /* 0x000ee20000300800 */
[----:B------:R-:W-:-:S04]  /*18fa0*/  SEL R252, RZ, 0x4, P4 ;  /* 0x00000004fffc7807 */ /* 0x000fc80002000000 */
[----:B------:R-:W-:-:S04]  /*18fb0*/  SEL R252, R252, RZ, P1 ;  /* 0x000000fffcfc7207 */ /* 0x000fc80000800000 */
[----:B------:R-:W-:Y:S02]  /*18fc0*/  ISETP.NE.U32.AND P4, PT, R252, RZ, PT ;  /* 0x000000fffc00720c */ /* 0x000fe40003f85070 */
[----:B------:R-:W2:Y:S01]  /*18fd0*/  S2R R252, SR_TID.X ;  /* 0x0000000000fc7919 */ /* 0x000ea20000002100 */
[----:B------:R-:W-:-:S04]  /*18fe0*/  SEL R244, RZ, 0x4, P3 ;  /* 0x00000004fff47807 */ /* 0x000fc80001800000 */
[----:B------:R-:W-:-:S04]  /*18ff0*/  SEL R244, R244, RZ, P1 ;  /* 0x000000fff4f47207 */ /* 0x000fc80000800000 */
[----:B------:R-:W-:Y:S02]  /*19000*/  ISETP.NE.U32.AND P3, PT, R244, RZ, PT ;  /* 0x000000fff400720c */ /* 0x000fe40003f65070 */
[----:B------:R-:W2:Y:S01]  /*19010*/  LDC R244, c[0x0][0x3a0] ;  /* 0x0000e800fff47b82 */ /* 0x000ea20000000800 */
[----:B------:R-:W-:Y:S02]  /*19020*/  ISETP.NE.U32.AND P5, PT, RZ, UR18, PT ;  /* 0x00000012ff007c0c */ /* 0x000fe4000bfa5070 */
[----:B--2---:R-:W-:-:S04]  /*19030*/  SHF.R.U32.HI R252, RZ, 0x6, R252 ;  /* 0x00000006fffc7819 */ /* 0x004fc800000116fc */
[----:B------:R-:W-:Y:S01]  /*19040*/  SGXT.U32 R252, R252, 0x1 ;  /* 0x00000001fcfc781a */ /* 0x000fe20000000000 */
[----:B------:R-:W-:-:S03]  /*19050*/  VIADD R244, R244, 0xffffff80 ;  /* 0xffffff80f4f47836 */ /* 0x000fc60000000000 */
[----:B------:R-:W-:Y:S01]  /*19060*/  LOP3.LUT R252, R252, 0x22, RZ, 0xfc, !PT ;  /* 0x00000022fcfc7812 */ /* 0x000fe200078efcff */
[----:B------:R-:W-:Y:S01]  /*19070*/  USHF.L.U32 UR13, UR4, 0x7, URZ ;  /* 0x00000007040d7899 */ /* 0x000fe200080006ff */
[----:B------:R-:W-:-:S04]  /*19080*/  SHF.R.U32.HI R0, RZ, 0x6, R0 ;  /* 0x00000006ff007819 */ /* 0x000fc80000011600 */
[----:B------:R-:W-:-:S04]  /*19090*/  SGXT.U32 R0, R0, 0x1 ;  /* 0x000000010000781a */ /* 0x000fc80000000000 */
[----:B------:R-:W-:Y:S01]  /*190a0*/  LOP3.LUT R0, R0, 0x40, RZ, 0xfc, !PT ;  /* 0x0000004000007812 */ /* 0x000fe200078efcff */
[----:B------:R2:W-:Y:S04]  /*190b0*/  LDGSTS.E [R251+0x4780], desc[UR16][R234.64], P6 ;  /* 0x04780000eafb7fae */ /* 0x0005e8000b1a1010 */
[----:B------:R2:W-:Y:S04]  /*190c0*/  LDGSTS.E [R251+0x4b80], desc[UR16][R218.64], P6 ;  /* 0x04b80000dafb7fae */ /* 0x0005e8000b1a1010 */
[----:B------:R2:W-:Y:S04]  /*190d0*/  LDGSTS.E [R251+0x4f80], desc[UR16][R202.64], P6 ;  /* 0x04f80000cafb7fae */ /* 0x0005e8000b1a1010 */
[----:B------:R2:W-:Y:S04]  /*190e0*/  LDGSTS.E [R251+0x5380], desc[UR16][R186.64], P6 ;  /* 0x05380000bafb7fae */ /* 0x0005e8000b1a1010 */
[----:B------:R2:W-:Y:S04]  /*190f0*/  LDGSTS.E [R251+0x5780], desc[UR16][R170.64], P6 ;  /* 0x05780000aafb7fae */ /* 0x0005e8000b1a1010 */
[----:B------:R2:W-:Y:S04]  /*19100*/  LDGSTS.E [R251+0x5b80], desc[UR16][R154.64], P6 ;  /* 0x05b800009afb7fae */ /* 0x0005e8000b1a1010 */
[----:B----4-:R2:W-:Y:S04]  /*19110*/  LDGSTS.E [R251+0x5f80], desc[UR16][R138.64], P6 ;  /* 0x05f800008afb7fae */ /* 0x0105e8000b1a1010 */
[----:B------:R2:W-:Y:S04]  /*19120*/  LDGSTS.E [R251+0x6380], desc[UR16][R118.64], P6 ;  /* 0x0638000076fb7fae */ /* 0x0005e8000b1a1010 */
[----:B------:R2:W-:Y:S04]  /*19130*/  LDGSTS.E [R251+0x6780], desc[UR16][R102.64], P6 ;  /* 0x0678000066fb7fae */ /* 0x0005e8000b1a1010 */
[----:B------:R2:W-:Y:S04]  /*19140*/  LDGSTS.E [R251+0x6b80], desc[UR16][R86.64], P6 ;  /* 0x06b8000056fb7fae */ /* 0x0005e8000b1a1010 */
[----:B------:R2:W-:Y:S04]  /*19150*/  LDGSTS.E [R251+0x6f80], desc[UR16][R70.64], P6 ;  /* 0x06f8000046fb7fae */ /* 0x0005e8000b1a1010 */
[----:B------:R2:W-:Y:S04]  /*19160*/  LDGSTS.E [R251+0x7380], desc[UR16][R54.64], P6 ;  /* 0x0738000036fb7fae */ /* 0x0005e8000b1a1010 */
[----:B---3--:R2:W-:Y:S04]  /*19170*/  LDGSTS.E [R251+0x7780], desc[UR16][R38.64], P6 ;  /* 0x0778000026fb7fae */ /* 0x0085e8000b1a1010 */
[----:B------:R2:W-:Y:S04]  /*19180*/  LDGSTS.E [R251+0x7b80], desc[UR16][R22.64], P6 ;  /* 0x07b8000016fb7fae */ /* 0x0005e8000b1a1010 */
[----:B------:R2:W-:Y:S01]  /*19190*/  LDGSTS.E [R251+0x7f80], desc[UR16][R242.64], P6 ;  /* 0x07f80000f2fb7fae */ /* 0x0005e2000b1a1010 */
[----:B------:R-:W-:-:S03]  /*191a0*/  ISETP.GE.AND P6, PT, R252, R244, PT ;  /* 0x000000f4fc00720c */ /* 0x000fc60003fc6270 */
[----:B------:R-:W0:Y:S01]  /*191b0*/  LDGDEPBAR ;  /* 0x00000000000079af */ /* 0x000e220000000000 */
[----:B------:R-:W-:-:S04]  /*191c0*/  SEL R244, RZ, 0x4, P6 ;  /* 0x00000004fff47807 */ /* 0x000fc80003000000 */
[----:B------:R-:W-:Y:S02]  /*191d0*/  SEL R244, R244, RZ, P1 ;  /* 0x000000fff4f47207 */ /* 0x000fe40000800000 */
[----:B------:R-:W-:Y:S02]  /*191e0*/  ISETP.LT.OR P6, PT, R2, 0x80, P5 ;  /* 0x000000800200780c */ /* 0x000fe40002fc1670 */
[----:B------:R2:W5:Y:S04]  /*191f0*/  LDL.LU R2, [R1+0xc00] ;  /* 0x000c000001027983 */ /* 0x0005680000300800 */
[----:B------:R3:W-:Y:S02]  /*19200*/  STL [R1+0x668], R244 ;  /* 0x000668f401007387 */ /* 0x0007e40000100800 */
[----:B---3--:R-:W3:Y:S01]  /*19210*/  LDC R244, c[0x0][0x3a0] ;  /* 0x0000e800fff47b82 */ /* 0x008ee20000000800 */
[----:B------:R-:W-:Y:S01]  /*19220*/  IMAD.U32 R252, RZ, RZ, UR13 ;  /* 0x0000000dfffc7e24 */ /* 0x000fe2000f8e00ff */
[----:B------:R-:W-:-:S04]  /*19230*/  DEPBAR.LE SB0, 0x0 ;  /* 0x000080000000791a */ /* 0x000fc80000000000 */
[----:B-1----:R-:W-:-:S05]  /*19240*/  IMAD.WIDE R4, R252, 0x4, R4 ;  /* 0x00000004fc047825 */ /* 0x002fca00078e0204 */
[----:B------:R1:W-:Y:S04]  /*19250*/  STL.64 [R1+0x38], R4 ;  /* 0x0000380401007387 */ /* 0x0003e80000100a00 */
[----:B-1----:R2:W5:Y:S01]  /*19260*/  LDL.LU.64 R4, [R1+0xbf8] ;  /* 0x000bf80001047983 */ /* 0x0025620000300a00 */
[----:B---3--:R-:W-:Y:S01]  /*19270*/  VIADD R244, R244, 0xffffff80 ;  /* 0xffffff80f4f47836 */ /* 0x008fe20000000000 */
[----:B------:R-:W-:Y:S04]  /*19280*/  BAR.SYNC.DEFER_BLOCKING 0x0 ;  /* 0x0000000000007b1d */ /* 0x000fe80000010000 */
[----:B------:R-:W-:-:S02]  /*19290*/  ISETP.GE.AND P0, PT, R0, R244, PT ;  /* 0x000000f40000720c */ /* 0x000fc40003f06270 */
[----:B------:R2:W5:Y:S01]  /*192a0*/  LDL.LU R0, [R1+0xbf0] ;  /* 0x000bf00001007983 */ /* 0x0005620000300800 */
[----:B------:R-:W-:Y:S02]  /*192b0*/  ISETP.NE.AND P0, PT, R3, RZ, PT ;  /* 0x000000ff0300720c */ /* 0x000fe40003f05270 */
[----:B------:R-:W1:Y:S02]  /*192c0*/  S2R R3, SR_TID.X ;  /* 0x0000000000037919 */ /* 0x000e640000002100 */
[----:B-1----:R-:W-:-:S04]  /*192d0*/  SHF.R.U32.HI R3, RZ, 0x6, R3 ;  /* 0x00000006ff037819 */ /* 0x002fc80000011603 */
[----:B------:R-:W-:Y:S01]  /*192e0*/  SGXT.U32 R3, R3, 0x1 ;  /* 0x000000010303781a */ /* 0x000fe20000000000 */
[----:B--2---:R-:W-:Y:S06]  /*192f0*/  @P6 BRA `(.L_x_6) ;  /* 0x0000000400786947 */ /* 0x004fec0003800000 */
[----:B------:R-:W-:Y:S02]  /*19300*/  USHF.R.U32.HI UR26, URZ, 0x4, UR6 ;  /* 0x00000004ff1a7899 */ /* 0x000fe40008011606 */
[----:B------:R-:W-:Y:S02]  /*19310*/  UIADD3 UR10, UPT, UPT, UR6, 0x40000, URZ ;  /* 0x00040000060a7890 */ /* 0x000fe4000fffe0ff */
[----:B------:R-:W-:Y:S02]  /*19320*/  USGXT.U32 UR26, UR26, 0xe ;  /* 0x0000000e1a1a789a */ /* 0x000fe40008000000 */
[----:B------:R-:W-:Y:S02]  /*19330*/  USHF.R.U32.HI UR10, URZ, 0x4, UR10 ;  /* 0x00000004ff0a7899 */ /* 0x000fe4000801160a */
[----:B------:R-:W-:Y:S02]  /*19340*/  UIADD3 UR52, UP1, UPT, UR26, 0x2, URZ ;  /* 0x000000021a347890 */ /* 0x000fe4000ff3e0ff */
[----:B------:R-:W-:Y:S01]  /*19350*/  USGXT.U32 UR64, UR10, 0xe ;  /* 0x0000000e0a40789a */ /* 0x000fe20008000000 */
[----:B------:R-:W-:Y:S01]  /*19360*/  UMOV UR4, URZ ;  /* 0x000000ff00047c82 */ /* 0x000fe20008000000 */
[----:B------:R-:W-:Y:S01]  /*19370*/  UMOV UR9, URZ ;  /* 0x000000ff00097c82 */ /* 0x000fe20008000000 */
[----:B------:R-:W-:-:S02]  /*19380*/  UIADD3.X UR53, UPT, UPT, UR4, 0x40004040, URZ, UP1, !UPT ;  /* 0x4000404004357890 */ /* 0x000fc40008ffe4ff */
[----:B------:R-:W-:Y:S01]  /*19390*/  UIADD3 UR20, UP1, UPT, UR64, 0x2, URZ ;  /* 0x0000000240147890 */ /* 0x000fe2000ff3e0ff */
[----:B------:R-:W-:Y:S01]  /*193a0*/  UMOV UR22, 0x0 ;  /* 0x0000000000167882 */ /* 0x000fe20000000000 */
[----:B------:R-:W-:Y:S02]  /*193b0*/  UMOV UR23, 0x4400910 ;  /* 0x0440091000177882 */ /* 0x000fe40000000000 */
[----:B------:R-:W-:Y:S01]  /*193c0*/  UIADD3.X UR21, UPT, UPT, UR9, 0x40004040, URZ, UP1, !UPT ;  /* 0x4000404009157890 */ /* 0x000fe20008ffe4ff */
[----:B------:R-:W-:Y:S01]  /*193d0*/  UMOV UR27, 0x40004040 ;  /* 0x40004040001b7882 */ /* 0x000fe20000000000 */
[----:B------:R-:W-:Y:S01]  /*193e0*/  UMOV UR65, 0x40004040 ;  /* 0x4000404000417882 */ /* 0x000fe20000000000 */
[----:B------:R-:W-:Y:S01]  /*193f0*/  UMOV UR14, 0x0 ;  /* 0x00000000000e7882 */ /* 0x000fe20000000000 */
[----:B------:R-:W-:Y:S01]  /*19400*/  UMOV UR15, 0x4400910 ;  /* 0x04400910000f7882 */ /* 0x000fe20000000000 */
[----:B------:R-:W-:Y:S01]  /*19410*/  UMOV UR30, UR11 ;  /* 0x0000000b001e7c82 */ /* 0x000fe20008000000 */
[----:B------:R-:W-:Y:S01]  /*19420*/  UMOV UR31, URZ ;  /* 0x000000ff001f7c82 */ /* 0x000fe20008000000 */
[----:B------:R-:W-:Y:S01]  /*19430*/  UIADD3.64 UR68, UPT, UPT, UR52, 0x2, URZ ;  /* 0x0000000234447897 */ /* 0x000fe2000fffe0ff */
[----:B------:R1:W-:Y:S01]  /*19440*/  UTCHMMA gdesc[UR64], gdesc[UR26], tmem[UR7], tmem[UR22], idesc[UR23], !UPT ;  /* 0x00ff161a400075ea */ /* 0x0003e2000f800007 */
[----:B------:R-:W-:-:S02]  /*19450*/  UIADD3.64 UR70, UPT, UPT, UR20, 0x2, URZ ;  /* 0x0000000214467897 */ /* 0x000fc4000fffe0ff */
[----:B------:R2:W-:Y:S01]  /*19460*/  UTCHMMA gdesc[UR20], gdesc[UR52], tmem[UR7], tmem[UR14], idesc[UR15], UPT ;  /* 0x00ff0e34140075ea */ /* 0x0005e2000b800007 */
[----:B------:R-:W-:Y:S01]  /*19470*/  UIADD3.64 UR60, UPT, UPT, UR52, 0x4, URZ ;  /* 0x00000004343c7897 */ /* 0x000fe2000fffe0ff */
[----:B------:R-:W-:Y:S01]  /*19480*/  UMOV UR4, UR30 ;  /* 0x0000001e00047c82 */ /* 0x000fe20008000000 */
[----:B------:R-:W-:Y:S02]  /*19490*/  UIADD3.64 UR46, UPT, UPT, UR52, 0x7fe, URZ ;  /* 0x000007fe342e7897 */ /* 0x000fe4000fffe0ff */
[----:B------:R-:W-:Y:S02]  /*194a0*/  UIADD3.64 UR30, UPT, UPT, UR52, 0x800, URZ ;  /* 0x00000800341e7897 */ /* 0x000fe4000fffe0ff */
[----:B-1----:R-:W-:Y:S02]  /*194b0*/  UIADD3.64 UR64, UPT, UPT, UR20, 0x4, URZ ;  /* 0x0000000414407897 */ /* 0x002fe4000fffe0ff */
[----:B------:R-:W-:Y:S02]  /*194c0*/  UIADD3.64 UR62, UPT, UPT, UR52, 0x802, URZ ;  /* 0x00000802343e7897 */ /* 0x000fe4000fffe0ff */
[----:B------:R-:W-:-:S02]  /*194d0*/  UIADD3.64 UR58, UPT, UPT, UR52, 0x804, URZ ;  /* 0x00000804343a7897 */ /* 0x000fc4000fffe0ff */
[----:B------:R-:W-:Y:S02]  /*194e0*/  UIADD3.64 UR54, UPT, UPT, UR52, 0xffe, URZ ;  /* 0x00000ffe34367897 */ /* 0x000fe4000fffe0ff */
[----:B------:R-:W-:Y:S02]  /*194f0*/  UIADD3.64 UR48, UPT, UPT, UR52, 0x1000, URZ ;  /* 0x0000100034307897 */ /* 0x000fe4000fffe0ff */
[----:B------:R-:W-:Y:S02]  /*19500*/  UIADD3.64 UR42, UPT, UPT, UR52, 0x1002, URZ ;  /* 0x00001002342a7897 */ /* 0x000fe4000fffe0ff */
[----:B------:R-:W-:Y:S02]  /*19510*/  UIADD3.64 UR36, UPT, UPT, UR52, 0x1004, URZ ;  /* 0x0000100434247897 */ /* 0x000fe4000fffe0ff */
[----:B------:R-:W-:Y:S02]  /*19520*/  UIADD3.64 UR32, UPT, UPT, UR52, 0x17fe, URZ ;  /* 0x000017fe34207897 */ /* 0x000fe4000fffe0ff */
[----:B------:R-:W-:-:S02]  /*19530*/  UIADD3.64 UR26, UPT, UPT, UR52, 0x1800, URZ ;  /* 0x00001800341a7897 */ /* 0x000fc4000fffe0ff */
[----:B------:R-:W-:Y:S02]  /*19540*/  UIADD3.64 UR22, UPT, UPT, UR52, 0x1802, URZ ;  /* 0x0000180234167897 */ /* 0x000fe4000fffe0ff */
[----:B--2---:R-:W-:Y:S02]  /*19550*/  UIADD3.64 UR14, UPT, UPT, UR52, 0x1804, URZ ;  /* 0x00001804340e7897 */ /* 0x004fe4000fffe0ff */
[----:B------:R-:W-:Y:S02]  /*19560*/  UIADD3.64 UR52, UPT, UPT, UR20, 0x1fe, URZ ;  /* 0x000001fe14347897 */ /* 0x000fe4000fffe0ff */
[----:B------:R-:W-:Y:S01]  /*19570*/  UIADD3.64 UR72, UPT, UPT, UR20, 0x200, URZ ;  /* 0x0000020014487897 */ /* 0x000fe2000fffe0ff */
[----:B------:R-:W-:Y:S01]  /*19580*/  UMOV UR66, 0x0 ;  /* 0x0000000000427882 */ /* 0x000fe20000000000 */
[----:B------:R-:W-:Y:S01]  /*19590*/  UMOV UR67, 0x4400910 ;  /* 0x0440091000437882 */ /* 0x000fe20000000000 */
[----:B------:R-:W-:Y:S01]  /*195a0*/  UMOV UR56, 0x0 ;  /* 0x0000000000387882 */ /* 0x000fe20000000000 */
[----:B------:R-:W-:Y:S01]  /*195b0*/  UMOV UR57, 0x4400910 ;  /* 0x0440091000397882 */ /* 0x000fe20000000000 */
[----:B------:R1:W-:Y:S01]  /*195c0*/  UTCHMMA gdesc[UR70], gdesc[UR68], tmem[UR7], tmem[UR66], idesc[UR67], UPT ;  /* 0x00ff4244460075ea */ /* 0x0003e2000b800007 */
[----:B------:R-:W-:Y:S01]  /*195d0*/  UIADD3.64 UR76, UPT, UPT, UR20, 0x202, URZ ;  /* 0x00000202144c7897 */ /* 0x000fe2000fffe0ff */
[----:B------:R2:W-:Y:S01]  /*195e0*/  UTCHMMA gdesc[UR64], gdesc[UR60], tmem[UR7], tmem[UR56], idesc[UR57], UPT ;  /* 0x00ff383c400075ea */ /* 0x0005e2000b800007 */
[----:B------:R-:W-:Y:S01]  /*195f0*/  UIADD3.64 UR74, UPT, UPT, UR20, 0x204, URZ ;  /* 0x00000204144a7897 */ /* 0x000fe2000fffe0ff */
[----:B------:R-:W-:Y:S01]  /*19600*/  UMOV UR40, 0x0 ;  /* 0x0000000000287882 */ /* 0x000fe20000000000 */
[----:B------:R-:W-:Y:S01]  /*19610*/  UMOV UR41, 0x4400910 ;  /* 0x0440091000297882 */ /* 0x000fe20000000000 */
[----:B------:R-:W-:Y:S01]  /*19620*/  UMOV UR50, 0x0 ;  /* 0x0000000000327882 */ /* 0x000fe20000000000 */
[----:B------:R3:W-:Y:S01]  /*19630*/  UTCHMMA gdesc[UR52], gdesc[UR46], tmem[UR7], tmem[UR40], idesc[UR41], UPT ;  /* 0x00ff282e340075ea */ /* 0x0007e2000b800007 */
[----:B------:R-:W-:Y:S01]  /*19640*/  UMOV UR51, 0x4400910 ;  /* 0x0440091000337882 */ /* 0x000fe20000000000 */
[----:B-1----:R-:W-:Y:S01]  /*19650*/  UMOV UR68, 0x0 ;  /* 0x0000000000447882 */ /* 0x002fe20000000000 */
[----:B------:R-:W-:Y:S01]  /*19660*/  UMOV UR69, 0x4400910 ;  /* 0x0440091000457882 */ /* 0x000fe20000000000 */
[----:B--2---:R-:W-:Y:S01]  /*19670*/  UIADD3.64 UR64, UPT, UPT, UR20, 0x3fe, URZ ;  /* 0x000003fe14407897 */ /* 0x004fe2000fffe0ff */
[----:B------:R1:W-:Y:S01]  /*19680*/  UTCHMMA gdesc[UR72], gdesc[UR30], tmem[UR7], tmem[UR68], idesc[UR69], UPT ;  /* 0x00ff441e480075ea */ /* 0x0003e2000b800007 */
[----:B------:R-:W-:-:S02]  /*19690*/  UIADD3.64 UR60, UPT, UPT, UR20, 0x400, URZ ;  /* 0x00000400143c7897 */ /* 0x000fc4000fffe0ff */
[----:B------:R-:W-:Y:S02]  /*196a0*/  UIADD3.64 UR56, UPT, UPT, UR20, 0x402, URZ ;  /* 0x0000040214387897 */ /* 0x000fe4000fffe0ff */
[----:B---3--:R-:W-:Y:S02]  /*196b0*/  UIADD3.64 UR40, UPT, UPT, UR20, 0x404, URZ ;  /* 0x0000040414287897 */ /* 0x008fe4000fffe0ff */
[----:B------:R-:W-:Y:S02]  /*196c0*/  UIADD3.64 UR46, UPT, UPT, UR20, 0x5fe, URZ ;  /* 0x000005fe142e7897 */ /* 0x000fe4000fffe0ff */
[----:B------:R-:W-:Y:S01]  /*196d0*/  UIADD3.64 UR66, UPT, UPT, UR20, 0x600, URZ ;  /* 0x0000060014427897 */ /* 0x000fe2000fffe0ff */
[----:B-1----:R-:W-:Y:S01]  /*196e0*/  UMOV UR30, 0x0 ;  /* 0x00000000001e7882 */ /* 0x002fe20000000000 */
[----:B------:R-:W-:Y:S01]  /*196f0*/  UMOV UR31, 0x4400910 ;  /* 0x04400910001f7882 */ /* 0x000fe20000000000 */
[----:B------:R-:W-:Y:S01]  /*19700*/  UIADD3.64 UR68, UPT, UPT, UR20, 0x602, URZ ;  /* 0x0000060214447897 */ /* 0x000fe2000fffe0ff */
[----:B------:R1:W-:Y:S01]  /*19710*/  UTCHMMA gdesc[UR76], gdesc[UR62], tmem[UR7], tmem[UR30], idesc[UR31], UPT ;  /* 0x00ff1e3e4c0075ea */ /* 0x0003e2000b800007 */
[----:B------:R-:W-:Y:S01]  /*19720*/  UMOV UR52, 0x0 ;  /* 0x0000000000347882 */ /* 0x000fe20000000000 */
[----:B------:R-:W-:Y:S01]  /*19730*/  UMOV UR53, 0x4400910 ;  /* 0x0440091000357882 */ /* 0x000fe20000000000 */
[----:B------:R-:W-:Y:S01]  /*19740*/  UMOV UR70, 0x0 ;  /* 0x0000000000467882 */ /* 0x000fe20000000000 */
[----:B------:R-:W-:Y:S01]  /*19750*/  UMOV UR71, 0x4400910 ;  /* 0x0440091000477882 */ /* 0x000fe20000000000 */
[----:B------:R-:W-:Y:S01]  /*19760*/  UIADD3.64 UR20, UPT, UPT, UR20, 0x604, URZ ;  /* 0x0000060414147897 */ /* 0x000fe2000fffe0ff */
[----:B------:R1:W-:Y:S01]  /*19770*/  UTCHMMA gdesc[UR74], gdesc[UR58], tmem[UR7], tmem[UR52], idesc[UR53], UPT ;  /* 0x00ff343a4a0075ea */ /* 0x0003e2000b800007 */
[----:B------:R-:W-:Y:S01]  /*19780*/  UMOV UR44, 0x0 ;  /* 0x00000000002c7882 */ /* 0x000fe20000000000 */
[----:B------:R-:W-:Y:S01]  /*19790*/  UMOV UR45, 0x4400910 ;  /* 0x04400910002d7882 */ /* 0x000fe20000000000 */
        /* <DEDUP_REMOVED lines=16> */
[----:B------:R1:W-:Y:S01]  /*198a0*/  UTCHMMA gdesc[UR68], gdesc[UR22], tmem[UR7], tmem[UR24], idesc[UR25], UPT ;  /* 0x00ff1816440075ea */ /* 0x0003e2000b800007 */
[----:B------:R1:W-:Y:S01]  /*198b0*/  UTCHMMA gdesc[UR20], gdesc[UR14], tmem[UR7], tmem[UR18], idesc[UR19], UPT ;  /* 0x00ff120e140075ea */ /* 0x0003e2000b800007 */
[----:B------:R1:W-:Y:S01]  /*198c0*/  UTCBAR [UR4], URZ ;  /* 0x000000ff040073e9 */ /* 0x0003e200080000ff */
[----:B------:R-:W-:Y:S01]  /*198d0*/  NOP ;  /* 0x0000000000007918 */ /* 0x000fe20000000000 */
.L_x_6:
[----:B------:R-:W-:Y:S04]  /*198e0*/  STL.64 [R1+0xd38], R60 ;  /* 0x000d383c01007387 */ /* 0x000fe80000100a00 */
[----:B------:R2:W-:Y:S04]  /*198f0*/  STL.64 [R1+0xd30], R58 ;  /* 0x000d303a01007387 */ /* 0x0005e80000100a00 */
[----:B--2---:R-:W2:Y:S04]  /*19900*/  LDL.LU.64 R58, [R1+0x110] ;  /* 0x00011000013a7983 */ /* 0x004ea80000300a00 */
[----:B------:R3:W-:Y:S04]  /*19910*/  STL.64 [R1+0xd28], R56 ;  /* 0x000d283801007387 */ /* 0x0007e80000100a00 */
[----:B---3--:R-:W3:Y:S04]  /*19920*/  LDL.LU.64 R56, [R1+0x5e0] ;  /* 0x0005e00001387983 */ /* 0x008ee80000300a00 */
[----:B------:R4:W-:Y:S04]  /*19930*/  STL.64 [R1+0xd20], R54 ;  /* 0x000d203601007387 */ /* 0x0009e80000100a00 */
[----:B----4-:R-:W4:Y:S04]  /*19940*/  LDL.LU.64 R54, [R1+0x5d8] ;  /* 0x0005d80001367983 */ /* 0x010f280000300a00 */
[----:B------:R1:W-:Y:S04]  /*19950*/  STL.64 [R1+0xd18], R52 ;  /* 0x000d183401007387 */ /* 0x0003e80000100a00 */
[----:B-1----:R-:W2:Y:S04]  /*19960*/  LDL.LU.64 R52, [R1+0x660] ;  /* 0x0006600001347983 */ /* 0x002ea80000300a00 */
[----:B------:R1:W-:Y:S04]  /*19970*/  STL.64 [R1+0xd10], R50 ;  /* 0x000d103201007387 */ /* 0x0003e80000100a00 */
[----:B-1----:R-:W4:Y:S04]  /*19980*/  LDL.LU R51, [R1+0x668] ;  /* 0x0006680001337983 */ /* 0x002f280000300800 */
[----:B------:R1:W-:Y:S04]  /*19990*/  STL.64 [R1+0xd08], R48 ;  /* 0x000d083001007387 */ /* 0x0003e80000100a00 */
[----:B-1----:R-:W4:Y:S01]  /*199a0*/  LDL.64 R48, [R1+0x38] ;  /* 0x0000380001307983 */ /* 0x002f220000100a00 */
[----:B------:R-:W-:Y:S01]  /*199b0*/  VIADD R61, R122, UR6 ;  /* 0x000000067a3d7c36 */ /* 0x000fe20008000000 */
[----:B------:R-:W-:Y:S01]  /*199c0*/  LOP3.LUT R60, R3, 0x40, RZ, 0xfc, !PT ;  /* 0x00000040033c7812 */ /* 0x000fe200078efcff */
[----:B------:R-:W-:Y:S03]  /*199d0*/  BAR.SYNC.DEFER_BLOCKING 0x0 ;  /* 0x0000000000007b1d */ /* 0x000fe60000010000 */
[----:B------:R-:W-:-:S02]  /*199e0*/  ISETP.GE.AND P6, PT, R60, R244, PT ;  /* 0x000000f43c00720c */ /* 0x000fc40003fc6270 */
[----:B------:R-:W-:Y:S01]  /*199f0*/  LOP3.LUT R60, R3, 0x42, RZ, 0xfc, !PT ;  /* 0x00000042033c7812 */ /* 0x000fe200078efcff */
        /* <DEDUP_REMOVED lines=19> */
[----:B------:R1:W-:Y:S04]  /*19b30*/  STL.64 [R1+0xc68], R8 ;  /* 0x000c680801007387 */ /* 0x0003e80000100a00 */
[----:B------:R-:W-:Y:S04]  /*19b40*/  STL.64 [R1+0xc60], R242 ;  /* 0x000c60f201007387 */ /* 0x000fe80000100a00 */
[----:B------:R-:W-:Y:S04]  /*19b50*/  STL.64 [R1+0xc28], R246 ;  /* 0x000c28f601007387 */ /* 0x000fe80000100a00 */
[----:B------:R-:W-:Y:S01]  /*19b60*/  STL.64 [R1+0xc20], R248 ;  /* 0x000c20f801007387 */ /* 0x000fe20000100a00 */
[----:B-1----:R-:W-:-:S02]  /*19b70*/  SEL R8, RZ, 0x4, P6 ;  /* 0x00000004ff087807 */ /* 0x002fc40003000000 */
[----:B------:R-:W-:Y:S01]  /*19b80*/  ISETP.GE.AND P6, PT, R60, R244, PT ;  /* 0x000000f43c00720c */ /* 0x000fe20003fc6270 */
[----:B------:R-:W-:Y:S01]  /*19b90*/  STL.64 [R1+0xc18], R250 ;  /* 0x000c18fa01007387 */ /* 0x000fe20000100a00 */
[----:B------:R-:W-:Y:S01]  /*19ba0*/  SEL R9, R8, RZ, P1 ;  /* 0x000000ff08097207 */ /* 0x000fe20000800000 */
[----:B---3--:R-:W-:-:S04]  /*19bb0*/  IMAD.WIDE R10, R252, 0x4, R56 ;  /* 0x00000004fc0a7825 */ /* 0x008fc800078e0238 */
[----:B--2---:R-:W-:Y:S01]  /*19bc0*/  IMAD.WIDE R12, R252, 0x4, R52 ;  /* 0x00000004fc0c7825 */ /* 0x004fe200078e0234 */
[----:B------:R-:W-:Y:S01]  /*19bd0*/  @!PT LDS RZ, [RZ] ;  /* 0x00000000fffff984 */ /* 0x000fe20000000800 */
[----:B------:R-:W-:Y:S01]  /*19be0*/  @!PT LDS RZ, [RZ] ;  /* 0x00000000fffff984 */ /* 0x000fe20000000800 */
[----:B------:R-:W-:Y:S01]  /*19bf0*/  @!PT LDS RZ, [RZ] ;  /* 0x00000000fffff984 */ /* 0x000fe20000000800 */
[----:B----4-:R-:W-:Y:S01]  /*19c00*/  LDGSTS.E [R61+0x48000], desc[UR16][R48.64], P2 ;  /* 0x48000000303d7fae */ /* 0x010fe200091a1010 */
[----:B------:R-:W-:-:S03]  /*19c10*/  ISETP.NE.U32.AND P2, PT, R51, RZ, PT ;  /* 0x000000ff3300720c */ /* 0x000fc60003f45070 */
[----:B------:R1:W-:Y:S04]  /*19c20*/  LDGSTS.E [R61+0x48008], desc[UR16][R12.64], P3 ;  /* 0x480080000c3d7fae */ /* 0x0003e800099a1010 */
[----:B------:R2:W-:Y:S04]  /*19c30*/  LDGSTS.E [R61+0x4a000], desc[UR16][R10.64], P4 ;  /* 0x4a0000000a3d7fae */ /* 0x0005e8000a1a1010 */
[----:B------:R-:W3:Y:S01]  /*19c40*/  LDL.LU.64 R48, [R1+0x108] ;  /* 0x0001080001307983 */ /* 0x000ee20000300a00 */
[----:B------:R-:W-:Y:S02]  /*19c50*/  SEL R8, RZ, 0x4, P6 ;  /* 0x00000004ff087807 */ /* 0x000fe40003000000 */
[----:B------:R-:W-:Y:S01]  /*19c60*/  LOP3.LUT R60, R3, 0x60, RZ, 0xfc, !PT ;  /* 0x00000060033c7812 */ /* 0x000fe200078efcff */
[----:B------:R-:W4:Y:S01]  /*19c70*/  LDL.LU.64 R50, [R1+0x90] ;  /* 0x0000900001327983 */ /* 0x000f220000300a00 */
[----:B------:R-:W-:-:S03]  /*19c80*/  ISETP.NE.U32.AND P6, PT, R9, RZ, PT ;  /* 0x000000ff0900720c */ /* 0x000fc60003fc5070 */
[----:B------:R1:W-:Y:S04]  /*19c90*/  STL.64 [R1+0x638], R12 ;  /* 0x0006380c01007387 */ /* 0x0003e80000100a00 */
[----:B------:R-:W4:Y:S04]  /*19ca0*/  LDL.LU.64 R56, [R1+0x88] ;  /* 0x0000880001387983 */ /* 0x000f280000300a00 */
[----:B------:R2:W-:Y:S01]  /*19cb0*/  STL.64 [R1+0x5e0], R10 ;  /* 0x0005e00a01007387 */ /* 0x0005e20000100a00 */
[----:B-1----:R-:W-:-:S03]  /*19cc0*/  IMAD.WIDE R12, R252, 0x4, R54 ;  /* 0x00000004fc0c7825 */ /* 0x002fc600078e0236 */
[----:B------:R-:W4:Y:S01]  /*19cd0*/  LDL.LU.64 R54, [R1+0x658] ;  /* 0x0006580001367983 */ /* 0x000f220000300a00 */
[----:B--2---:R-:W-:-:S03]  /*19ce0*/  IMAD.WIDE R10, R252, 0x4, R58 ;  /* 0x00000004fc0a7825 */ /* 0x004fc600078e023a */
[----:B------:R3:W-:Y:S04]  /*19cf0*/  STL.64 [R1+0x5d8], R12 ;  /* 0x0005d80c01007387 */ /* 0x0007e80000100a00 */
[----:B------:R4:W-:Y:S04]  /*19d00*/  STL.64 [R1+0x660], R10 ;  /* 0x0006600a01007387 */ /* 0x0009e80000100a00 */
[----:B------:R-:W2:Y:S04]  /*19d10*/  LDL.LU.64 R52, [R1+0x650] ;  /* 0x0006500001347983 */ /* 0x000ea80000300a00 */
[----:B------:R-:W2:Y:S01]  /*19d20*/  LDL.LU.64 R58, [R1+0x5d0] ;  /* 0x0005d000013a7983 */ /* 0x000ea20000300a00 */
[----:B------:R-:W-:-:S02]  /*19d30*/  SEL R8, R8, RZ, P1 ;  /* 0x000000ff08087207 */ /* 0x000fc40000800000 */
[-C--:B------:R-:W-:Y:S01]  /*19d40*/  ISETP.GE.AND P3, PT, R60, R244.reuse, PT ;  /* 0x000000f43c00720c */ /* 0x080fe20003f66270 */
[----:B------:R3:W-:Y:S01]  /*19d50*/  LDGSTS.E [R61+0x4a008], desc[UR16][R12.64], P2 ;  /* 0x4a0080000c3d7fae */ /* 0x0007e200091a1010 */
[----:B------:R-:W-:Y:S02]  /*19d60*/  LOP3.LUT R60, R3, 0x62, RZ, 0xfc, !PT ;  /* 0x00000062033c7812 */ /* 0x000fe400078efcff */
[----:B------:R-:W-:Y:S01]  /*19d70*/  ISETP.NE.U32.AND P4, PT, R8, RZ, PT ;  /* 0x000000ff0800720c */ /* 0x000fe20003f85070 */
[----:B------:R4:W-:Y:S01]  /*19d80*/  LDGSTS.E [R61+0x4c000], desc[UR16][R10.64], P6 ;  /* 0x4c0000000a3d7fae */ /* 0x0009e2000b1a1010 */
[----:B------:R-:W-:Y:S02]  /*19d90*/  SEL R8, RZ, 0x4, P3 ;  /* 0x00000004ff087807 */ /* 0x000fe40001800000 */
[----:B------:R-:W-:Y:S02]  /*19da0*/  ISETP.GE.AND P3, PT, R60, R244, PT ;  /* 0x000000f43c00720c */ /* 0x000fe40003f66270 */
[----:B------:R-:W-:-:S02]  /*19db0*/  SEL R9, R8, RZ, P1 ;  /* 0x000000ff08097207 */ /* 0x000fc40000800000 */
[----:B------:R-:W-:Y:S02]  /*19dc0*/  SEL R8, RZ, 0x4, P3 ;  /* 0x00000004ff087807 */ /* 0x000fe40001800000 */
[C---:B------:R-:W-:Y:S02]  /*19dd0*/  LOP3.LUT R60, R3.reuse, 0x4, RZ, 0xfc, !PT ;  /* 0x00000004033c7812 */ /* 0x040fe400078efcff */
[----:B------:R-:W-:Y:S02]  /*19de0*/  SEL R8, R8, RZ, P1 ;  /* 0x000000ff08087207 */ /* 0x000fe40000800000 */
[----:B------:R-:W-:Y:S02]  /*19df0*/  ISETP.GE.AND P2, PT, R60, R244, PT ;  /* 0x000000f43c00720c */ /* 0x000fe40003f46270 */
[----:B------:R-:W-:Y:S02]  /*19e00*/  LOP3.LUT R60, R3, 0x6, RZ, 0xfc, !PT ;  /* 0x00000006033c7812 */ /* 0x000fe400078efcff */
[----:B------:R-:W-:-:S02]  /*19e10*/  ISETP.NE.U32.AND P6, PT, R8, RZ, PT ;  /* 0x000000ff0800720c */ /* 0x000fc40003fc5070 */
[----:B------:R-:W-:Y:S02]  /*19e20*/  SEL R8, RZ, 0x4, P2 ;  /* 0x00000004ff087807 */ /* 0x000fe40001000000 */
[----:B------:R-:W-:Y:S02]  /*19e30*/  ISETP.GE.AND P2, PT, R60, R244, PT ;  /* 0x000000f43c00720c */ /* 0x000fe40003f46270 */
[----:B------:R-:W-:Y:S02]  /*19e40*/  ISETP.NE.U32.AND P3, PT, R9, RZ, PT ;  /* 0x000000ff0900720c */ /* 0x000fe40003f65070 */
[----:B------:R-:W-:Y:S02]  /*19e50*/  SEL R9, R8, RZ, P1 ;  /* 0x000000ff08097207 */ /* 0x000fe40000800000 */
[----:B------:R-:W-:-:S04]  /*19e60*/  SEL R8, RZ, 0x4, P2 ;  /* 0x00000004ff087807 */ /* 0x000fc80001000000 */
[----:B------:R-:W-:Y:S02]  /*19e70*/  SEL R8, R8, RZ, P1 ;  /* 0x000000ff08087207 */ /* 0x000fe40000800000 */
[----:B------:R-:W-:Y:S02]  /*19e80*/  ISETP.NE.U32.AND P2, PT, R9, RZ, PT ;  /* 0x000000ff0900720c */ /* 0x000fe40003f45070 */
[----:B------:R-:W-:Y:S01]  /*19e90*/  LOP3.LUT R60, R3, 0x24, RZ, 0xfc, !PT ;  /* 0x00000024033c7812 */ /* 0x000fe200078efcff */
[----:B---3--:R-:W-:-:S04]  /*19ea0*/  IMAD.WIDE R12, R252, 0x4, R48 ;  /* 0x00000004fc0c7825 */ /* 0x008fc800078e0230 */
[----:B----4-:R-:W-:Y:S01]  /*19eb0*/  IMAD.WIDE R10, R252, 0x4, R50 ;  /* 0x00000004fc0a7825 */ /* 0x010fe200078e0232 */
[----:B------:R-:W-:Y:S01]  /*19ec0*/  LDGSTS.E [R61+0x4c008], desc[UR16][R12.64], P4 ;  /* 0x4c0080000c3d7fae */ /* 0x000fe2000a1a1010 */
[----:B------:R-:W-:-:S03]  /*19ed0*/  ISETP.NE.U32.AND P4, PT, R8, RZ, PT ;  /* 0x000000ff0800720c */ /* 0x000fc60003f85070 */
[----:B------:R-:W-:Y:S01]  /*19ee0*/  STL.64 [R1+0x668], R12 ;  /* 0x0006680c01007387 */ /* 0x000fe20000100a00 */
[----:B------:R-:W-:-:S03]  /*19ef0*/  IMAD.WIDE R8, R252, 0x4, R56 ;  /* 0x00000004fc087825 */ /* 0x000fc600078e0238 */
[----:B------:R-:W-:Y:S01]  /*19f00*/  LDGSTS.E [R61+0x4e000], desc[UR16][R10.64], P3 ;  /* 0x4e0000000a3d7fae */ /* 0x000fe200099a1010 */
[----:B------:R-:W-:-:S03]  /*19f10*/  ISETP.GE.AND P3, PT, R60, R244, PT ;  /* 0x000000f43c00720c */ /* 0x000fc60003f66270 */
[----:B------:R-:W-:Y:S04]  /*19f20*/  STL.64 [R1+0x678], R10 ;  /* 0x0006780a01007387 */ /* 0x000fe80000100a00 */
[----:B------:R1:W-:Y:S04]  /*19f30*/  STL.64 [R1+0x680], R8 ;  /* 0x0006800801007387 */ /* 0x0003e80000100a00 */
[----:B------:R-:W3:Y:S04]  /*19f40*/  LDL.LU.64 R56, [R1+0x5c8] ;  /* 0x0005c80001387983 */ /* 0x000ee80000300a00 */
[----:B------:R1:W-:Y:S04]  /*19f50*/  LDGSTS.E [R61+0x4e008], desc[UR16][R8.64], P6 ;  /* 0x4e008000083d7fae */ /* 0x0003e8000b1a1010 */
[----:B------:R-:W4:Y:S01]  /*19f60*/  LDL.LU.64 R50, [R1+0x100] ;  /* 0x0001000001327983 */ /* 0x000f220000300a00 */
[----:B-1----:R-:W-:-:S02]  /*19f70*/  SEL R8, RZ, 0x4, P3 ;  /* 0x00000004ff087807 */ /* 0x002fc40001800000 */
[----:B------:R-:W-:Y:S02]  /*19f80*/  LOP3.LUT R61, R3, 0x26, RZ, 0xfc, !PT ;  /* 0x00000026033d7812 */ /* 0x000fe400078efcff */
[----:B------:R-:W-:Y:S02]  /*19f90*/  SEL R8, R8, RZ, P1 ;  /* 0x000000ff08087207 */ /* 0x000fe40000800000 */
[-C--:B------:R-:W-:Y:S01]  /*19fa0*/  ISETP.GE.AND P6, PT, R61, R244.reuse, PT ;  /* 0x000000f43d00720c */ /* 0x080fe20003fc6270 */
[----:B------:R-:W-:Y:S01]  /*19fb0*/  IMAD.WIDE R10, R252, 0x4, R54 ;  /* 0x00000004fc0a7825 */ /* 0x000fe200078e0236 */
[----:B------:R-:W-:Y:S02]  /*19fc0*/  ISETP.NE.U32.AND P3, PT, R8, RZ, PT ;  /* 0x000000ff0800720c */ /* 0x000fe40003f65070 */
[----:B------:R-:W-:Y:S02]  /*19fd0*/  LOP3.LUT R61, R3, 0x44, RZ, 0xfc, !PT ;  /* 0x00000044033d7812 */ /* 0x000fe400078efcff */
[----:B------:R-:W-:Y:S01]  /*19fe0*/  SEL R8, RZ, 0x4, P6 ;  /* 0x00000004ff087807 */ /* 0x000fe20003000000 */
[----:B------:R1:W-:Y:S01]  /*19ff0*/  STL.64 [R1+0x88], R10 ;  /* 0x0000880a01007387 */ /* 0x0003e20000100a00 */
[----:B------:R-:W-:-:S02]  /*1a000*/  ISETP.GE.AND P6, PT, R61, R244, PT ;  /* 0x000000f43d00720c */ /* 0x000fc40003fc6270 */
[----:B------:R-:W-:Y:S01]  /*1a010*/  SEL R8, R8, RZ, P1 ;  /* 0x000000ff08087207 */ /* 0x000fe20000800000 */
[----:B------:R-:W4:Y:S01]  /*1a020*/  LDL.LU.64 R54, [R1+0xf8] ;  /* 0x0000f80001367983 */ /* 0x000f220000300a00 */
[----:B------:R-:W-:Y:S01]  /*1a030*/  LOP3.LUT R61, R3, 0x46, RZ, 0xfc, !PT ;  /* 0x00000046033d7812 */ /* 0x000fe200078efcff */
[----:B--2---:R-:W-:Y:S02]  /*1a040*/  IMAD.WIDE R12, R252, 0x4, R52 ;  /* 0x00000004fc0c7825 */ /* 0x004fe400078e0234 */
[----:B-----5:R1:W-:Y:S01]  /*1a050*/  LDGSTS.E [R2+0x48000], desc[UR16][R10.64], P2 ;  /* 0x480000000a027fae */ /* 0x0203e200091a1010 */
[----:B------:R-:W-:Y:S02]  /*1a060*/  ISETP.NE.U32.AND P2, PT, R8, RZ, PT ;  /* 0x000000ff0800720c */ /* 0x000fe40003f45070 */
[----:B------:R-:W-:Y:S01]  /*1a070*/  SEL R8, RZ, 0x4, P6 ;  /* 0x00000004ff087807 */ /* 0x000fe20003000000 */
[----:B------:R3:W-:Y:S01]  /*1a080*/  LDGSTS.E [R2+0x48008], desc[UR16][R12.64], P4 ;  /* 0x480080000c027fae */ /* 0x0007e2000a1a1010 */
[----:B------:R-:W-:-:S03]  /*1a090*/  ISETP.GE.AND P6, PT, R61, R244, PT ;  /* 0x000000f43d00720c */ /* 0x000fc60003fc6270 */
[----:B------:R-:W2:Y:S01]  /*1a0a0*/  LDL.LU.64 R60, [R1+0x80] ;  /* 0x00008000013c7983 */ /* 0x000ea20000300a00 */
[----:B-1----:R-:W-:-:S03]  /*1a0b0*/  IMAD.WIDE R10, R252, 0x4, R58 ;  /* 0x00000004fc0a7825 */ /* 0x002fc600078e023a */
[----:B------:R3:W-:Y:S04]  /*1a0c0*/  STL.64 [R1+0x90], R12 ;  /* 0x0000900c01007387 */ /* 0x0007e80000100a00 */
[----:B------:R-:W2:Y:S01]  /*1a0d0*/  LDL.LU.64 R58, [R1+0x78] ;  /* 0x00007800013a7983 */ /* 0x000ea20000300a00 */
[----:B------:R-:W-:Y:S02]  /*1a0e0*/  SEL R9, R8, RZ, P1 ;  /* 0x000000ff08097207 */ /* 0x000fe40000800000 */
[----:B------:R-:W-:Y:S01]  /*1a0f0*/  SEL R8, RZ, 0x4, P6 ;  /* 0x00000004ff087807 */ /* 0x000fe20003000000 */
[----:B------:R4:W-:Y:S01]  /*1a100*/  LDGSTS.E [R2+0x4a000], desc[UR16][R10.64], P3 ;  /* 0x4a0000000a027fae */ /* 0x0009e200099a1010 */
[----:B------:R-:W-:Y:S02]  /*1a110*/  LOP3.LUT R53, R3, 0x64, RZ, 0xfc, !PT ;  /* 0x0000006403357812 */ /* 0x000fe400078efcff */
[----:B------:R-:W-:-:S02]  /*1a120*/  SEL R8, R8, RZ, P1 ;  /* 0x000000ff08087207 */ /* 0x000fc40000800000 */
[-C--:B------:R-:W-:Y:S02]  /*1a130*/  ISETP.GE.AND P4, PT, R53, R244.reuse, PT ;  /* 0x000000f43500720c */ /* 0x080fe40003f86270 */
[----:B------:R-:W-:Y:S02]  /*1a140*/  LOP3.LUT R53, R3, 0x66, RZ, 0xfc, !PT ;  /* 0x0000006603357812 */ /* 0x000fe400078efcff */
[----:B------:R-:W-:Y:S02]  /*1a150*/  ISETP.NE.U32.AND P6, PT, R9, RZ, PT ;  /* 0x000000ff0900720c */ /* 0x000fe40003fc5070 */
[----:B------:R-:W-:Y:S02]  /*1a160*/  ISETP.NE.U32.AND P3, PT, R8, RZ, PT ;  /* 0x000000ff0800720c */ /* 0x000fe40003f65070 */
[----:B------:R-:W-:Y:S02]  /*1a170*/  SEL R8, RZ, 0x4, P4 ;  /* 0x00000004ff087807 */ /* 0x000fe40002000000 */
[----:B------:R-:W-:-:S02]  /*1a180*/  ISETP.GE.AND P4, PT, R53, R244, PT ;  /* 0x000000f43500720c */ /* 0x000fc40003f86270 */
[----:B------:R-:W-:Y:S01]  /*1a190*/  SEL R9, R8, RZ, P1 ;  /* 0x000000ff08097207 */ /* 0x000fe20000800000 */
[----:B------:R4:W-:Y:S01]  /*1a1a0*/  STL.64 [R1+0x108], R10 ;  /* 0x0001080a01007387 */ /* 0x0009e20000100a00 */
[----:B------:R-:W-:-:S03]  /*1a1b0*/  SEL R8, RZ, 0x4, P4 ;  /* 0x00000004ff087807 */ /* 0x000fc60002000000 */
[----:B------:R-:W2:Y:S01]  /*1a1c0*/  LDL.LU.64 R52, [R1+0x648] ;  /* 0x0006480001347983 */ /* 0x000ea20000300a00 */
[----:B------:R-:W-:Y:S02]  /*1a1d0*/  SEL R8, R8, RZ, P1 ;  /* 0x000000ff08087207 */ /* 0x000fe40000800000 */
[----:B------:R-:W-:Y:S01]  /*1a1e0*/  ISETP.NE.U32.AND P4, PT, R9, RZ, PT ;  /* 0x000000ff0900720c */ /* 0x000fe20003f85070 */
[----:B---3--:R-:W-:Y:S01]  /*1a1f0*/  IMAD.WIDE R12, R252, 0x4, R56 ;  /* 0x00000004fc0c7825 */ /* 0x008fe200078e0238 */
[----:B------:R-:W-:-:S04]  /*1a200*/  LOP3.LUT R57, R3, 0x8, RZ, 0xfc, !PT ;  /* 0x0000000803397812 */ /* 0x000fc800078efcff */
[----:B------:R1:W-:Y:S01]  /*1a210*/  LDGSTS.E [R2+0x4a008], desc[UR16][R12.64], P2 ;  /* 0x4a0080000c027fae */ /* 0x0003e200091a1010 */
[----:B----4-:R-:W-:Y:S01]  /*1a220*/  IMAD.WIDE R10, R252, 0x4, R50 ;  /* 0x00000004fc0a7825 */ /* 0x010fe200078e0232 */
[-C--:B------:R-:W-:Y:S02]  /*1a230*/  ISETP.GE.AND P2, PT, R57, R244.reuse, PT ;  /* 0x000000f43900720c */ /* 0x080fe40003f46270 */
[----:B------:R-:W-:Y:S02]  /*1a240*/  LOP3.LUT R57, R3, 0xa, RZ, 0xfc, !PT ;  /* 0x0000000a03397812 */ /* 0x000fe400078efcff */
[----:B------:R2:W-:Y:S01]  /*1a250*/  LDGSTS.E [R2+0x4c000], desc[UR16][R10.64], P6 ;  /* 0x4c0000000a027fae */ /* 0x0005e2000b1a1010 */
[----:B------:R-:W-:Y:S02]  /*1a260*/  ISETP.NE.U32.AND P6, PT, R8, RZ, PT ;  /* 0x000000ff0800720c */ /* 0x000fe40003fc5070 */
[----:B------:R-:W-:Y:S02]  /*1a270*/  SEL R8, RZ, 0x4, P2 ;  /* 0x00000004ff087807 */ /* 0x000fe40001000000 */
[----:B------:R-:W-:Y:S01]  /*1a280*/  ISETP.GE.AND P2, PT, R57, R244, PT ;  /* 0x000000f43900720c */ /* 0x000fe20003f46270 */
[----:B------:R1:W-:Y:S01]  /*1a290*/  STL.64 [R1+0x110], R12 ;  /* 0x0001100c01007387 */ /* 0x0003e20000100a00 */
[----:B------:R-:W-:-:S02]  /*1a2a0*/  SEL R9, R8, RZ, P1 ;  /* 0x000000ff08097207 */ /* 0x000fc40000800000 */
[----:B------:R-:W-:Y:S01]  /*1a2b0*/  SEL R8, RZ, 0x4, P2 ;  /* 0x00000004ff087807 */ /* 0x000fe20001000000 */
[----:B------:R2:W-:Y:S04]  /*1a2c0*/  STL.64 [R1+0x5c8], R10 ;  /* 0x0005c80a01007387 */ /* 0x0005e80000100a00 */
[----:B------:R-:W3:Y:S01]  /*1a2d0*/  LDL.LU.64 R50, [R1+0x640] ;  /* 0x0006400001327983 */ /* 0x000ee20000300a00 */
[----:B------:R-:W-:-:S03]  /*1a2e0*/  SEL R8, R8, RZ, P1 ;  /* 0x000000ff08087207 */ /* 0x000fc60000800000 */
[----:B------:R-:W4:Y:S01]  /*1a2f0*/  LDL.LU.64 R56, [R1+0x5c0] ;  /* 0x0005c00001387983 */ /* 0x000f220000300a00 */
[----:B-1----:R-:W-:Y:S01]  /*1a300*/  IMAD.WIDE R12, R252, 0x4, R54 ;  /* 0x00000004fc0c7825 */ /* 0x002fe200078e0236 */
[----:B------:R-:W-:-:S04]  /*1a310*/  ISETP.NE.U32.AND P2, PT, R9, RZ, PT ;  /* 0x000000ff0900720c */ /* 0x000fc80003f45070 */
[----:B------:R-:W-:Y:S01]  /*1a320*/  LDGSTS.E [R2+0x4c008], desc[UR16][R12.64], P3 ;  /* 0x4c0080000c027fae */ /* 0x000fe200099a1010 */
[----:B------:R-:W-:Y:S01]  /*1a330*/  ISETP.NE.U32.AND P3, PT, R8, RZ, PT ;  /* 0x000000ff0800720c */ /* 0x000fe20003f65070 */
[C---:B--2---:R-:W-:Y:S02]  /*1a340*/  IMAD.WIDE R10, R252.reuse, 0x4, R60 ;  /* 0x00000004fc0a7825 */ /* 0x044fe400078e023c */
[----:B------:R-:W-:Y:S04]  /*1a350*/  STL.64 [R1+0x5d0], R12 ;  /* 0x0005d00c01007387 */ /* 0x000fe80000100a00 */
[----:B------:R-:W-:Y:S01]  /*1a360*/  STL.64 [R1+0x650], R10 ;  /* 0x0006500a01007387 */ /* 0x000fe20000100a00 */
[----:B------:R-:W-:Y:S01]  /*1a370*/  IMAD.WIDE R8, R252, 0x4, R58 ;  /* 0x00000004fc087825 */ /* 0x000fe200078e023a */
[----:B------:R-:W-:-:S02]  /*1a380*/  LOP3.LUT R61, R3, 0x28, RZ, 0xfc, !PT ;  /* 0x00000028033d7812 */ /* 0x000fc400078efcff */
[----:B------:R-:W-:Y:S04]  /*1a390*/  LDGSTS.E [R2+0x4e000], desc[UR16][R10.64], P4 ;  /* 0x4e0000000a027fae */ /* 0x000fe8000a1a1010 */
[----:B------:R1:W-:Y:S04]  /*1a3a0*/  STL.64 [R1+0x658], R8 ;  /* 0x0006580801007387 */ /* 0x0003e80000100a00 */
[----:B------:R-:W2:Y:S04]  /*1a3b0*/  LDL.LU.64 R58, [R1+0x5b8] ;  /* 0x0005b800013a7983 */ /* 0x000ea80000300a00 */
[----:B------:R-:W2:Y:S01]  /*1a3c0*/  LDL.LU.64 R54, [R1+0xf0] ;  /* 0x0000f00001367983 */ /* 0x000ea20000300a00 */
[----:B------:R-:W-:-:S03]  /*1a3d0*/  ISETP.GE.AND P4, PT, R61, R244, PT ;  /* 0x000000f43d00720c */ /* 0x000fc60003f86270 */
[----:B------:R1:W-:Y:S01]  /*1a3e0*/  LDGSTS.E [R2+0x4e008], desc[UR16][R8.64], P6 ;  /* 0x4e00800008027fae */ /* 0x0003e2000b1a1010 */
[----:B------:R-:W-:-:S04]  /*1a3f0*/  LOP3.LUT R61, R3, 0x2a, RZ, 0xfc, !PT ;  /* 0x0000002a033d7812 */ /* 0x000fc800078efcff */
[----:B------:R-:W-:Y:S02]  /*1a400*/  ISETP.GE.AND P6, PT, R61, R244, PT ;  /* 0x000000f43d00720c */ /* 0x000fe40003fc6270 */
[----:B-1----:R-:W-:-:S04]  /*1a410*/  SEL R2, RZ, 0x4, P4 ;  /* 0x00000004ff027807 */ /* 0x002fc80002000000 */
[----:B------:R-:W-:Y:S02]  /*1a420*/  SEL R2, R2, RZ, P1 ;  /* 0x000000ff02027207 */ /* 0x000fe40000800000 */
[----:B------:R-:W-:Y:S02]  /*1a430*/  LOP3.LUT R61, R3, 0x48, RZ, 0xfc, !PT ;  /* 0x00000048033d7812 */ /* 0x000fe400078efcff */
[----:B------:R-:W-:Y:S02]  /*1a440*/  ISETP.NE.U32.AND P4, PT, R2, RZ, PT ;  /* 0x000000ff0200720c */ /* 0x000fe40003f85070 */
[----:B------:R-:W-:Y:S01]  /*1a450*/  SEL R2, RZ, 0x4, P6 ;  /* 0x00000004ff027807 */ /* 0x000fe20003000000 */
[----:B------:R-:W-:Y:S01]  /*1a460*/  IMAD.WIDE R8, R252, 0x4, R52 ;  /* 0x00000004fc087825 */ /* 0x000fe200078e0234 */
[----:B------:R-:W-:Y:S02]  /*1a470*/  ISETP.GE.AND P6, PT, R61, R244, PT ;  /* 0x000000f43d00720c */ /* 0x000fe40003fc6270 */
[----:B------:R-:W-:-:S02]  /*1a480*/  SEL R2, R2, RZ, P1 ;  /* 0x000000ff02027207 */ /* 0x000fc40000800000 */
[----:B------:R-:W-:Y:S01]  /*1a490*/  LOP3.LUT R61, R3, 0x4a, RZ, 0xfc, !PT ;  /* 0x0000004a033d7812 */ /* 0x000fe200078efcff */
[----:B------:R4:W-:Y:S01]  /*1a4a0*/  LDGSTS.E [R4+0x48000], desc[UR16][R8.64], P2 ;  /* 0x4800000008047fae */ /* 0x0009e200091a1010 */
[----:B------:R-:W-:Y:S02]  /*1a4b0*/  ISETP.NE.U32.AND P2, PT, R2, RZ, PT ;  /* 0x000000ff0200720c */ /* 0x000fe40003f45070 */
[----:B------:R-:W-:Y:S01]  /*1a4c0*/  SEL R2, RZ, 0x4, P6 ;  /* 0x00000004ff027807 */ /* 0x000fe20003000000 */
[----:B------:R4:W-:Y:S01]  /*1a4d0*/  STL.64 [R1+0x78], R8 ;  /* 0x0000780801007387 */ /* 0x0009e20000100a00 */
[----:B------:R-:W-:-:S03]  /*1a4e0*/  ISETP.GE.AND P6, PT, R61, R244, PT ;  /* 0x000000f43d00720c */ /* 0x000fc60003fc6270 */
[----:B------:R-:W2:Y:S04]  /*1a4f0*/  LDL.LU.64 R52, [R1+0xe8] ;  /* 0x0000e80001347983 */ /* 0x000ea80000300a00 */
[----:B------:R-:W2:Y:S01]  /*1a500*/  LDL.LU.64 R60, [R1+0x70] ;  /* 0x00007000013c7983 */ /* 0x000ea20000300a00 */
[----:B------:R-:W-:Y:S02]  /*1a510*/  SEL R2, R2, RZ, P1 ;  /* 0x000000ff02027207 */ /* 0x000fe40000800000 */
[----:B------:R-:W-:Y:S02]  /*1a520*/  SEL R12, RZ, 0x4, P6 ;  /* 0x00000004ff0c7807 */ /* 0x000fe40003000000 */
[----:B------:R-:W-:Y:S02]  /*1a530*/  ISETP.NE.U32.AND P6, PT, R2, RZ, PT ;  /* 0x000000ff0200720c */ /* 0x000fe40003fc5070 */
[----:B------:R-:W-:Y:S01]  /*1a540*/  SEL R2, R12, RZ, P1 ;  /* 0x000000ff0c027207 */ /* 0x000fe20000800000 */
[----:B---3--:R-:W-:Y:S01]  /*1a550*/  IMAD.WIDE R10, R252, 0x4, R50 ;  /* 0x00000004fc0a7825 */ /* 0x008fe200078e0232 */
[----:B------:R-:W-:-:S03]  /*1a560*/  LOP3.LUT R51, R3, 0x68, RZ, 0xfc, !PT ;  /* 0x0000006803337812 */ /* 0x000fc600078efcff */
[----:B----4-:R-:W-:Y:S01]  /*1a570*/  IMAD.WIDE R8, R252, 0x4, R56 ;  /* 0x00000004fc087825 */ /* 0x010fe200078e0238 */
[----:B------:R2:W-:Y:S04]  /*1a580*/  STL.64 [R1+0x80], R10 ;  /* 0x0000800a01007387 */ /* 0x0005e80000100a00 */
[----:B------:R-:W3:Y:S04]  /*1a590*/  LDL.LU.64 R56, [R1+0x68] ;  /* 0x0000680001387983 */ /* 0x000ee80000300a00 */
[----:B------:R2:W-:Y:S01]  /*1a5a0*/  LDGSTS.E [R4+0x48008], desc[UR16][R10.64], P3 ;  /* 0x480080000a047fae */ /* 0x0005e200099a1010 */
[----:B------:R-:W-:-:S02]  /*1a5b0*/  ISETP.GE.AND P3, PT, R51, R244, PT ;  /* 0x000000f43300720c */ /* 0x000fc40003f66270 */
[----:B------:R-:W-:Y:S01]  /*1a5c0*/  LOP3.LUT R51, R3, 0x6a, RZ, 0xfc, !PT ;  /* 0x0000006a03337812 */ /* 0x000fe200078efcff */
[----:B------:R1:W-:Y:S01]  /*1a5d0*/  LDGSTS.E [R4+0x4a000], desc[UR16][R8.64], P4 ;  /* 0x4a00000008047fae */ /* 0x0003e2000a1a1010 */
[----:B------:R-:W-:Y:S02]  /*1a5e0*/  ISETP.NE.U32.AND P4, PT, R2, RZ, PT ;  /* 0x000000ff0200720c */ /* 0x000fe40003f85070 */
[----:B------:R-:W-:Y:S02]  /*1a5f0*/  SEL R2, RZ, 0x4, P3 ;  /* 0x00000004ff027807 */ /* 0x000fe40001800000 */
[----:B------:R-:W-:Y:S01]  /*1a600*/  ISETP.GE.AND P3, PT, R51, R244, PT ;  /* 0x000000f43300720c */ /* 0x000fe20003f66270 */
[----:B------:R1:W-:Y:S01]  /*1a610*/  STL.64 [R1+0xf8], R8 ;  /* 0x0000f80801007387 */ /* 0x0003e20000100a00 */
[----:B------:R-:W-:Y:S02]  /*1a620*/  SEL R2, R2, RZ, P1 ;  /* 0x000000ff02027207 */ /* 0x000fe40000800000 */
[----:B------:R-:W-:Y:S01]  /*1a630*/  SEL R12, RZ, 0x4, P3 ;  /* 0x00000004ff0c7807 */ /* 0x000fe20001800000 */
[----:B------:R-:W4:Y:S01]  /*1a640*/  LDL.LU.64 R50, [R1+0x630] ;  /* 0x0006300001327983 */ /* 0x000f220000300a00 */
[----:B------:R-:W-:-:S02]  /*1a650*/  ISETP.NE.U32.AND P3, PT, R2, RZ, PT ;  /* 0x000000ff0200720c */ /* 0x000fc40003f65070 */
[----:B------:R-:W-:Y:S01]  /*1a660*/  SEL R2, R12, RZ, P1 ;  /* 0x000000ff0c027207 */ /* 0x000fe20000800000 */
[----:B--2---:R-:W-:Y:S01]  /*1a670*/  IMAD.WIDE R10, R252, 0x4, R58 ;  /* 0x00000004fc0a7825 */ /* 0x004fe200078e023a */
[----:B------:R-:W-:-:S03]  /*1a680*/  LOP3.LUT R59, R3, 0xc, RZ, 0xfc, !PT ;  /* 0x0000000c033b7812 */ /* 0x000fc600078efcff */
[----:B-1----:R-:W-:Y:S01]  /*1a690*/  IMAD.WIDE R8, R252, 0x4, R54 ;  /* 0x00000004fc087825 */ /* 0x002fe200078e0236 */
[----:B------:R1:W-:Y:S01]  /*1a6a0*/  LDGSTS.E [R4+0x4a008], desc[UR16][R10.64], P2 ;  /* 0x4a0080000a047fae */ /* 0x0003e200091a1010 */
[----:B------:R-:W-:Y:S02]  /*1a6b0*/  ISETP.GE.AND P2, PT, R59, R244, PT ;  /* 0x000000f43b00720c */ /* 0x000fe40003f46270 */
[----:B------:R-:W-:Y:S01]  /*1a6c0*/  LOP3.LUT R59, R3, 0xe, RZ, 0xfc, !PT ;  /* 0x0000000e033b7812 */ /* 0x000fe200078efcff */
[----:B------:R1:W-:Y:S04]  /*1a6d0*/  STL.64 [R1+0x100], R10 ;  /* 0x0001000a01007387 */ /* 0x0003e80000100a00 */
[----:B------:R2:W-:Y:S04]  /*1a6e0*/  STL.64 [R1+0x5b8], R8 ;  /* 0x0005b80801007387 */ /* 0x0005e80000100a00 */
[----:B------:R-:W4:Y:S04]  /*1a6f0*/  LDL.LU.64 R54, [R1+0x628] ;  /* 0x0006280001367983 */ /* 0x000f280000300a00 */
[----:B------:R2:W-:Y:S01]  /*1a700*/  LDGSTS.E [R4+0x4c000], desc[UR16][R8.64], P6 ;  /* 0x4c00000008047fae */ /* 0x0005e2000b1a1010 */
[----:B------:R-:W-:-:S02]  /*1a710*/  ISETP.NE.U32.AND P6, PT, R2, RZ, PT ;  /* 0x000000ff0200720c */ /* 0x000fc40003fc5070 */
[----:B------:R-:W-:Y:S02]  /*1a720*/  SEL R2, RZ, 0x4, P2 ;  /* 0x00000004ff027807 */ /* 0x000fe40001000000 */
[----:B------:R-:W-:Y:S02]  /*1a730*/  ISETP.GE.AND P2, PT, R59, R244, PT ;  /* 0x000000f43b00720c */ /* 0x000fe40003f46270 */
[----:B------:R-:W4:Y:S01]  /*1a740*/  LDL.LU.64 R58, [R1+0x5b0] ;  /* 0x0005b000013a7983 */ /* 0x000f220000300a00 */
[----:B------:R-:W-:Y:S02]  /*1a750*/  SEL R2, R2, RZ, P1 ;  /* 0x000000ff02027207 */ /* 0x000fe40000800000 */
[----:B-1----:R-:W-:Y:S02]  /*1a760*/  SEL R10, RZ, 0x4, P2 ;  /* 0x00000004ff0a7807 */ /* 0x002fe40001000000 */
[----:B------:R-:W-:Y:S02]  /*1a770*/  ISETP.NE.U32.AND P2, PT, R2, RZ, PT ;  /* 0x000000ff0200720c */ /* 0x000fe40003f45070 */
[----:B------:R-:W-:Y:S01]  /*1a780*/  SEL R2, R10, RZ, P1 ;  /* 0x000000ff0a027207 */ /* 0x000fe20000800000 */
[----:B--2---:R-:W-:-:S04]  /*1a790*/  IMAD.WIDE R8, R252, 0x4, R52 ;  /* 0x00000004fc087825 */ /* 0x004fc800078e0234 */
[----:B------:R-:W-:Y:S01]  /*1a7a0*/  IMAD.WIDE R10, R252, 0x4, R60 ;  /* 0x00000004fc0a7825 */ /* 0x000fe200078e023c */
[----:B------:R-:W-:Y:S01]  /*1a7b0*/  LOP3.LUT R61, R3, 0x2c, RZ, 0xfc, !PT ;  /* 0x0000002c033d7812 */ /* 0x000fe200078efcff */
[----:B------:R3:W-:Y:S04]  /*1a7c0*/  LDGSTS.E [R4+0x4c008], desc[UR16][R8.64], P4 ;  /* 0x4c00800008047fae */ /* 0x0007e8000a1a1010 */
[----:B------:R-:W-:Y:S01]  /*1a7d0*/  LDGSTS.E [R4+0x4e000], desc[UR16][R10.64], P3 ;  /* 0x4e0000000a047fae */ /* 0x000fe200099a1010 */
[----:B------:R-:W-:Y:S02]  /*1a7e0*/  ISETP.GE.AND P3, PT, R61, R244, PT ;  /* 0x000000f43d00720c */ /* 0x000fe40003f66270 */
[----:B------:R-:W-:Y:S01]  /*1a7f0*/  ISETP.NE.U32.AND P4, PT, R2, RZ, PT ;  /* 0x000000ff0200720c */ /* 0x000fe20003f85070 */
[----:B------:R3:W-:Y:S01]  /*1a800*/  STL.64 [R1+0x5c0], R8 ;  /* 0x0005c00801007387 */ /* 0x0007e20000100a00 */
[----:B------:R-:W-:-:S02]  /*1a810*/  SEL R2, RZ, 0x4, P3 ;  /* 0x00000004ff027807 */ /* 0x000fc40001800000 */
[----:B------:R-:W-:Y:S01]  /*1a820*/  LOP3.LUT R61, R3, 0x2e, RZ, 0xfc, !PT ;  /* 0x0000002e033d7812 */ /* 0x000fe200078efcff */
[----:B------:R-:W-:Y:S01]  /*1a830*/  STL.64 [R1+0x640], R10 ;  /* 0x0006400a01007387 */ /* 0x000fe20000100a00 */
[----:B------:R-:W-:-:S04]  /*1a840*/  SEL R2, R2, RZ, P1 ;  /* 0x000000ff02027207 */ /* 0x000fc80000800000 */
[----:B------:R-:W-:Y:S01]  /*1a850*/  ISETP.NE.U32.AND P3, PT, R2, RZ, PT ;  /* 0x000000ff0200720c */ /* 0x000fe20003f65070 */
[----:B---3--:R-:W-:-:S05]  /*1a860*/  IMAD.WIDE R8, R252, 0x4, R56 ;  /* 0x00000004fc087825 */ /* 0x008fca00078e0238 */
[----:B------:R4:W-:Y:S04]  /*1a870*/  STL.64 [R1+0x648], R8 ;  /* 0x0006480801007387 */ /* 0x0009e80000100a00 */
[----:B------:R4:W-:Y:S01]  /*1a880*/  LDGSTS.E [R4+0x4e008], desc[UR16][R8.64], P6 ;  /* 0x4e00800008047fae */ /* 0x0009e2000b1a1010 */
[----:B------:R-:W-:-:S03]  /*1a890*/  ISETP.GE.AND P6, PT, R61, R244, PT ;  /* 0x000000f43d00720c */ /* 0x000fc60003fc6270 */
[----:B------:R-:W2:Y:S01]  /*1a8a0*/  LDL.LU.64 R56, [R1+0x5a8] ;  /* 0x0005a80001387983 */ /* 0x000ea20000300a00 */
[----:B------:R-:W-:-:S03]  /*1a8b0*/  LOP3.LUT R61, R3, 0x4c, RZ, 0xfc, !PT ;  /* 0x0000004c033d7812 */ /* 0x000fc600078efcff */
[----:B------:R-:W3:Y:S01]  /*1a8c0*/  LDL.LU.64 R52, [R1+0xe0] ;  /* 0x0000e00001347983 */ /* 0x000ee20000300a00 */
[----:B------:R-:W-:Y:S01]  /*1a8d0*/  SEL R2, RZ, 0x4, P6 ;  /* 0x00000004ff027807 */ /* 0x000fe20003000000 */
[----:B----4-:R-:W-:-:S03]  /*1a8e0*/  IMAD.WIDE R8, R252, 0x4, R50 ;  /* 0x00000004fc087825 */ /* 0x010fc600078e0232 */
[----:B------:R-:W-:Y:S02]  /*1a8f0*/  SEL R2, R2, RZ, P1 ;  /* 0x000000ff02027207 */ /* 0x000fe40000800000 */
[----:B------:R-:W-:Y:S02]  /*1a900*/  ISETP.GE.AND P6, PT, R61, R244, PT ;  /* 0x000000f43d00720c */ /* 0x000fe40003fc6270 */
[----:B------:R-:W-:Y:S01]  /*1a910*/  LOP3.LUT R61, R3, 0x4e, RZ, 0xfc, !PT ;  /* 0x0000004e033d7812 */ /* 0x000fe200078efcff */
[----:B------:R1:W-:Y:S04]  /*1a920*/  STL.64 [R1+0x68], R8 ;  /* 0x0000680801007387 */ /* 0x0003e80000100a00 */
[----:B------:R1:W-:Y:S01]  /*1a930*/  LDGSTS.E [R5+0x48000], desc[UR16][R8.64], P2 ;  /* 0x4800000008057fae */ /* 0x0003e200091a1010 */
[----:B------:R-:W-:-:S03]  /*1a940*/  ISETP.NE.U32.AND P2, PT, R2, RZ, PT ;  /* 0x000000ff0200720c */ /* 0x000fc60003f45070 */
[----:B------:R-:W4:Y:S01]  /*1a950*/  LDL.LU.64 R50, [R1+0xd8] ;  /* 0x0000d80001327983 */ /* 0x000f220000300a00 */
[----:B------:R-:W-:Y:S02]  /*1a960*/  SEL R2, RZ, 0x4, P6 ;  /* 0x00000004ff027807 */ /* 0x000fe40003000000 */
[----:B------:R-:W-:Y:S02]  /*1a970*/  ISETP.GE.AND P6, PT, R61, R244, PT ;  /* 0x000000f43d00720c */ /* 0x000fe40003fc6270 */
[----:B------:R-:W4:Y:S01]  /*1a980*/  LDL.LU.64 R60, [R1+0x60] ;  /* 0x00006000013c7983 */ /* 0x000f220000300a00 */
[----:B------:R-:W-:-:S05]  /*1a990*/  IMAD.WIDE R10, R252, 0x4, R54 ;  /* 0x00000004fc0a7825 */ /* 0x000fca00078e0236 */
[----:B------:R2:W-:Y:S01]  /*1a9a0*/  STL.64 [R1+0x70], R10 ;  /* 0x0000700a01007387 */ /* 0x0005e20000100a00 */
[----:B-1----:R-:W-:Y:S01]  /*1a9b0*/  IMAD.WIDE R8, R252, 0x4, R58 ;  /* 0x00000004fc087825 */ /* 0x002fe200078e023a */
[----:B------:R-:W-:Y:S02]  /*1a9c0*/  SEL R2, R2, RZ, P1 ;  /* 0x000000ff02027207 */ /* 0x000fe40000800000 */
[----:B------:R-:W4:Y:S01]  /*1a9d0*/  LDL.LU.64 R58, [R1+0x58] ;  /* 0x00005800013a7983 */ /* 0x000f220000300a00 */
[----:B------:R-:W-:Y:S02]  /*1a9e0*/  SEL R4, RZ, 0x4, P6 ;  /* 0x00000004ff047807 */ /* 0x000fe40003000000 */
[----:B------:R-:W-:Y:S01]  /*1a9f0*/  LOP3.LUT R55, R3, 0x6c, RZ, 0xfc, !PT ;  /* 0x0000006c03377812 */ /* 0x000fe200078efcff */
[----:B------:R2:W-:Y:S01]  /*1aa00*/  LDGSTS.E [R5+0x48008], desc[UR16][R10.64], P4 ;  /* 0x480080000a057fae */ /* 0x0005e2000a1a1010 */
[----:B------:R-:W-:Y:S02]  /*1aa10*/  ISETP.NE.U32.AND P6, PT, R2, RZ, PT ;  /* 0x000000ff0200720c */ /* 0x000fe40003fc5070 */
[----:B------:R-:W-:Y:S01]  /*1aa20*/  SEL R2, R4, RZ, P1 ;  /* 0x000000ff04027207 */ /* 0x000fe20000800000 */
[----:B------:R3:W-:Y:S01]  /*1aa30*/  LDGSTS.E [R5+0x4a000], desc[UR16][R8.64], P3 ;  /* 0x4a00000008057fae */ /* 0x0007e200099a1010 */
[----:B------:R-:W-:-:S02]  /*1aa40*/  ISETP.GE.AND P4, PT, R55, R244, PT ;  /* 0x000000f43700720c */ /* 0x000fc40003f86270 */
[----:B------:R-:W-:Y:S02]  /*1aa50*/  LOP3.LUT R55, R3, 0x6e, RZ, 0xfc, !PT ;  /* 0x0000006e03377812 */ /* 0x000fe400078efcff */
[----:B------:R-:W-:Y:S01]  /*1aa60*/  ISETP.NE.U32.AND P3, PT, R2, RZ, PT ;  /* 0x000000ff0200720c */ /* 0x000fe20003f65070 */
[----:B------:R3:W-:Y:S01]  /*1aa70*/  STL.64 [R1+0xe8], R8 ;  /* 0x0000e80801007387 */ /* 0x0007e20000100a00 */
[----:B------:R-:W-:Y:S02]  /*1aa80*/  SEL R2, RZ, 0x4, P4 ;  /* 0x00000004ff027807 */ /* 0x000fe40002000000 */
[----:B------:R-:W-:Y:S02]  /*1aa90*/  ISETP.GE.AND P4, PT, R55, R244, PT ;  /* 0x000000f43700720c */ /* 0x000fe40003f86270 */
[----:B------:R-:W4:Y:S01]  /*1aaa0*/  LDL.LU.64 R54, [R1+0x620] ;  /* 0x0006200001367983 */ /* 0x000f220000300a00 */
[----:B------:R-:W-:Y:S02]  /*1aab0*/  SEL R2, R2, RZ, P1 ;  /* 0x000000ff02027207 */ /* 0x000fe40000800000 */
[----:B------:R-:W-:-:S02]  /*1aac0*/  SEL R4, RZ, 0x4, P4 ;  /* 0x00000004ff047807 */ /* 0x000fc40002000000 */
[----:B------:R-:W-:Y:S02]  /*1aad0*/  ISETP.NE.U32.AND P4, PT, R2, RZ, PT ;  /* 0x000000ff0200720c */ /* 0x000fe40003f85070 */
[----:B------:R-:W-:Y:S01]  /*1aae0*/  SEL R2, R4, RZ, P1 ;  /* 0x000000ff04027207 */ /* 0x000fe20000800000 */
[----:B--2---:R-:W-:Y:S01]  /*1aaf0*/  IMAD.WIDE R10, R252, 0x4, R56 ;  /* 0x00000004fc0a7825 */ /* 0x004fe200078e0238 */
[----:B------:R-:W-:-:S03]  /*1ab00*/  LOP3.LUT R57, R3, 0x10, RZ, 0xfc, !PT ;  /* 0x0000001003397812 */ /* 0x000fc600078efcff */
[----:B---3--:R-:W-:Y:S01]  /*1ab10*/  IMAD.WIDE R8, R252, 0x4, R52 ;  /* 0x00000004fc087825 */ /* 0x008fe200078e0234 */
[----:B------:R-:W-:Y:S01]  /*1ab20*/  LDGSTS.E [R5+0x4a008], desc[UR16][R10.64], P2 ;  /* 0x4a0080000a057fae */ /* 0x000fe200091a1010 */
[----:B------:R-:W-:Y:S02]  /*1ab30*/  ISETP.GE.AND P2, PT, R57, R244, PT ;  /* 0x000000f43900720c */ /* 0x000fe40003f46270 */
[----:B------:R-:W-:Y:S01]  /*1ab40*/  LOP3.LUT R57, R3, 0x12, RZ, 0xfc, !PT ;  /* 0x0000001203397812 */ /* 0x000fe200078efcff */
[----:B------:R-:W-:Y:S04]  /*1ab50*/  STL.64 [R1+0xf0], R10 ;  /* 0x0000f00a01007387 */ /* 0x000fe80000100a00 */
[----:B------:R4:W-:Y:S04]  /*1ab60*/  STL.64 [R1+0x5a8], R8 ;  /* 0x0005a80801007387 */ /* 0x0009e80000100a00 */
[----:B------:R-:W2:Y:S04]  /*1ab70*/  LDL.LU.64 R52, [R1+0x618] ;  /* 0x0006180001347983 */ /* 0x000ea80000300a00 */
[----:B------:R4:W-:Y:S01]  /*1ab80*/  LDGSTS.E [R5+0x4c000], desc[UR16][R8.64], P6 ;  /* 0x4c00000008057fae */ /* 0x0009e2000b1a1010 */
[----:B------:R-:W-:-:S02]  /*1ab90*/  ISETP.NE.U32.AND P6, PT, R2, RZ, PT ;  /* 0x000000ff0200720c */ /* 0x000fc40003fc5070 */
[----:B------:R-:W-:Y:S02]  /*1aba0*/  SEL R2, RZ, 0x4, P2 ;  /* 0x00000004ff027807 */ /* 0x000fe40001000000 */
[----:B------:R-:W-:Y:S02]  /*1abb0*/  ISETP.GE.AND P2, PT, R57, R244, PT ;  /* 0x000000f43900720c */ /* 0x000fe40003f46270 */
[----:B------:R-:W3:Y:S01]  /*1abc0*/  LDL.LU.64 R56, [R1+0x5a0] ;  /* 0x0005a00001387983 */ /* 0x000ee20000300a00 */
[----:B----4-:R-:W-:-:S04]  /*1abd0*/  IMAD.WIDE R8, R252, 0x4, R50 ;  /* 0x00000004fc087825 */ /* 0x010fc800078e0232 */
[----:B------:R-:W-:Y:S01]  /*1abe0*/  IMAD.WIDE R10, R252, 0x4, R60 ;  /* 0x00000004fc0a7825 */ /* 0x000fe200078e023c */
[----:B------:R1:W-:Y:S04]  /*1abf0*/  STL.64 [R1+0x5b0], R8 ;  /* 0x0005b00801007387 */ /* 0x0003e80000100a00 */
[----:B------:R1:W-:Y:S04]  /*1ac00*/  LDGSTS.E [R5+0x4c008], desc[UR16][R8.64], P3 ;  /* 0x4c00800008057fae */ /* 0x0003e800099a1010 */
[----:B------:R2:W-:Y:S01]  /*1ac10*/  STL.64 [R1+0x628], R10 ;  /* 0x0006280a01007387 */ /* 0x0005e20000100a00 */
[----:B------:R-:W-:-:S02]  /*1ac20*/  SEL R2, R2, RZ, P1 ;  /* 0x000000ff02027207 */ /* 0x000fc40000800000 */
[----:B------:R-:W-:Y:S01]  /*1ac30*/  SEL R4, RZ, 0x4, P2 ;  /* 0x00000004ff047807 */ /* 0x000fe20001000000 */
[----:B------:R-:W-:Y:S01]  /*1ac40*/  LDGSTS.E [R5+0x4e000], desc[UR16][R10.64], P4 ;  /* 0x4e0000000a057fae */ /* 0x000fe2000a1a1010 */
[----:B-1----:R-:W-:-:S05]  /*1ac50*/  IMAD.WIDE R8, R252, 0x4, R58 ;  /* 0x00000004fc087825 */ /* 0x002fca00078e023a */
[----:B------:R3:W-:Y:S04]  /*1ac60*/  STL.64 [R1+0x630], R8 ;  /* 0x0006300801007387 */ /* 0x0007e80000100a00 */
[----:B------:R-:W4:Y:S01]  /*1ac70*/  LDL.LU.64 R58, [R1+0x598] ;  /* 0x00059800013a7983 */ /* 0x000f220000300a00 */
[----:B------:R-:W-:Y:S02]  /*1ac80*/  LOP3.LUT R61, R3, 0x30, RZ, 0xfc, !PT ;  /* 0x00000030033d7812 */ /* 0x000fe400078efcff */
[----:B------:R-:W-:Y:S01]  /*1ac90*/  ISETP.NE.U32.AND P2, PT, R2, RZ, PT ;  /* 0x000000ff0200720c */ /* 0x000fe20003f45070 */
[----:B------:R1:W-:Y:S01]  /*1aca0*/  LDGSTS.E [R5+0x4e008], desc[UR16][R8.64], P6 ;  /* 0x4e00800008057fae */ /* 0x0003e2000b1a1010 */
[----:B------:R-:W-:Y:S02]  /*1acb0*/  SEL R2, R4, RZ, P1 ;  /* 0x000000ff04027207 */ /* 0x000fe40000800000 */
[----:B------:R-:W-:Y:S01]  /*1acc0*/  ISETP.GE.AND P4, PT, R61, R244, PT ;  /* 0x000000f43d00720c */ /* 0x000fe20003f86270 */
[----:B------:R-:W4:Y:S01]  /*1acd0*/  LDL.LU.64 R50, [R1+0xd0] ;  /* 0x0000d00001327983 */ /* 0x000f220000300a00 */
[----:B------:R-:W-:-:S02]  /*1ace0*/  ISETP.NE.U32.AND P3, PT, R2, RZ, PT ;  /* 0x000000ff0200720c */ /* 0x000fc40003f65070 */
[----:B------:R-:W-:Y:S02]  /*1acf0*/  SEL R2, RZ, 0x4, P4 ;  /* 0x00000004ff027807 */ /* 0x000fe40002000000 */
[----:B------:R-:W-:Y:S02]  /*1ad00*/  LOP3.LUT R61, R3, 0x32, RZ, 0xfc, !PT ;  /* 0x00000032033d7812 */ /* 0x000fe400078efcff */
[----:B------:R-:W-:Y:S02]  /*1ad10*/  SEL R2, R2, RZ, P1 ;  /* 0x000000ff02027207 */ /* 0x000fe40000800000 */
[----:B------:R-:W-:Y:S02]  /*1ad20*/  ISETP.GE.AND P6, PT, R61, R244, PT ;  /* 0x000000f43d00720c */ /* 0x000fe40003fc6270 */
[----:B------:R-:W-:Y:S02]  /*1ad30*/  ISETP.NE.U32.AND P4, PT, R2, RZ, PT ;  /* 0x000000ff0200720c */ /* 0x000fe40003f85070 */
[----:B------:R-:W-:-:S02]  /*1ad40*/  LOP3.LUT R61, R3, 0x50, RZ, 0xfc, !PT ;  /* 0x00000050033d7812 */ /* 0x000fc400078efcff */
[----:B------:R-:W-:Y:S01]  /*1ad50*/  SEL R2, RZ, 0x4, P6 ;  /* 0x00000004ff027807 */ /* 0x000fe20003000000 */
[----:B-1----:R-:W-:Y:S01]  /*1ad60*/  IMAD.WIDE R4, R252, 0x4, R54 ;  /* 0x00000004fc047825 */ /* 0x002fe200078e0236 */
[-C--:B------:R-:W-:Y:S02]  /*1ad70*/  ISETP.GE.AND P6, PT, R61, R244.reuse, PT ;  /* 0x000000f43d00720c */ /* 0x080fe40003fc6270 */
[----:B------:R-:W-:Y:S02]  /*1ad80*/  SEL R2, R2, RZ, P1 ;  /* 0x000000ff02027207 */ /* 0x000fe40000800000 */
[----:B------:R-:W-:Y:S01]  /*1ad90*/  LOP3.LUT R61, R3, 0x52, RZ, 0xfc, !PT ;  /* 0x00000052033d7812 */ /* 0x000fe200078efcff */
[----:B------:R1:W-:Y:S01]  /*1ada0*/  LDGSTS.E [R6+0x48000], desc[UR16][R4.64], P2 ;  /* 0x4800000004067fae */ /* 0x0003e200091a1010 */
[----:B------:R-:W-:Y:S02]  /*1adb0*/  ISETP.NE.U32.AND P2, PT, R2, RZ, PT ;  /* 0x000000ff0200720c */ /* 0x000fe40003f45070 */
[----:B------:R-:W-:Y:S01]  /*1adc0*/  SEL R2, RZ, 0x4, P6 ;  /* 0x00000004ff027807 */ /* 0x000fe20003000000 */
[----:B------:R1:W-:Y:S01]  /*1add0*/  STL.64 [R1+0x58], R4 ;  /* 0x0000580401007387 */ /* 0x0003e20000100a00 */
[----:B------:R-:W-:-:S03]  /*1ade0*/  ISETP.GE.AND P6, PT, R61, R244, PT ;  /* 0x000000f43d00720c */ /* 0x000fc60003fc6270 */
[----:B------:R-:W4:Y:S04]  /*1adf0*/  LDL.LU.64 R54, [R1+0xc8] ;  /* 0x0000c80001367983 */ /* 0x000f280000300a00 */
[----:B------:R-:W4:Y:S01]  /*1ae00*/  LDL.LU.64 R60, [R1+0x50] ;  /* 0x00005000013c7983 */ /* 0x000f220000300a00 */
[----:B--2---:R-:W-:-:S05]  /*1ae10*/  IMAD.WIDE R10, R252, 0x4, R52 ;  /* 0x00000004fc0a7825 */ /* 0x004fca00078e0234 */
[----:B------:R4:W-:Y:S04]  /*1ae20*/  STL.64 [R1+0x60], R10 ;  /* 0x0000600a01007387 */ /* 0x0009e80000100a00 */
[----:B------:R4:W-:Y:S01]  /*1ae30*/  LDGSTS.E [R6+0x48008], desc[UR16][R10.64], P3 ;  /* 0x480080000a067fae */ /* 0x0009e200099a1010 */
[----:B---3--:R-:W-:-:S03]  /*1ae40*/  IMAD.WIDE R8, R252, 0x4, R56 ;  /* 0x00000004fc087825 */ /* 0x008fc600078e0238 */
[----:B------:R-:W2:Y:S04]  /*1ae50*/  LDL.LU.64 R56, [R1+0x48] ;  /* 0x0000480001387983 */ /* 0x000ea80000300a00 */
[----:B------:R3:W-:Y:S01]  /*1ae60*/  STL.64 [R1+0xd8], R8 ;  /* 0x0000d80801007387 */ /* 0x0007e20000100a00 */
[----:B------:R-:W-:Y:S02]  /*1ae70*/  SEL R2, R2, RZ, P1 ;  /* 0x000000ff02027207 */ /* 0x000fe40000800000 */
[----:B-1----:R-:W-:Y:S01]  /*1ae80*/  SEL R4, RZ, 0x4, P6 ;  /* 0x00000004ff047807 */ /* 0x002fe20003000000 */
[----:B------:R3:W-:Y:S01]  /*1ae90*/  LDGSTS.E [R6+0x4a000], desc[UR16][R8.64], P4 ;  /* 0x4a00000008067fae */ /* 0x0007e2000a1a1010 */
[----:B----4-:R-:W-:-:S03]  /*1aea0*/  IMAD.WIDE R10, R252, 0x4, R58 ;  /* 0x00000004fc0a7825 */ /* 0x010fc600078e023a */
[----:B------:R-:W4:Y:S01]  /*1aeb0*/  LDL.LU.64 R58, [R1+0x610] ;  /* 0x00061000013a7983 */ /* 0x000f220000300a00 */
[----:B------:R-:W-:Y:S02]  /*1aec0*/  LOP3.LUT R53, R3, 0x70, RZ, 0xfc, !PT ;  /* 0x0000007003357812 */ /* 0x000fe400078efcff */
[----:B------:R-:W-:Y:S01]  /*1aed0*/  ISETP.NE.U32.AND P6, PT, R2, RZ, PT ;  /* 0x000000ff0200720c */ /* 0x000fe20003fc5070 */
[----:B------:R1:W-:Y:S01]  /*1aee0*/  LDGSTS.E [R6+0x4a008], desc[UR16][R10.64], P2 ;  /* 0x4a0080000a067fae */ /* 0x0003e200091a1010 */
[----:B------:R-:W-:Y:S02]  /*1aef0*/  SEL R2, R4, RZ, P1 ;  /* 0x000000ff04027207 */ /* 0x000fe40000800000 */
[----:B------:R-:W-:Y:S02]  /*1af00*/  ISETP.GE.AND P3, PT, R53, R244, PT ;  /* 0x000000f43500720c */ /* 0x000fe40003f66270 */
[----:B------:R-:W-:Y:S02]  /*1af10*/  LOP3.LUT R53, R3, 0x72, RZ, 0xfc, !PT ;  /* 0x0000007203357812 */ /* 0x000fe400078efcff */
[----:B------:R-:W-:-:S02]  /*1af20*/  ISETP.NE.U32.AND P4, PT, R2, RZ, PT ;  /* 0x000000ff0200720c */ /* 0x000fc40003f85070 */
[----:B------:R-:W-:Y:S02]  /*1af30*/  SEL R2, RZ, 0x4, P3 ;  /* 0x00000004ff027807 */ /* 0x000fe40001800000 */
[----:B------:R-:W-:Y:S02]  /*1af40*/  ISETP.GE.AND P3, PT, R53, R244, PT ;  /* 0x000000f43500720c */ /* 0x000fe40003f66270 */
[----:B------:R-:W-:Y:S02]  /*1af50*/  SEL R2, R2, RZ, P1 ;  /* 0x000000ff02027207 */ /* 0x000fe40000800000 */
[----:B------:R-:W-:Y:S01]  /*1af60*/  SEL R4, RZ, 0x4, P3 ;  /* 0x00000004ff047807 */ /* 0x000fe20001800000 */
[----:B---3--:R-:W-:Y:S01]  /*1af70*/  IMAD.WIDE R8, R252, 0x4, R50 ;  /* 0x00000004fc087825 */ /* 0x008fe200078e0232 */
[----:B------:R-:W-:Y:S02]  /*1af80*/  LOP3.LUT R53, R3, 0x14, RZ, 0xfc, !PT ;  /* 0x0000001403357812 */ /* 0x000fe400078efcff */
[----:B------:R-:W-:-:S02]  /*1af90*/  ISETP.NE.U32.AND P3, PT, R2, RZ, PT ;  /* 0x000000ff0200720c */ /* 0x000fc40003f65070 */
[----:B------:R-:W-:Y:S01]  /*1afa0*/  SEL R2, R4, RZ, P1 ;  /* 0x000000ff04027207 */ /* 0x000fe20000800000 */
[----:B------:R3:W-:Y:S01]  /*1afb0*/  LDGSTS.E [R6+0x4c000], desc[UR16][R8.64], P6 ;  /* 0x4c00000008067fae */ /* 0x0007e2000b1a1010 */
[-C--:B------:R-:W-:Y:S02]  /*1afc0*/  ISETP.GE.AND P2, PT, R53, R244.reuse, PT ;  /* 0x000000f43500720c */ /* 0x080fe40003f46270 */
[----:B------:R-:W-:Y:S02]  /*1afd0*/  LOP3.LUT R53, R3, 0x16, RZ, 0xfc, !PT ;  /* 0x0000001603357812 */ /* 0x000fe400078efcff */
[----:B------:R-:W-:Y:S02]  /*1afe0*/  ISETP.NE.U32.AND P6, PT, R2, RZ, PT ;  /* 0x000000ff0200720c */ /* 0x000fe40003fc5070 */
[----:B------:R-:W-:Y:S01]  /*1aff0*/  SEL R2, RZ, 0x4, P2 ;  /* 0x00000004ff027807 */ /* 0x000fe20001000000 */
[----:B------:R1:W-:Y:S01]  /*1b000*/  STL.64 [R1+0xe0], R10 ;  /* 0x0000e00a01007387 */ /* 0x0003e20000100a00 */
[----:B------:R-:W-:-:S02]  /*1b010*/  ISETP.GE.AND P2, PT, R53, R244, PT ;  /* 0x000000f43500720c */ /* 0x000fc40003f46270 */
[----:B------:R-:W-:Y:S01]  /*1b020*/  SEL R2, R2, RZ, P1 ;  /* 0x000000ff02027207 */ /* 0x000fe20000800000 */
[----:B------:R3:W-:Y:S01]  /*1b030*/  STL.64 [R1+0x598], R8 ;  /* 0x0005980801007387 */ /* 0x0007e20000100a00 */
[----:B------:R-:W-:Y:S02]  /*1b040*/  SEL R4, RZ, 0x4, P2 ;  /* 0x00000004ff047807 */ /* 0x000fe40001000000 */
[----:B------:R-:W-:Y:S01]  /*1b050*/  ISETP.NE.U32.AND P2, PT, R2, RZ, PT ;  /* 0x000000ff0200720c */ /* 0x000fe20003f45070 */
[----:B------:R-:W4:Y:S01]  /*1b060*/  LDL.LU.64 R52, [R1+0x608] ;  /* 0x0006080001347983 */ /* 0x000f220000300a00 */
[----:B-1----:R-:W-:-:S04]  /*1b070*/  IMAD.WIDE R10, R252, 0x4, R54 ;  /* 0x00000004fc0a7825 */ /* 0x002fc800078e0236 */
[----:B---3--:R-:W-:Y:S01]  /*1b080*/  IMAD.WIDE R8, R252, 0x4, R60 ;  /* 0x00000004fc087825 */ /* 0x008fe200078e023c */
[----:B------:R-:W-:Y:S01]  /*1b090*/  LOP3.LUT R61, R3, 0x34, RZ, 0xfc, !PT ;  /* 0x00000034033d7812 */ /* 0x000fe200078efcff */
[----:B------:R-:W-:Y:S01]  /*1b0a0*/  LDGSTS.E [R6+0x4c008], desc[UR16][R10.64], P4 ;  /* 0x4c0080000a067fae */ /* 0x000fe2000a1a1010 */
[----:B------:R-:W-:-:S03]  /*1b0b0*/  SEL R2, R4, RZ, P1 ;  /* 0x000000ff04027207 */ /* 0x000fc60000800000 */
[----:B------:R-:W-:Y:S01]  /*1b0c0*/  LDGSTS.E [R6+0x4e000], desc[UR16][R8.64], P3 ;  /* 0x4e00000008067fae */ /* 0x000fe200099a1010 */
[----:B------:R-:W-:Y:S02]  /*1b0d0*/  ISETP.GE.AND P3, PT, R61, R244, PT ;  /* 0x000000f43d00720c */ /* 0x000fe40003f66270 */
[----:B------:R-:W-:Y:S01]  /*1b0e0*/  ISETP.NE.U32.AND P4, PT, R2, RZ, PT ;  /* 0x000000ff0200720c */ /* 0x000fe20003f85070 */
[----:B------:R-:W3:Y:S01]  /*1b0f0*/  LDL.LU.64 R50, [R1+0x590] ;  /* 0x0005900001327983 */ /* 0x000ee20000300a00 */
[----:B------:R-:W-:Y:S02]  /*1b100*/  SEL R2, RZ, 0x4, P3 ;  /* 0x00000004ff027807 */ /* 0x000fe40001800000 */
[----:B------:R-:W-:Y:S01]  /*1b110*/  LOP3.LUT R61, R3, 0x36, RZ, 0xfc, !PT ;  /* 0x00000036033d7812 */ /* 0x000fe200078efcff */
[----:B------:R-:W-:Y:S01]  /*1b120*/  STL.64 [R1+0x5a0], R10 ;  /* 0x0005a00a01007387 */ /* 0x000fe20000100a00 */
[----:B------:R-:W-:-:S03]  /*1b130*/  SEL R2, R2, RZ, P1 ;  /* 0x000000ff02027207 */ /* 0x000fc60000800000 */
[----:B------:R-:W-:Y:S01]  /*1b140*/  STL.64 [R1+0x618], R8 ;  /* 0x0006180801007387 */ /* 0x000fe20000100a00 */
[----:B------:R-:W-:Y:S01]  /*1b150*/  ISETP.NE.U32.AND P3, PT, R2, RZ, PT ;  /* 0x000000ff0200720c */ /* 0x000fe20003f65070 */
[----:B--2---:R-:W-:-:S05]  /*1b160*/  IMAD.WIDE R4, R252, 0x4, R56 ;  /* 0x00000004fc047825 */ /* 0x004fca00078e0238 */
[----:B------:R4:W-:Y:S01]  /*1b170*/  LDGSTS.E [R6+0x4e008], desc[UR16][R4.64], P6 ;  /* 0x4e00800004067fae */ /* 0x0009e2000b1a1010 */
[----:B------:R-:W-:-:S03]  /*1b180*/  ISETP.GE.AND P6, PT, R61, R244, PT ;  /* 0x000000f43d00720c */ /* 0x000fc60003fc6270 */
[----:B------:R4:W-:Y:S01]  /*1b190*/  STL.64 [R1+0x620], R4 ;  /* 0x0006200401007387 */ /* 0x0009e20000100a00 */
[----:B------:R-:W-:-:S03]  /*1b1a0*/  LOP3.LUT R61, R3, 0x54, RZ, 0xfc, !PT ;  /* 0x00000054033d7812 */ /* 0x000fc600078efcff */
[----:B------:R-:W2:Y:S01]  /*1b1b0*/  LDL.LU.64 R54, [R1+0x588] ;  /* 0x0005880001367983 */ /* 0x000ea20000300a00 */
[----:B------:R-:W-:-:S03]  /*1b1c0*/  SEL R2, RZ, 0x4, P6 ;  /* 0x00000004ff027807 */ /* 0x000fc60003000000 */
[----:B------:R-:W2:Y:S01]  /*1b1d0*/  LDL.LU.64 R56, [R1+0xc0] ;  /* 0x0000c00001387983 */ /* 0x000ea20000300a00 */
[----:B------:R-:W-:Y:S02]  /*1b1e0*/  SEL R2, R2, RZ, P1 ;  /* 0x000000ff02027207 */ /* 0x000fe40000800000 */
[----:B------:R-:W-:Y:S02]  /*1b1f0*/  ISETP.GE.AND P6, PT, R61, R244, PT ;  /* 0x000000f43d00720c */ /* 0x000fe40003fc6270 */
[----:B------:R-:W-:Y:S01]  /*1b200*/  LOP3.LUT R61, R3, 0x56, RZ, 0xfc, !PT ;  /* 0x00000056033d7812 */ /* 0x000fe200078efcff */
[----:B----4-:R-:W-:-:S05]  /*1b210*/  IMAD.WIDE R4, R252, 0x4, R58 ;  /* 0x00000004fc047825 */ /* 0x010fca00078e023a */
[----:B------:R1:W-:Y:S04]  /*1b220*/  STL.64 [R1+0x48], R4 ;  /* 0x0000480401007387 */ /* 0x0003e80000100a00 */
[----:B------:R-:W4:Y:S04]  /*1b230*/  LDL.LU.64 R58, [R1+0xb8] ;  /* 0x0000b800013a7983 */ /* 0x000f280000300a00 */
[----:B------:R1:W-:Y:S01]  /*1b240*/  LDGSTS.E [R7+0x48000], desc[UR16][R4.64], P2 ;  /* 0x4800000004077fae */ /* 0x0003e200091a1010 */
[----:B------:R-:W-:Y:S02]  /*1b250*/  ISETP.NE.U32.AND P2, PT, R2, RZ, PT ;  /* 0x000000ff0200720c */ /* 0x000fe40003f45070 */
[----:B------:R-:W-:-:S02]  /*1b260*/  SEL R2, RZ, 0x4, P6 ;  /* 0x00000004ff027807 */ /* 0x000fc40003000000 */
[----:B------:R-:W-:Y:S02]  /*1b270*/  ISETP.GE.AND P6, PT, R61, R244, PT ;  /* 0x000000f43d00720c */ /* 0x000fe40003fc6270 */
[----:B------:R-:W4:Y:S01]  /*1b280*/  LDL.LU.64 R60, [R1+0x40] ;  /* 0x00004000013c7983 */ /* 0x000f220000300a00 */
[----:B------:R-:W-:Y:S02]  /*1b290*/  SEL R2, R2, RZ, P1 ;  /* 0x000000ff02027207 */ /* 0x000fe40000800000 */
[----:B-1----:R-:W-:Y:S02]  /*1b2a0*/  SEL R4, RZ, 0x4, P6 ;  /* 0x00000004ff047807 */ /* 0x002fe40003000000 */
[----:B------:R-:W-:Y:S01]  /*1b2b0*/  ISETP.NE.U32.AND P6, PT, R2, RZ, PT ;  /* 0x000000ff0200720c */ /* 0x000fe20003fc5070 */
[----:B------:R-:W-:-:S05]  /*1b2c0*/  IMAD.WIDE R10, R252, 0x4, R52 ;  /* 0x00000004fc0a7825 */ /* 0x000fca00078e0234 */
[----:B------:R2:W-:Y:S04]  /*1b2d0*/  STL.64 [R1+0x50], R10 ;  /* 0x0000500a01007387 */ /* 0x0005e80000100a00 */
[----:B------:R2:W-:Y:S01]  /*1b2e0*/  LDGSTS.E [R7+0x48008], desc[UR16][R10.64], P4 ;  /* 0x480080000a077fae */ /* 0x0005e2000a1a1010 */
[----:B---3--:R-:W-:-:S05]  /*1b2f0*/  IMAD.WIDE R8, R252, 0x4, R50 ;  /* 0x00000004fc087825 */ /* 0x008fca00078e0232 */
[----:B------:R1:W-:Y:S04]  /*1b300*/  STL.64 [R1+0xc8], R8 ;  /* 0x0000c80801007387 */ /* 0x0003e80000100a00 */
[----:B------:R1:W-:Y:S04]  /*1b310*/  LDGSTS.E [R7+0x4a000], desc[UR16][R8.64], P3 ;  /* 0x4a00000008077fae */ /* 0x0003e800099a1010 */
[----:B------:R-:W3:Y:S01]  /*1b320*/  LDL.LU.64 R50, [R1+0x30] ;  /* 0x0000300001327983 */ /* 0x000ee20000300a00 */
[----:B--2---:R-:W-:-:S04]  /*1b330*/  IMAD.WIDE R10, R252, 0x4, R54 ;  /* 0x00000004fc0a7825 */ /* 0x004fc800078e0236 */
[C---:B-1----:R-:W-:Y:S01]  /*1b340*/  IMAD.WIDE R8, R252.reuse, 0x4, R56 ;  /* 0x00000004fc087825 */ /* 0x042fe200078e0238 */
[----:B------:R4:W-:Y:S04]  /*1b350*/  LDGSTS.E [R7+0x4a008], desc[UR16][R10.64], P2 ;  /* 0x4a0080000a077fae */ /* 0x0009e800091a1010 */
[----:B------:R-:W2:Y:S04]  /*1b360*/  LDL.LU.64 R56, [R1+0x600] ;  /* 0x0006000001387983 */ /* 0x000ea80000300a00 */
[----:B------:R4:W-:Y:S04]  /*1b370*/  STL.64 [R1+0xd0], R10 ;  /* 0x0000d00a01007387 */ /* 0x0009e80000100a00 */
[----:B------:R1:W-:Y:S04]  /*1b380*/  STL.64 [R1+0x588], R8 ;  /* 0x0005880801007387 */ /* 0x0003e80000100a00 */
[----:B------:R-:W2:Y:S04]  /*1b390*/  LDL.LU.64 R54, [R1+0x5f8] ;  /* 0x0005f80001367983 */ /* 0x000ea80000300a00 */
[----:B------:R1:W-:Y:S01]  /*1b3a0*/  LDGSTS.E [R7+0x4c000], desc[UR16][R8.64], P6 ;  /* 0x4c00000008077fae */ /* 0x0003e2000b1a1010 */
[----:B----4-:R-:W-:-:S03]  /*1b3b0*/  IMAD.WIDE R10, R252, 0x4, R58 ;  /* 0x00000004fc0a7825 */ /* 0x010fc600078e023a */
[----:B------:R-:W4:Y:S04]  /*1b3c0*/  LDL.LU.64 R58, [R1+0x580] ;  /* 0x00058000013a7983 */ /* 0x000f280000300a00 */
[----:B------:R-:W-:Y:S01]  /*1b3d0*/  STL.64 [R1+0x590], R10 ;  /* 0x0005900a01007387 */ /* 0x000fe20000100a00 */
[----:B-1----:R-:W-:-:S03]  /*1b3e0*/  IMAD.WIDE R8, R252, 0x4, R60 ;  /* 0x00000004fc087825 */ /* 0x002fc600078e023c */
[----:B------:R-:W4:Y:S01]  /*1b3f0*/  LDL.LU.64 R60, [R1+0x128] ;  /* 0x00012800013c7983 */ /* 0x000f220000300a00 */
[----:B------:R-:W-:Y:S02]  /*1b400*/  LOP3.LUT R53, R3, 0x74, RZ, 0xfc, !PT ;  /* 0x0000007403357812 */ /* 0x000fe400078efcff */
[----:B------:R-:W-:Y:S02]  /*1b410*/  SEL R2, R4, RZ, P1 ;  /* 0x000000ff04027207 */ /* 0x000fe40000800000 */
[----:B------:R-:W-:Y:S02]  /*1b420*/  ISETP.GE.AND P4, PT, R53, R244, PT ;  /* 0x000000f43500720c */ /* 0x000fe40003f86270 */
[----:B------:R-:W-:Y:S02]  /*1b430*/  LOP3.LUT R53, R3, 0x76, RZ, 0xfc, !PT ;  /* 0x0000007603357812 */ /* 0x000fe400078efcff */
[----:B------:R-:W-:Y:S02]  /*1b440*/  ISETP.NE.U32.AND P3, PT, R2, RZ, PT ;  /* 0x000000ff0200720c */ /* 0x000fe40003f65070 */
[----:B------:R-:W-:-:S02]  /*1b450*/  SEL R2, RZ, 0x4, P4 ;  /* 0x00000004ff027807 */ /* 0x000fc40002000000 */
[----:B------:R-:W-:Y:S02]  /*1b460*/  ISETP.GE.AND P4, PT, R53, R244, PT ;  /* 0x000000f43500720c */ /* 0x000fe40003f86270 */
[----:B------:R-:W-:Y:S02]  /*1b470*/  SEL R2, R2, RZ, P1 ;  /* 0x000000ff02027207 */ /* 0x000fe40000800000 */
[----:B------:R-:W-:Y:S02]  /*1b480*/  SEL R4, RZ, 0x4, P4 ;  /* 0x00000004ff047807 */ /* 0x000fe40002000000 */
[----:B------:R-:W-:Y:S02]  /*1b490*/  LOP3.LUT R53, R3, 0x18, RZ, 0xfc, !PT ;  /* 0x0000001803357812 */ /* 0x000fe400078efcff */
[----:B------:R-:W-:Y:S01]  /*1b4a0*/  ISETP.NE.U32.AND P4, PT, R2, RZ, PT ;  /* 0x000000ff0200720c */ /* 0x000fe20003f85070 */
[----:B------:R-:W-:Y:S01]  /*1b4b0*/  LDGSTS.E [R7+0x4c008], desc[UR16][R10.64], P3 ;  /* 0x4c0080000a077fae */ /* 0x000fe200099a1010 */
[----:B------:R-:W-:-:S02]  /*1b4c0*/  SEL R2, R4, RZ, P1 ;  /* 0x000000ff04027207 */ /* 0x000fc40000800000 */
[-C--:B------:R-:W-:Y:S02]  /*1b4d0*/  ISETP.GE.AND P2, PT, R53, R244.reuse, PT ;  /* 0x000000f43500720c */ /* 0x080fe40003f46270 */
[----:B------:R-:W-:Y:S02]  /*1b4e0*/  LOP3.LUT R53, R3, 0x1a, RZ, 0xfc, !PT ;  /* 0x0000001a03357812 */ /* 0x000fe400078efcff */
[----:B------:R-:W-:Y:S02]  /*1b4f0*/  ISETP.NE.U32.AND P6, PT, R2, RZ, PT ;  /* 0x000000ff0200720c */ /* 0x000fe40003fc5070 */
[----:B------:R-:W-:Y:S02]  /*1b500*/  SEL R2, RZ, 0x4, P2 ;  /* 0x00000004ff027807 */ /* 0x000fe40001000000 */
[----:B------:R-:W-:Y:S01]  /*1b510*/  ISETP.GE.AND P2, PT, R53, R244, PT ;  /* 0x000000f43500720c */ /* 0x000fe20003f46270 */
[----:B------:R-:W-:Y:S01]  /*1b520*/  LDGSTS.E [R7+0x4e000], desc[UR16][R8.64], P4 ;  /* 0x4e00000008077fae */ /* 0x000fe2000a1a1010 */
[----:B------:R-:W-:-:S02]  /*1b530*/  SEL R2, R2, RZ, P1 ;  /* 0x000000ff02027207 */ /* 0x000fc40000800000 */
[----:B------:R-:W-:Y:S02]  /*1b540*/  SEL R4, RZ, 0x4, P2 ;  /* 0x00000004ff047807 */ /* 0x000fe40001000000 */
[----:B------:R-:W-:Y:S02]  /*1b550*/  LOP3.LUT R53, R3, 0x38, RZ, 0xfc, !PT ;  /* 0x0000003803357812 */ /* 0x000fe400078efcff */
[----:B------:R-:W-:Y:S02]  /*1b560*/  ISETP.NE.U32.AND P2, PT, R2, RZ, PT ;  /* 0x000000ff0200720c */ /* 0x000fe40003f45070 */
[----:B------:R-:W-:Y:S02]  /*1b570*/  SEL R2, R4, RZ, P1 ;  /* 0x000000ff04027207 */ /* 0x000fe40000800000 */
[----:B------:R-:W-:Y:S02]  /*1b580*/  ISETP.GE.AND P4, PT, R53, R244, PT ;  /* 0x000000f43500720c */ /* 0x000fe40003f86270 */
[----:B------:R-:W-:-:S02]  /*1b590*/  ISETP.NE.U32.AND P3, PT, R2, RZ, PT ;  /* 0x000000ff0200720c */ /* 0x000fc40003f65070 */
[----:B------:R-:W-:Y:S01]  /*1b5a0*/  SEL R2, RZ, 0x4, P4 ;  /* 0x00000004ff027807 */ /* 0x000fe20002000000 */
[----:B---3--:R-:W-:Y:S01]  /*1b5b0*/  IMAD.WIDE R4, R252, 0x4, R50 ;  /* 0x00000004fc047825 */ /* 0x008fe200078e0232 */
[----:B------:R-:W-:Y:S02]  /*1b5c0*/  STL.64 [R1+0x608], R8 ;  /* 0x0006080801007387 */ /* 0x000fe40000100a00 */
[----:B------:R-:W-:Y:S02]  /*1b5d0*/  SEL R2, R2, RZ, P1 ;  /* 0x000000ff02027207 */ /* 0x000fe40000800000 */
[----:B------:R1:W-:Y:S01]  /*1b5e0*/  LDGSTS.E [R7+0x4e008], desc[UR16][R4.64], P6 ;  /* 0x4e00800004077fae */ /* 0x0003e2000b1a1010 */
[----:B------:R-:W-:Y:S02]  /*1b5f0*/  LOP3.LUT R52, R3, 0x3a, RZ, 0xfc, !PT ;  /* 0x0000003a03347812 */ /* 0x000fe400078efcff */
[----:B------:R-:W-:Y:S01]  /*1b600*/  ISETP.NE.U32.AND P4, PT, R2, RZ, PT ;  /* 0x000000ff0200720c */ /* 0x000fe20003f85070 */
[----:B------:R1:W-:Y:S01]  /*1b610*/  STL.64 [R1+0x610], R4 ;  /* 0x0006100401007387 */ /* 0x0003e20000100a00 */
[----:B------:R-:W-:-:S02]  /*1b620*/  ISETP.GE.AND P6, PT, R52, R244, PT ;  /* 0x000000f43400720c */ /* 0x000fc40003fc6270 */
[----:B------:R-:W-:Y:S02]  /*1b630*/  LOP3.LUT R53, R3, 0x58, RZ, 0xfc, !PT ;  /* 0x0000005803357812 */ /* 0x000fe400078efcff */
[----:B------:R-:W-:Y:S02]  /*1b640*/  SEL R2, RZ, 0x4, P6 ;  /* 0x00000004ff027807 */ /* 0x000fe40003000000 */
[----:B------:R-:W-:Y:S02]  /*1b650*/  ISETP.GE.AND P6, PT, R53, R244, PT ;  /* 0x000000f43500720c */ /* 0x000fe40003fc6270 */
[----:B------:R-:W-:Y:S02]  /*1b660*/  SEL R2, R2, RZ, P1 ;  /* 0x000000ff02027207 */ /* 0x000fe40000800000 */
[----:B-1----:R-:W-:Y:S02]  /*1b670*/  SEL R4, RZ, 0x4, P6 ;  /* 0x00000004ff047807 */ /* 0x002fe40003000000 */
[----:B------:R-:W-:-:S02]  /*1b680*/  ISETP.NE.U32.AND P6, PT, R2, RZ, PT ;  /* 0x000000ff0200720c */ /* 0x000fc40003fc5070 */
[----:B------:R-:W-:Y:S01]  /*1b690*/  SEL R2, R4, RZ, P1 ;  /* 0x000000ff04027207 */ /* 0x000fe20000800000 */
[----:B--2---:R-:W-:-:S05]  /*1b6a0*/  IMAD.WIDE R8, R252, 0x4, R56 ;  /* 0x00000004fc087825 */ /* 0x004fca00078e0238 */
[----:B------:R4:W-:Y:S04]  /*1b6b0*/  STL.64 [R1+0x30], R8 ;  /* 0x0000300801007387 */ /* 0x0009e80000100a00 */
[----:B------:R4:W-:Y:S01]  /*1b6c0*/  LDGSTS.E [R120+0x48000], desc[UR16][R8.64], P2 ;  /* 0x4800000008787fae */ /* 0x0009e200091a1010 */
[----:B------:R-:W-:-:S05]  /*1b6d0*/  IMAD.WIDE R6, R252, 0x4, R54 ;  /* 0x00000004fc067825 */ /* 0x000fca00078e0236 */
[----:B------:R1:W-:Y:S04]  /*1b6e0*/  STL.64 [R1+0x40], R6 ;  /* 0x0000400601007387 */ /* 0x0003e80000100a00 */
[----:B------:R-:W2:Y:S01]  /*1b6f0*/  LDL.LU.64 R40, [R1+0xb0] ;  /* 0x0000b00001287983 */ /* 0x000ea20000300a00 */
[----:B----4-:R-:W-:-:S03]  /*1b700*/  IMAD.WIDE R8, R252, 0x4, R58 ;  /* 0x00000004fc087825 */ /* 0x010fc600078e023a */
[----:B------:R1:W-:Y:S04]  /*1b710*/  LDGSTS.E [R120+0x48008], desc[UR16][R6.64], P3 ;  /* 0x4800800006787fae */ /* 0x0003e800099a1010 */
[----:B------:R-:W3:Y:S04]  /*1b720*/  LDL.LU.64 R38, [R1+0xa8] ;  /* 0x0000a80001267983 */ /* 0x000ee80000300a00 */
[----:B------:R-:W4:Y:S01]  /*1b730*/  LDL.LU.64 R42, [R1+0x28] ;  /* 0x00002800012a7983 */ /* 0x000f220000300a00 */
[----:B-1----:R-:W-:-:S03]  /*1b740*/  IMAD.WIDE R6, R252, 0x4, R60 ;  /* 0x00000004fc067825 */ /* 0x002fc600078e023c */
[----:B------:R2:W-:Y:S01]  /*1b750*/  STL.64 [R1+0xb8], R8 ;  /* 0x0000b80801007387 */ /* 0x0005e20000100a00 */
[----:B------:R-:W-:-:S03]  /*1b760*/  LOP3.LUT R61, R3, 0x7a, RZ, 0xfc, !PT ;  /* 0x0000007a033d7812 */ /* 0x000fc600078efcff */
[----:B------:R3:W-:Y:S01]  /*1b770*/  STL.64 [R1+0xc0], R6 ;  /* 0x0000c00601007387 */ /* 0x0007e20000100a00 */
[----:B------:R-:W-:-:S03]  /*1b780*/  LOP3.LUT R57, R3, 0x5a, RZ, 0xfc, !PT ;  /* 0x0000005a03397812 */ /* 0x000fc600078efcff */
[----:B------:R-:W4:Y:S04]  /*1b790*/  LDL.LU.64 R44, [R1+0x5f0] ;  /* 0x0005f000012c7983 */ /* 0x000f280000300a00 */
[----:B------:R-:W4:Y:S04]  /*1b7a0*/  LDL.LU.64 R46, [R1+0x5e8] ;  /* 0x0005e800012e7983 */ /* 0x000f280000300a00 */
[----:B------:R-:W4:Y:S01]  /*1b7b0*/  LDL.LU.64 R48, [R1+0x120] ;  /* 0x0001200001307983 */ /* 0x000f220000300a00 */
[----:B------:R-:W-:-:S03]  /*1b7c0*/  ISETP.GE.AND P2, PT, R57, R244, PT ;  /* 0x000000f43900720c */ /* 0x000fc60003f46270 */
[----:B------:R2:W-:Y:S01]  /*1b7d0*/  LDGSTS.E [R120+0x4a000], desc[UR16][R8.64], P4 ;  /* 0x4a00000008787fae */ /* 0x0005e2000a1a1010 */
[----:B------:R-:W-:-:S03]  /*1b7e0*/  ISETP.GE.AND P4, PT, R61, R244, PT ;  /* 0x000000f43d00720c */ /* 0x000fc60003f86270 */
[----:B------:R-:W4:Y:S01]  /*1b7f0*/  LDL.LU.64 R50, [R1+0x118] ;  /* 0x0001180001327983 */ /* 0x000f220000300a00 */
[----:B------:R-:W-:-:S03]  /*1b800*/  LOP3.LUT R57, R3, 0x78, RZ, 0xfc, !PT ;  /* 0x0000007803397812 */ /* 0x000fc600078efcff */
[----:B------:R-:W4:Y:S04]  /*1b810*/  LDL.LU.64 R52, [R1+0x20] ;  /* 0x0000200001347983 */ /* 0x000f280000300a00 */
[----:B------:R-:W4:Y:S01]  /*1b820*/  LDL.LU.64 R60, [R1+0xa0] ;  /* 0x0000a000013c7983 */ /* 0x000f220000300a00 */
[----:B------:R-:W-:Y:S02]  /*1b830*/  ISETP.NE.U32.AND P3, PT, R2, RZ, PT ;  /* 0x000000ff0200720c */ /* 0x000fe40003f65070 */
[----:B------:R-:W-:Y:S01]  /*1b840*/  SEL R2, RZ, 0x4, P2 ;  /* 0x00000004ff027807 */ /* 0x000fe20001000000 */
[----:B------:R-:W4:Y:S01]  /*1b850*/  LDL.LU.64 R54, [R1+0x98] ;  /* 0x0000980001367983 */ /* 0x000f220000300a00 */
[----:B------:R-:W-:Y:S02]  /*1b860*/  ISETP.GE.AND P2, PT, R57, R244, PT ;  /* 0x000000f43900720c */ /* 0x000fe40003f46270 */
[----:B------:R-:W-:Y:S01]  /*1b870*/  SEL R2, R2, RZ, P1 ;  /* 0x000000ff02027207 */ /* 0x000fe20000800000 */
[----:B------:R3:W-:Y:S01]  /*1b880*/  LDGSTS.E [R120+0x4a008], desc[UR16][R6.64], P6 ;  /* 0x4a00800006787fae */ /* 0x0007e2000b1a1010 */
[----:B------:R-:W-:-:S02]  /*1b890*/  SEL R4, RZ, 0x4, P2 ;  /* 0x00000004ff047807 */ /* 0x000fc40001000000 */
[----:B------:R-:W-:Y:S01]  /*1b8a0*/  ISETP.NE.U32.AND P2, PT, R2, RZ, PT ;  /* 0x000000ff0200720c */ /* 0x000fe20003f45070 */
[----:B------:R-:W4:Y:S01]  /*1b8b0*/  LDL.LU.64 R56, [R1+0x18] ;  /* 0x0000180001387983 */ /* 0x000f220000300a00 */
[----:B------:R-:W-:Y:S02]  /*1b8c0*/  SEL R2, R4, RZ, P1 ;  /* 0x000000ff04027207 */ /* 0x000fe40000800000 */
[----:B------:R-:W-:Y:S02]  /*1b8d0*/  LOP3.LUT R59, R3, 0x1c, RZ, 0xfc, !PT ;  /* 0x0000001c033b7812 */ /* 0x000fe400078efcff */
[----:B------:R-:W-:Y:S02]  /*1b8e0*/  ISETP.NE.U32.AND P6, PT, R2, RZ, PT ;  /* 0x000000ff0200720c */ /* 0x000fe40003fc5070 */
[----:B------:R-:W-:Y:S02]  /*1b8f0*/  SEL R2, RZ, 0x4, P4 ;  /* 0x00000004ff027807 */ /* 0x000fe40002000000 */
[----:B------:R-:W-:-:S02]  /*1b900*/  ISETP.GE.AND P4, PT, R59, R244, PT ;  /* 0x000000f43b00720c */ /* 0x000fc40003f86270 */
[----:B------:R-:W4:Y:S01]  /*1b910*/  LDL.LU.64 R58, [R1+0x10] ;  /* 0x00001000013a7983 */ /* 0x000f220000300a00 */
[----:B------:R-:W-:Y:S02]  /*1b920*/  SEL R2, R2, RZ, P1 ;  /* 0x000000ff02027207 */ /* 0x000fe40000800000 */
[----:B------:R-:W-:Y:S02]  /*1b930*/  SEL R4, RZ, 0x4, P4 ;  /* 0x00000004ff047807 */ /* 0x000fe40002000000 */
[----:B------:R-:W-:Y:S02]  /*1b940*/  ISETP.NE.U32.AND P4, PT, R2, RZ, PT ;  /* 0x000000ff0200720c */ /* 0x000fe40003f85070 */
[----:B------:R-:W-:Y:S01]  /*1b950*/  SEL R2, R4, RZ, P1 ;  /* 0x000000ff04027207 */ /* 0x000fe20000800000 */
[----:B--2---:R-:W-:Y:S01]  /*1b960*/  IMAD.WIDE R8, R252, 0x4, R40 ;  /* 0x00000004fc087825 */ /* 0x004fe200078e0228 */
[----:B------:R-:W-:-:S04]  /*1b970*/  LOP3.LUT R41, R3, 0x1e, RZ, 0xfc, !PT ;  /* 0x0000001e03297812 */ /* 0x000fc800078efcff */
[----:B------:R-:W-:Y:S01]  /*1b980*/  LDGSTS.E [R120+0x4c000], desc[UR16][R8.64], P3 ;  /* 0x4c00000008787fae */ /* 0x000fe200099a1010 */
[----:B---3--:R-:W-:Y:S01]  /*1b990*/  IMAD.WIDE R6, R252, 0x4, R38 ;  /* 0x00000004fc067825 */ /* 0x008fe200078e0226 */
[-C--:B------:R-:W-:Y:S02]  /*1b9a0*/  ISETP.GE.AND P3, PT, R41, R244.reuse, PT ;  /* 0x000000f42900720c */ /* 0x080fe40003f66270 */
[----:B------:R-:W-:Y:S02]  /*1b9b0*/  LOP3.LUT R41, R3, 0x3c, RZ, 0xfc, !PT ;  /* 0x0000003c03297812 */ /* 0x000fe400078efcff */
[----:B------:R1:W-:Y:S01]  /*1b9c0*/  LDGSTS.E [R120+0x4c008], desc[UR16][R6.64], P2 ;  /* 0x4c00800006787fae */ /* 0x0003e200091a1010 */
[----:B------:R-:W-:Y:S02]  /*1b9d0*/  ISETP.NE.U32.AND P2, PT, R2, RZ, PT ;  /* 0x000000ff0200720c */ /* 0x000fe40003f45070 */
[----:B------:R-:W-:Y:S02]  /*1b9e0*/  SEL R2, RZ, 0x4, P3 ;  /* 0x00000004ff027807 */ /* 0x000fe40001800000 */
[----:B------:R-:W-:-:S02]  /*1b9f0*/  ISETP.GE.AND P3, PT, R41, R244, PT ;  /* 0x000000f42900720c */ /* 0x000fc40003f66270 */
[----:B------:R-:W-:Y:S01]  /*1ba00*/  SEL R2, R2, RZ, P1 ;  /* 0x000000ff02027207 */ /* 0x000fe20000800000 */
[----:B------:R-:W-:Y:S01]  /*1ba10*/  STL.64 [R1+0x128], R8 ;  /* 0x0001280801007387 */ /* 0x000fe20000100a00 */
[----:B------:R-:W-:Y:S02]  /*1ba20*/  SEL R4, RZ, 0x4, P3 ;  /* 0x00000004ff047807 */ /* 0x000fe40001800000 */
[----:B------:R-:W-:Y:S01]  /*1ba30*/  ISETP.NE.U32.AND P3, PT, R2, RZ, PT ;  /* 0x000000ff0200720c */ /* 0x000fe20003f65070 */
[----:B------:R1:W-:Y:S01]  /*1ba40*/  STL.64 [R1+0x580], R6 ;  /* 0x0005800601007387 */ /* 0x0003e20000100a00 */
[----:B------:R-:W-:Y:S01]  /*1ba50*/  SEL R2, R4, RZ, P1 ;  /* 0x000000ff04027207 */ /* 0x000fe20000800000 */
[----:B----4-:R-:W-:-:S04]  /*1ba60*/  IMAD.WIDE R10, R252, 0x4, R46 ;  /* 0x00000004fc0a7825 */ /* 0x010fc800078e022e */
[----:B------:R-:W-:-:S04]  /*1ba70*/  IMAD.WIDE R4, R252, 0x4, R48 ;  /* 0x00000004fc047825 */ /* 0x000fc800078e0230 */
[----:B-1----:R-:W-:-:S04]  /*1ba80*/  IMAD.WIDE R6, R252, 0x4, R42 ;  /* 0x00000004fc067825 */ /* 0x002fc800078e022a */
[C---:B------:R-:W-:Y:S01]  /*1ba90*/  IMAD.WIDE R14, R252.reuse, 0x4, R60 ;  /* 0x00000004fc0e7825 */ /* 0x040fe200078e023c */
[----:B------:R1:W-:Y:S01]  /*1baa0*/  LDGSTS.E [R120+0x4e000], desc[UR16][R6.64], P6 ;  /* 0x4e00000006787fae */ /* 0x0003e2000b1a1010 */
[----:B------:R-:W2:Y:S02]  /*1bab0*/  S2R R61, SR_TID.X ;  /* 0x00000000003d7919 */ /* 0x000ea40000002100 */
[C---:B------:R-:W-:Y:S01]  /*1bac0*/  IMAD.WIDE R12, R252.reuse, 0x4, R52 ;  /* 0x00000004fc0c7825 */ /* 0x040fe200078e0234 */
[----:B------:R1:W-:Y:S03]  /*1bad0*/  STL.64 [R1+0x5f8], R6 ;  /* 0x0005f80601007387 */ /* 0x0003e60000100a00 */
[C---:B------:R-:W-:Y:S01]  /*1bae0*/  IMAD.WIDE R8, R252.reuse, 0x4, R50 ;  /* 0x00000004fc087825 */ /* 0x040fe200078e0232 */
[----:B------:R-:W-:Y:S04]  /*1baf0*/  STL.64 [R1+0x28], R10 ;  /* 0x0000280a01007387 */ /* 0x000fe80000100a00 */
[----:B------:R-:W-:Y:S04]  /*1bb00*/  STL.64 [R1+0xa8], R4 ;  /* 0x0000a80401007387 */ /* 0x000fe80000100a00 */
[----:B------:R3:W-:Y:S01]  /*1bb10*/  STL.64 [R1+0x20], R14 ;  /* 0x0000200e01007387 */ /* 0x0007e20000100a00 */
[----:B------:R-:W-:-:S03]  /*1bb20*/  IMAD.WIDE R16, R252, 0x4, R56 ;  /* 0x00000004fc107825 */ /* 0x000fc600078e0238 */
[----:B------:R-:W-:Y:S01]  /*1bb30*/  STL.64 [R1+0x120], R12 ;  /* 0x0001200c01007387 */ /* 0x000fe20000100a00 */
[----:B-1----:R-:W-:-:S03]  /*1bb40*/  IMAD.WIDE R6, R252, 0x4, R44 ;  /* 0x00000004fc067825 */ /* 0x002fc600078e022c */
[----:B------:R-:W-:Y:S01]  /*1bb50*/  STL.64 [R1+0xb0], R8 ;  /* 0x0000b00801007387 */ /* 0x000fe20000100a00 */
[----:B---3--:R-:W-:Y:S01]  /*1bb60*/  IMAD.WIDE R14, R252, 0x4, R54 ;  /* 0x00000004fc0e7825 */ /* 0x008fe200078e0236 */
[----:B------:R-:W-:Y:S02]  /*1bb70*/  ISETP.NE.U32.AND P6, PT, R2, RZ, PT ;  /* 0x000000ff0200720c */ /* 0x000fe40003fc5070 */
[----:B------:R-:W-:Y:S04]  /*1bb80*/  LDGSTS.E [R120+0x4e008], desc[UR16][R12.64], P4 ;  /* 0x4e0080000c787fae */ /* 0x000fe8000a1a1010 */
[----:B------:R1:W-:Y:S04]  /*1bb90*/  STL.64 [R1+0x98], R14 ;  /* 0x0000980e01007387 */ /* 0x0003e80000100a00 */
[----:B------:R-:W-:Y:S01]  /*1bba0*/  STL.64 [R1+0x18], R16 ;  /* 0x0000181001007387 */ /* 0x000fe20000100a00 */
[----:B--2---:R-:W-:-:S03]  /*1bbb0*/  LOP3.LUT R61, R61, 0x7f, RZ, 0xc0, !PT ;  /* 0x0000007f3d3d7812 */ /* 0x004fc600078ec0ff */
[----:B------:R-:W-:Y:S01]  /*1bbc0*/  LDGSTS.E [R123+0x48000], desc[UR16][R6.64], P2 ;  /* 0x48000000067b7fae */ /* 0x000fe200091a1010 */
[----:B-1----:R-:W-:Y:S01]  /*1bbd0*/  IMAD.WIDE R14, R252, 0x4, R58 ;  /* 0x00000004fc0e7825 */ /* 0x002fe200078e023a */
[----:B------:R-:W-:Y:S02]  /*1bbe0*/  ISETP.GE.AND P4, PT, R61, R244, PT ;  /* 0x000000f43d00720c */ /* 0x000fe40003f86270 */
[----:B------:R-:W-:Y:S04]  /*1bbf0*/  LDGSTS.E [R123+0x48008], desc[UR16][R10.64], P3 ;  /* 0x480080000a7b7fae */ /* 0x000fe800099a1010 */
[----:B------:R-:W-:Y:S04]  /*1bc00*/  STL.64 [R1+0x118], R14 ;  /* 0x0001180e01007387 */ /* 0x000fe80000100a00 */
[----:B------:R1:W-:Y:S04]  /*1bc10*/  STL.64 [R1+0xbf0], R6 ;  /* 0x000bf00601007387 */ /* 0x0003e80000100a00 */
[----:B------:R-:W1:Y:S04]  /*1bc20*/  LDL.LU.64 R26, [R1+0x578] ;  /* 0x00057800011a7983 */ /* 0x000e680000300a00 */
[----:B------:R-:W2:Y:S04]  /*1bc30*/  LDL.LU.64 R28, [R1+0x570] ;  /* 0x00057000011c7983 */ /* 0x000ea80000300a00 */
[----:B------:R-:W3:Y:S04]  /*1bc40*/  LDL.LU.64 R30, [R1+0x568] ;  /* 0x00056800011e7983 */ /* 0x000ee80000300a00 */
[----:B------:R-:W4:Y:S01]  /*1bc50*/  LDL.LU.64 R32, [R1+0x560] ;  /* 0x0005600001207983 */ /* 0x000f220000300a00 */
[----:B------:R-:W-:-:S03]  /*1bc60*/  LOP3.LUT R61, R3, 0x3e, RZ, 0xfc, !PT ;  /* 0x0000003e033d7812 */ /* 0x000fc600078efcff */
[----:B------:R-:W4:Y:S01]  /*1bc70*/  LDL.LU.64 R58, [R1+0x558] ;  /* 0x00055800013a7983 */ /* 0x000f220000300a00 */
[----:B------:R-:W-:-:S03]  /*1bc80*/  ISETP.GE.AND P2, PT, R61, R244, PT ;  /* 0x000000f43d00720c */ /* 0x000fc60003f46270 */
[----:B------:R-:W4:Y:S01]  /*1bc90*/  LDL.LU.64 R34, [R1+0x550] ;  /* 0x0005500001227983 */ /* 0x000f220000300a00 */
[C---:B------:R-:W-:Y:S02]  /*1bca0*/  LOP3.LUT R60, R3.reuse, 0x5c, RZ, 0xfc, !PT ;  /* 0x0000005c033c7812 */ /* 0x040fe400078efcff */
[----:B------:R-:W-:Y:S01]  /*1bcb0*/  LOP3.LUT R61, R3, 0x5e, RZ, 0xfc, !PT ;  /* 0x0000005e033d7812 */ /* 0x000fe200078efcff */
[----:B------:R-:W4:Y:S04]  /*1bcc0*/  LDL.LU.64 R36, [R1+0x548] ;  /* 0x0005480001247983 */ /* 0x000f280000300a00 */
[----:B------:R-:W4:Y:S01]  /*1bcd0*/  LDL.LU.64 R38, [R1+0x540] ;  /* 0x0005400001267983 */ /* 0x000f220000300a00 */
[----:B------:R-:W-:-:S03]  /*1bce0*/  ISETP.GE.AND P3, PT, R60, R244, PT ;  /* 0x000000f43c00720c */ /* 0x000fc60003f66270 */
[----:B------:R1:W-:Y:S01]  /*1bcf0*/  LDGSTS.E [R123+0x4a000], desc[UR16][R4.64], P6 ;  /* 0x4a000000047b7fae */ /* 0x0003e2000b1a1010 */
[----:B------:R-:W-:Y:S02]  /*1bd00*/  ISETP.GE.AND P6, PT, R61, R244, PT ;  /* 0x000000f43d00720c */ /* 0x000fe40003fc6270 */
[C---:B------:R-:W-:Y:S01]  /*1bd10*/  LOP3.LUT R60, R3.reuse, 0x7c, RZ, 0xfc, !PT ;  /* 0x0000007c033c7812 */ /* 0x040fe200078efcff */
[----:B------:R-:W4:Y:S01]  /*1bd20*/  LDL.LU.64 R40, [R1+0x538] ;  /* 0x0005380001287983 */ /* 0x000f220000300a00 */
[----:B------:R-:W-:-:S03]  /*1bd30*/  LOP3.LUT R61, R3, 0x7e, RZ, 0xfc, !PT ;  /* 0x0000007e033d7812 */ /* 0x000fc600078efcff */
[----:B------:R-:W4:Y:S01]  /*1bd40*/  LDL.LU.64 R42, [R1+0x530] ;  /* 0x00053000012a7983 */ /* 0x000f220000300a00 */
[----:B------:R-:W-:-:S03]  /*1bd50*/  SEL R2, RZ, 0x4, P4 ;  /* 0x00000004ff027807 */ /* 0x000fc60002000000 */
[----:B------:R-:W4:Y:S01]  /*1bd60*/  LDL.LU.64 R44, [R1+0x528] ;  /* 0x00052800012c7983 */ /* 0x000f220000300a00 */
[----:B-1----:R-:W-:Y:S02]  /*1bd70*/  SEL R5, RZ, 0x4, P2 ;  /* 0x00000004ff057807 */ /* 0x002fe40001000000 */
[-C--:B------:R-:W-:Y:S01]  /*1bd80*/  ISETP.GE.AND P4, PT, R60, R244.reuse, PT ;  /* 0x000000f43c00720c */ /* 0x080fe20003f86270 */
[----:B------:R-:W4:Y:S01]  /*1bd90*/  LDL.LU.64 R46, [R1+0x520] ;  /* 0x00052000012e7983 */ /* 0x000f220000300a00 */
[----:B------:R-:W-:-:S03]  /*1bda0*/  ISETP.GE.AND P2, PT, R61, R244, PT ;  /* 0x000000f43d00720c */ /* 0x000fc60003f46270 */
[----:B------:R-:W4:Y:S04]  /*1bdb0*/  LDL.LU.64 R60, [R1+0x518] ;  /* 0x00051800013c7983 */ /* 0x000f280000300a00 */
[----:B------:R-:W4:Y:S04]  /*1bdc0*/  LDL.LU.64 R48, [R1+0x510] ;  /* 0x0005100001307983 */ /* 0x000f280000300a00 */
[----:B------:R-:W4:Y:S04]  /*1bdd0*/  LDL.LU.64 R50, [R1+0x508] ;  /* 0x0005080001327983 */ /* 0x000f280000300a00 */
[----:B------:R-:W4:Y:S01]  /*1bde0*/  LDL.LU.64 R52, [R1+0x500] ;  /* 0x0005000001347983 */ /* 0x000f220000300a00 */
[----:B------:R-:W-:-:S02]  /*1bdf0*/  SEL R2, R2, RZ, P1 ;  /* 0x000000ff02027207 */ /* 0x000fc40000800000 */
[----:B------:R-:W-:Y:S01]  /*1be00*/  SEL R4, RZ, 0x4, P3 ;  /* 0x00000004ff047807 */ /* 0x000fe20001800000 */
[----:B------:R-:W4:Y:S01]  /*1be10*/  LDL.LU.64 R54, [R1+0x4f8] ;  /* 0x0004f80001367983 */ /* 0x000f220000300a00 */
[----:B------:R-:W-:Y:S02]  /*1be20*/  ISETP.NE.U32.AND P3, PT, R2, RZ, PT ;  /* 0x000000ff0200720c */ /* 0x000fe40003f65070 */
[----:B------:R-:W-:Y:S02]  /*1be30*/  SEL R2, R5, RZ, P1 ;  /* 0x000000ff05027207 */ /* 0x000fe40000800000 */
[----:B------:R-:W-:Y:S02]  /*1be40*/  SEL R120, RZ, 0x4, P6 ;  /* 0x00000004ff787807 */ /* 0x000fe40003000000 */
[----:B------:R-:W-:Y:S02]  /*1be50*/  ISETP.NE.U32.AND P6, PT, R2, RZ, PT ;  /* 0x000000ff0200720c */ /* 0x000fe40003fc5070 */
[----:B------:R-:W-:Y:S01]  /*1be60*/  SEL R2, R4, RZ, P1 ;  /* 0x000000ff04027207 */ /* 0x000fe20000800000 */
[----:B------:R-:W-:Y:S01]  /*1be70*/  STL [R1+0xc30], R245 ;  /* 0x000c30f501007387 */ /* 0x000fe20000100800 */
[----:B------:R-:W-:Y:S01]  /*1be80*/  SEL R5, RZ, 0x4, P4 ;  /* 0x00000004ff057807 */ /* 0x000fe20002000000 */
[----:B------:R-:W-:Y:S01]  /*1be90*/  USHF.L.U32 UR5, UR5, 0x7, URZ ;  /* 0x0000000705057899 */ /* 0x000fe200080006ff */
[----:B------:R-:W-:Y:S01]  /*1bea0*/  SEL R4, R120, RZ, P1 ;  /* 0x000000ff78047207 */ /* 0x000fe20000800000 */
[----:B------:R-:W-:Y:S01]  /*1beb0*/  STL [R1+0xbf8], R121 ;  /* 0x000bf87901007387 */ /* 0x000fe20000100800 */
[----:B------:R-:W-:-:S02]  /*1bec0*/  ISETP.NE.U32.AND P4, PT, R2, RZ, PT ;  /* 0x000000ff0200720c */ /* 0x000fc40003f85070 */
[----:B------:R-:W-:Y:S01]  /*1bed0*/  SEL R2, RZ, 0x4, P2 ;  /* 0x00000004ff027807 */ /* 0x000fe20001000000 */
[----:B------:R-:W4:Y:S01]  /*1bee0*/  LDL.LU.64 R56, [R1+0x4f0] ;  /* 0x0004f00001387983 */ /* 0x000f220000300a00 */
[----:B------:R-:W-:Y:S02]  /*1bef0*/  ISETP.NE.U32.AND P2, PT, R4, RZ, PT ;  /* 0x000000ff0400720c */ /* 0x000fe40003f45070 */
[----:B------:R-:W-:Y:S01]  /*1bf00*/  SEL R4, R5, RZ, P1 ;  /* 0x000000ff05047207 */ /* 0x000fe20000800000 */
[----:B------:R-:W-:Y:S01]  /*1bf10*/  IMAD.U32 R5, RZ, RZ, UR5 ;  /* 0x00000005ff057e24 */ /* 0x000fe2000f8e00ff */
[----:B------:R-:W-:Y:S01]  /*1bf20*/  SEL R2, R2, RZ, P1 ;  /* 0x000000ff02027207 */ /* 0x000fe20000800000 */
[----:B------:R3:W-:Y:S03]  /*1bf30*/  LDGSTS.E [R123+0x4a008], desc[UR16][R8.64], P6 ;  /* 0x4a008000087b7fae */ /* 0x0007e6000b1a1010 */
[----:B------:R-:W-:Y:S01]  /*1bf40*/  ISETP.NE.U32.AND P6, PT, R2, RZ, PT ;  /* 0x000000ff0200720c */ /* 0x000fe20003fc5070 */
[----:B------:R2:W-:Y:S01]  /*1bf50*/  STL [R1+0xbfc], R3 ;  /* 0x000bfc0301007387 */ /* 0x0005e20000100800 */
[----:B------:R-:W-:-:S04]  /*1bf60*/  IMAD.WIDE R6, R5, 0x4, R26 ;  /* 0x0000000405067825 */ /* 0x000fc800078e021a */
[C---:B--2---:R-:W-:Y:S01]  /*1bf70*/  IMAD.WIDE R2, R5.reuse, 0x4, R28 ;  /* 0x0000000405027825 */ /* 0x044fe200078e021c */
[----:B------:R4:W-:Y:S03]  /*1bf80*/  STL.64 [R1+0x10], R6 ;  /* 0x0000100601007387 */ /* 0x0009e60000100a00 */
[C---:B---3--:R-:W-:Y:S01]  /*1bf90*/  IMAD.WIDE R8, R5.reuse, 0x4, R30 ;  /* 0x0000000405087825 */ /* 0x048fe200078e021e */
[----:B------:R1:W-:Y:S04]  /*1bfa0*/  STL.64 [R1+0xa0], R2 ;  /* 0x0000a00201007387 */ /* 0x0003e80000100a00 */
[----:B------:R2:W-:Y:S01]  /*1bfb0*/  STL.64 [R1+0x568], R8 ;  /* 0x0005680801007387 */ /* 0x0005e20000100a00 */
[----:B----4-:R-:W-:-:S04]  /*1bfc0*/  IMAD.WIDE R6, R5, 0x4, R32 ;  /* 0x0000000405067825 */ /* 0x010fc800078e0220 */
[C---:B-1----:R-:W-:Y:S02]  /*1bfd0*/  IMAD.WIDE R2, R5.reuse, 0x4, R58 ;  /* 0x0000000405027825 */ /* 0x042fe400078e023a */
[----:B------:R-:W3:Y:S04]  /*1bfe0*/  LDL.LU.64 R58, [R1+0x4e8] ;  /* 0x0004e800013a7983 */ /* 0x000ee80000300a00 */
[----:B------:R1:W-:Y:S01]  /*1bff0*/  STL.64 [R1+0x560], R6 ;  /* 0x0005600601007387 */ /* 0x0003e20000100a00 */
[----:B--2---:R-:W-:-:S03]  /*1c000*/  IMAD.WIDE R8, R5, 0x4, R38 ;  /* 0x0000000405087825 */ /* 0x004fc600078e0226 */
[----:B------:R2:W-:Y:S01]  /*1c010*/  STL.64 [R1+0x558], R2 ;  /* 0x0005580201007387 */ /* 0x0005e20000100a00 */
[----:B-1----:R-:W-:-:S04]  /*1c020*/  IMAD.WIDE R6, R5, 0x4, R34 ;  /* 0x0000000405067825 */ /* 0x002fc800078e0222 */
[C---:B--2---:R-:W-:Y:S01]  /*1c030*/  IMAD.WIDE R2, R5.reuse, 0x4, R36 ;  /* 0x0000000405027825 */ /* 0x044fe200078e0224 */
[----:B------:R1:W-:Y:S04]  /*1c040*/  STL.64 [R1+0x550], R6 ;  /* 0x0005500601007387 */ /* 0x0003e80000100a00 */
[----:B------:R2:W-:Y:S04]  /*1c050*/  STL.64 [R1+0x548], R2 ;  /* 0x0005480201007387 */ /* 0x0005e80000100a00 */
[----:B------:R4:W-:Y:S01]  /*1c060*/  STL.64 [R1+0x540], R8 ;  /* 0x0005400801007387 */ /* 0x0009e20000100a00 */
[----:B-1----:R-:W-:-:S04]  /*1c070*/  IMAD.WIDE R6, R5, 0x4, R40 ;  /* 0x0000000405067825 */ /* 0x002fc800078e0228 */
[C---:B--2---:R-:W-:Y:S01]  /*1c080*/  IMAD.WIDE R2, R5.reuse, 0x4, R42 ;  /* 0x0000000405027825 */ /* 0x044fe200078e022a */
[----:B------:R-:W-:Y:S03]  /*1c090*/  STL.64 [R1+0x538], R6 ;  /* 0x0005380601007387 */ /* 0x000fe60000100a00 */
[C---:B----4-:R-:W-:Y:S01]  /*1c0a0*/  IMAD.WIDE R8, R5.reuse, 0x4, R44 ;  /* 0x0000000405087825 */ /* 0x050fe200078e022c */
[----:B------:R1:W-:Y:S04]  /*1c0b0*/  STL.64 [R1+0x530], R2 ;  /* 0x0005300201007387 */ /* 0x0003e80000100a00 */
[----:B------:R2:W-:Y:S01]  /*1c0c0*/  STL.64 [R1+0x528], R8 ;  /* 0x0005280801007387 */ /* 0x0005e20000100a00 */
[----:B-1----:R-:W-:-:S03]  /*1c0d0*/  IMAD.WIDE R2, R5, 0x4, R60 ;  /* 0x0000000405027825 */ /* 0x002fc600078e023c */
[----:B------:R-:W4:Y:S01]  /*1c0e0*/  LDL.LU.64 R60, [R1+0x4e0] ;  /* 0x0004e000013c7983 */ /* 0x000f220000300a00 */
[----:B------:R-:W-:-:S04]  /*1c0f0*/  IMAD.WIDE R6, R5, 0x4, R46 ;  /* 0x0000000405067825 */ /* 0x000fc800078e022e */
[C---:B--2---:R-:W-:Y:S01]  /*1c100*/  IMAD.WIDE R8, R5.reuse, 0x4, R48 ;  /* 0x0000000405087825 */ /* 0x044fe200078e0230 */
[----:B------:R1:W-:Y:S04]  /*1c110*/  STL.64 [R1+0x520], R6 ;  /* 0x0005200601007387 */ /* 0x0003e80000100a00 */
[----:B------:R2:W-:Y:S04]  /*1c120*/  STL.64 [R1+0x518], R2 ;  /* 0x0005180201007387 */ /* 0x0005e80000100a00 */
[----:B------:R2:W-:Y:S01]  /*1c130*/  STL.64 [R1+0x510], R8 ;  /* 0x0005100801007387 */ /* 0x0005e20000100a00 */
[----:B-1----:R-:W-:-:S04]  /*1c140*/  IMAD.WIDE R6, R5, 0x4, R50 ;  /* 0x0000000405067825 */ /* 0x002fc800078e0232 */
[C---:B--2---:R-:W-:Y:S01]  /*1c150*/  IMAD.WIDE R2, R5.reuse, 0x4, R52 ;  /* 0x0000000405027825 */ /* 0x044fe200078e0234 */
[----:B------:R-:W2:Y:S04]  /*1c160*/  LDL.LU.64 R8, [R1+0x4d8] ;  /* 0x0004d80001087983 */ /* 0x000ea80000300a00 */
[----:B------:R-:W-:Y:S04]  /*1c170*/  STL.64 [R1+0x508], R6 ;  /* 0x0005080601007387 */ /* 0x000fe80000100a00 */
[----:B------:R-:W2:Y:S04]  /*1c180*/  LDL.LU.64 R10, [R1+0x4d0] ;  /* 0x0004d000010a7983 */ /* 0x000ea80000300a00 */
[----:B------:R1:W-:Y:S04]  /*1c190*/  STL.64 [R1+0x500], R2 ;  /* 0x0005000201007387 */ /* 0x0003e80000100a00 */
[----:B------:R-:W2:Y:S04]  /*1c1a0*/  LDL.LU.64 R12, [R1+0x4c8] ;  /* 0x0004c800010c7983 */ /* 0x000ea80000300a00 */
[----:B------:R-:W2:Y:S01]  /*1c1b0*/  LDL.LU.64 R52, [R1+0x4c0] ;  /* 0x0004c00001347983 */ /* 0x000ea20000300a00 */
[----:B-1----:R-:W-:-:S03]  /*1c1c0*/  IMAD.WIDE R2, R5, 0x4, R54 ;  /* 0x0000000405027825 */ /* 0x002fc600078e0236 */
[----:B------:R-:W2:Y:S04]  /*1c1d0*/  LDL.LU.64 R14, [R1+0x4b8] ;  /* 0x0004b800010e7983 */ /* 0x000ea80000300a00 */
        /* <DEDUP_REMOVED lines=9> */
[----:B------:R-:W2:Y:S04]  /*1c270*/  LDL.LU.64 R26, [R1+0x480] ;  /* 0x00048000011a7983 */ /* 0x000ea80000300a00 */
[----:B------:R-:W2:Y:S04]  /*1c280*/  LDL.LU.64 R28, [R1+0x478] ;  /* 0x00047800011c7983 */ /* 0x000ea80000300a00 */
[----:B------:R-:W2:Y:S04]  /*1c290*/  LDL.LU.64 R30, [R1+0x470] ;  /* 0x00047000011e7983 */ /* 0x000ea80000300a00 */
[----:B------:R-:W2:Y:S04]  /*1c2a0*/  LDL.LU.64 R32, [R1+0x468] ;  /* 0x0004680001207983 */ /* 0x000ea80000300a00 */
[----:B------:R-:W2:Y:S04]  /*1c2b0*/  LDL.LU.64 R56, [R1+0x460] ;  /* 0x0004600001387983 */ /* 0x000ea80000300a00 */
[----:B------:R-:W2:Y:S04]  /*1c2c0*/  LDL.LU.64 R34, [R1+0x458] ;  /* 0x0004580001227983 */ /* 0x000ea80000300a00 */
[----:B------:R-:W2:Y:S01]  /*1c2d0*/  LDL.LU.64 R36, [R1+0x450] ;  /* 0x0004500001247983 */ /* 0x000ea20000300a00 */
[----:B---3--:R-:W-:-:S05]  /*1c2e0*/  IMAD.WIDE R2, R5, 0x4, R58 ;  /* 0x0000000405027825 */ /* 0x008fca00078e023a */
[----:B------:R4:W-:Y:S04]  /*1c2f0*/  STL.64 [R1+0x4e8], R2 ;  /* 0x0004e80201007387 */ /* 0x0009e80000100a00 */
[----:B------:R-:W3:Y:S04]  /*1c300*/  LDL.LU.64 R38, [R1+0x448] ;  /* 0x0004480001267983 */ /* 0x000ee80000300a00 */
[----:B------:R-:W3:Y:S04]  /*1c310*/  LDL.LU.64 R40, [R1+0x440] ;  /* 0x0004400001287983 */ /* 0x000ee80000300a00 */
[----:B------:R-:W3:Y:S04]  /*1c320*/  LDL.LU.64 R42, [R1+0x438] ;  /* 0x00043800012a7983 */ /* 0x000ee80000300a00 */
[----:B------:R-:W3:Y:S04]  /*1c330*/  LDL.LU.64 R44, [R1+0x430] ;  /* 0x00043000012c7983 */ /* 0x000ee80000300a00 */
[----:B------:R-:W3:Y:S04]  /*1c340*/  LDL.LU.64 R46, [R1+0x428] ;  /* 0x00042800012e7983 */ /* 0x000ee80000300a00 */
[----:B------:R-:W3:Y:S04]  /*1c350*/  LDL.LU.64 R58, [R1+0x420] ;  /* 0x00042000013a7983 */ /* 0x000ee80000300a00 */
[----:B------:R-:W3:Y:S04]  /*1c360*/  LDL.LU.64 R48, [R1+0x418] ;  /* 0x0004180001307983 */ /* 0x000ee80000300a00 */
[----:B------:R-:W3:Y:S01]  /*1c370*/  LDL.LU.64 R50, [R1+0x410] ;  /* 0x0004100001327983 */ /* 0x000ee20000300a00 */
[----:B----4-:R-:W-:-:S05]  /*1c380*/  IMAD.WIDE R2, R5, 0x4, R60 ;  /* 0x0000000405027825 */ /* 0x010fca00078e023c */
[----:B------:R1:W-:Y:S04]  /*1c390*/  STL.64 [R1+0x4e0], R2 ;  /* 0x0004e00201007387 */ /* 0x0003e80000100a00 */
[----:B------:R-:W4:Y:S01]  /*1c3a0*/  LDL.LU.64 R60, [R1+0x408] ;  /* 0x00040800013c7983 */ /* 0x000f220000300a00 */
[----:B--2---:R-:W-:-:S04]  /*1c3b0*/  IMAD.WIDE R6, R5, 0x4, R8 ;  /* 0x0000000405067825 */ /* 0x004fc800078e0208 */
[C---:B------:R-:W-:Y:S01]  /*1c3c0*/  IMAD.WIDE R8, R5.reuse, 0x4, R10 ;  /* 0x0000000405087825 */ /* 0x040fe200078e020a */
[----:B------:R2:W-:Y:S04]  /*1c3d0*/  STL.64 [R1+0x4d8], R6 ;  /* 0x0004d80601007387 */ /* 0x0005e80000100a00 */
[----:B------:R2:W-:Y:S01]  /*1c3e0*/  STL.64 [R1+0x4d0], R8 ;  /* 0x0004d00801007387 */ /* 0x0005e20000100a00 */
[----:B-1----:R-:W-:-:S04]  /*1c3f0*/  IMAD.WIDE R2, R5, 0x4, R12 ;  /* 0x0000000405027825 */ /* 0x002fc800078e020c */
[C---:B--2---:R-:W-:Y:S02]  /*1c400*/  IMAD.WIDE R6, R5.reuse, 0x4, R52 ;  /* 0x0000000405067825 */ /* 0x044fe400078e0234 */
[----:B------:R-:W2:Y:S04]  /*1c410*/  LDL.LU.64 R52, [R1+0x400] ;  /* 0x0004000001347983 */ /* 0x000ea80000300a00 */
[----:B------:R1:W-:Y:S01]  /*1c420*/  STL.64 [R1+0x4c8], R2 ;  /* 0x0004c80201007387 */ /* 0x0003e20000100a00 */
[----:B------:R-:W-:-:S03]  /*1c430*/  IMAD.WIDE R8, R5, 0x4, R16 ;  /* 0x0000000405087825 */ /* 0x000fc600078e0210 */
[----:B------:R1:W-:Y:S02]  /*1c440*/  STL.64 [R1+0x4c0], R6 ;  /* 0x0004c00601007387 */ /* 0x0003e40000100a00 */
[----:B-1----:R-:W-:-:S04]  /*1c450*/  IMAD.WIDE R2, R5, 0x4, R14 ;  /* 0x0000000405027825 */ /* 0x002fc800078e020e */
[C---:B------:R-:W-:Y:S01]  /*1c460*/  IMAD.WIDE R6, R5.reuse, 0x4, R18 ;  /* 0x0000000405067825 */ /* 0x040fe200078e0212 */
[----:B------:R1:W-:Y:S04]  /*1c470*/  STL.64 [R1+0x4b8], R2 ;  /* 0x0004b80201007387 */ /* 0x0003e80000100a00 */
[----:B------:R1:W-:Y:S02]  /*1c480*/  STL.64 [R1+0x4b0], R8 ;  /* 0x0004b00801007387 */ /* 0x0003e40000100a00 */
[C---:B-1----:R-:W-:Y:S02]  /*1c490*/  IMAD.WIDE R2, R5.reuse, 0x4, R54 ;  /* 0x0000000405027825 */ /* 0x042fe400078e0236 */
[----:B------:R-:W2:Y:S04]  /*1c4a0*/  LDL.LU.64 R54, [R1+0x3f8] ;  /* 0x0003f80001367983 */ /* 0x000ea80000300a00 */
[----:B------:R1:W-:Y:S01]  /*1c4b0*/  STL.64 [R1+0x4a8], R6 ;  /* 0x0004a80601007387 */ /* 0x0003e20000100a00 */
[----:B------:R-:W-:-:S03]  /*1c4c0*/  IMAD.WIDE R8, R5, 0x4, R24 ;  /* 0x0000000405087825 */ /* 0x000fc600078e0218 */
[----:B------:R1:W-:Y:S02]  /*1c4d0*/  STL.64 [R1+0x4a0], R2 ;  /* 0x0004a00201007387 */ /* 0x0003e40000100a00 */
[----:B-1----:R-:W-:-:S04]  /*1c4e0*/  IMAD.WIDE R6, R5, 0x4, R20 ;  /* 0x0000000405067825 */ /* 0x002fc800078e0214 */
[C---:B------:R-:W-:Y:S01]  /*1c4f0*/  IMAD.WIDE R2, R5.reuse, 0x4, R22 ;  /* 0x0000000405027825 */ /* 0x040fe200078e0216 */
[----:B------:R1:W-:Y:S04]  /*1c500*/  STL.64 [R1+0x498], R6 ;  /* 0x0004980601007387 */ /* 0x0003e80000100a00 */
[----:B------:R1:W-:Y:S04]  /*1c510*/  STL.64 [R1+0x490], R2 ;  /* 0x0004900201007387 */ /* 0x0003e80000100a00 */
[----:B------:R1:W-:Y:S02]  /*1c520*/  STL.64 [R1+0x488], R8 ;  /* 0x0004880801007387 */ /* 0x0003e40000100a00 */
[----:B-1----:R-:W-:-:S04]  /*1c530*/  IMAD.WIDE R6, R5, 0x4, R26 ;  /* 0x0000000405067825 */ /* 0x002fc800078e021a */
[C---:B------:R-:W-:Y:S01]  /*1c540*/  IMAD.WIDE R2, R5.reuse, 0x4, R28 ;  /* 0x0000000405027825 */ /* 0x040fe200078e021c */
[----:B------:R1:W-:Y:S03]  /*1c550*/  STL.64 [R1+0x480], R6 ;  /* 0x0004800601007387 */ /* 0x0003e60000100a00 */
[C---:B------:R-:W-:Y:S01]  /*1c560*/  IMAD.WIDE R8, R5.reuse, 0x4, R30 ;  /* 0x0000000405087825 */ /* 0x040fe200078e021e */
[----:B------:R1:W-:Y:S04]  /*1c570*/  STL.64 [R1+0x478], R2 ;  /* 0x0004780201007387 */ /* 0x0003e80000100a00 */
[----:B------:R-:W-:Y:S01]  /*1c580*/  STL.64 [R1+0x470], R8 ;  /* 0x0004700801007387 */ /* 0x000fe20000100a00 */
[----:B-1----:R-:W-:-:S04]  /*1c590*/  IMAD.WIDE R6, R5, 0x4, R32 ;  /* 0x0000000405067825 */ /* 0x002fc800078e0220 */
[C---:B------:R-:W-:Y:S02]  /*1c5a0*/  IMAD.WIDE R2, R5.reuse, 0x4, R56 ;  /* 0x0000000405027825 */ /* 0x040fe400078e0238 */
[----:B------:R-:W2:Y:S04]  /*1c5b0*/  LDL.LU.64 R56, [R1+0x3f0] ;  /* 0x0003f00001387983 */ /* 0x000ea80000300a00 */
[----:B------:R1:W-:Y:S04]  /*1c5c0*/  STL.64 [R1+0x468], R6 ;  /* 0x0004680601007387 */ /* 0x0003e80000100a00 */
[----:B------:R1:W-:Y:S02]  /*1c5d0*/  STL.64 [R1+0x460], R2 ;  /* 0x0004600201007387 */ /* 0x0003e40000100a00 */
[----:B-1----:R-:W-:-:S04]  /*1c5e0*/  IMAD.WIDE R6, R5, 0x4, R34 ;  /* 0x0000000405067825 */ /* 0x002fc800078e0222 */
[C---:B------:R-:W-:Y:S01]  /*1c5f0*/  IMAD.WIDE R2, R5.reuse, 0x4, R36 ;  /* 0x0000000405027825 */ /* 0x040fe200078e0224 */
[----:B------:R1:W-:Y:S04]  /*1c600*/  STL.64 [R1+0x458], R6 ;  /* 0x0004580601007387 */ /* 0x0003e80000100a00 */
[----:B------:R1:W-:Y:S01]  /*1c610*/  STL.64 [R1+0x450], R2 ;  /* 0x0004500201007387 */ /* 0x0003e20000100a00 */
[----:B---3--:R-:W-:-:S04]  /*1c620*/  IMAD.WIDE R8, R5, 0x4, R38 ;  /* 0x0000000405087825 */ /* 0x008fc800078e0226 */
[C---:B-1----:R-:W-:Y:S01]  /*1c630*/  IMAD.WIDE R6, R5.reuse, 0x4, R40 ;  /* 0x0000000405067825 */ /* 0x042fe200078e0228 */
[----:B------:R1:W-:Y:S03]  /*1c640*/  STL.64 [R1+0x448], R8 ;  /* 0x0004480801007387 */ /* 0x0003e60000100a00 */
[C---:B------:R-:W-:Y:S01]  /*1c650*/  IMAD.WIDE R2, R5.reuse, 0x4, R42 ;  /* 0x0000000405027825 */ /* 0x040fe200078e022a */
[----:B------:R3:W-:Y:S04]  /*1c660*/  STL.64 [R1+0x440], R6 ;  /* 0x0004400601007387 */ /* 0x0007e80000100a00 */
[----:B------:R3:W-:Y:S01]  /*1c670*/  STL.64 [R1+0x438], R2 ;  /* 0x0004380201007387 */ /* 0x0007e20000100a00 */
[----:B-1----:R-:W-:-:S04]  /*1c680*/  IMAD.WIDE R8, R5, 0x4, R44 ;  /* 0x0000000405087825 */ /* 0x002fc800078e022c */
[C---:B---3--:R-:W-:Y:S01]  /*1c690*/  IMAD.WIDE R6, R5.reuse, 0x4, R46 ;  /* 0x0000000405067825 */ /* 0x048fe200078e022e */
[----:B------:R1:W-:Y:S03]  /*1c6a0*/  STL.64 [R1+0x430], R8 ;  /* 0x0004300801007387 */ /* 0x0003e60000100a00 */
[C---:B------:R-:W-:Y:S02]  /*1c6b0*/  IMAD.WIDE R2, R5.reuse, 0x4, R58 ;  /* 0x0000000405027825 */ /* 0x040fe400078e023a */
[----:B------:R-:W3:Y:S04]  /*1c6c0*/  LDL.LU.64 R58, [R1+0x3e8] ;  /* 0x0003e800013a7983 */ /* 0x000ee80000300a00 */
[----:B------:R1:W-:Y:S02]  /*1c6d0*/  STL.64 [R1+0x428], R6 ;  /* 0x0004280601007387 */ /* 0x0003e40000100a00 */
[----:B-1----:R-:W-:-:S02]  /*1c6e0*/  IMAD.WIDE R8, R5, 0x4, R48 ;  /* 0x0000000405087825 */ /* 0x002fc400078e0230 */
[----:B------:R-:W-:Y:S04]  /*1c6f0*/  STL.64 [R1+0x420], R2 ;  /* 0x0004200201007387 */ /* 0x000fe80000100a00 */
[----:B------:R1:W-:Y:S01]  /*1c700*/  STL.64 [R1+0x418], R8 ;  /* 0x0004180801007387 */ /* 0x0003e20000100a00 */
[----:B------:R-:W-:-:S03]  /*1c710*/  IMAD.WIDE R6, R5, 0x4, R50 ;  /* 0x0000000405067825 */ /* 0x000fc600078e0232 */
[----:B-1----:R-:W3:Y:S04]  /*1c720*/  LDL.LU.64 R8, [R1+0x3e0] ;  /* 0x0003e00001087983 */ /* 0x002ee80000300a00 */
[----:B------:R-:W-:Y:S01]  /*1c730*/  STL.64 [R1+0x410], R6 ;  /* 0x0004100601007387 */ /* 0x000fe20000100a00 */
[----:B----4-:R-:W-:-:S03]  /*1c740*/  IMAD.WIDE R2, R5, 0x4, R60 ;  /* 0x0000000405027825 */ /* 0x010fc600078e023c */
[----:B------:R-:W4:Y:S04]  /*1c750*/  LDL.LU.64 R10, [R1+0x3d8] ;  /* 0x0003d800010a7983 */ /* 0x000f280000300a00 */
[----:B------:R2:W-:Y:S04]  /*1c760*/  STL.64 [R1+0x408], R2 ;  /* 0x0004080201007387 */ /* 0x0005e80000100a00 */
[----:B------:R-:W4:Y:S04]  /*1c770*/  LDL.LU.64 R12, [R1+0x3d0] ;  /* 0x0003d000010c7983 */ /* 0x000f280000300a00 */
[----:B------:R-:W4:Y:S04]  /*1c780*/  LDL.LU.64 R60, [R1+0x3c8] ;  /* 0x0003c800013c7983 */ /* 0x000f280000300a00 */
[----:B------:R-:W4:Y:S04]  /*1c790*/  LDL.64 R14, [R1+0x3c0] ;  /* 0x0003c000010e7983 */ /* 0x000f280000100a00 */
[----:B------:R-:W4:Y:S01]  /*1c7a0*/  LDL.LU.64 R16, [R1+0x3b8] ;  /* 0x0003b80001107983 */ /* 0x000f220000300a00 */
[----:B--2---:R-:W-:-:S05]  /*1c7b0*/  IMAD.WIDE R2, R5, 0x4, R52 ;  /* 0x0000000405027825 */ /* 0x004fca00078e0234 */
[----:B------:R1:W-:Y:S04]  /*1c7c0*/  STL.64 [R1+0x400], R2 ;  /* 0x0004000201007387 */ /* 0x0003e80000100a00 */
[----:B------:R-:W2:Y:S04]  /*1c7d0*/  LDL.LU.64 R18, [R1+0x3b0] ;  /* 0x0003b00001127983 */ /* 0x000ea80000300a00 */
[----:B------:R-:W2:Y:S04]  /*1c7e0*/  LDL.LU.64 R20, [R1+0x3a8] ;  /* 0x0003a80001147983 */ /* 0x000ea80000300a00 */
[----:B------:R-:W2:Y:S04]  /*1c7f0*/  LDL.LU.64 R22, [R1+0x3a0] ;  /* 0x0003a00001167983 */ /* 0x000ea80000300a00 */
[----:B------:R-:W2:Y:S01]  /*1c800*/  LDL.LU.64 R24, [R1+0x398] ;  /* 0x0003980001187983 */ /* 0x000ea20000300a00 */
[----:B-1----:R-:W-:-:S05]  /*1c810*/  IMAD.WIDE R2, R5, 0x4, R54 ;  /* 0x0000000405027825 */ /* 0x002fca00078e0236 */
[----:B------:R1:W-:Y:S04]  /*1c820*/  STL.64 [R1+0x3f8], R2 ;  /* 0x0003f80201007387 */ /* 0x0003e80000100a00 */
[----:B------:R-:W2:Y:S04]  /*1c830*/  LDL.LU.64 R26, [R1+0x390] ;  /* 0x00039000011a7983 */ /* 0x000ea80000300a00 */
[----:B------:R-:W2:Y:S04]  /*1c840*/  LDL.LU.64 R28, [R1+0x388] ;  /* 0x00038800011c7983 */ /* 0x000ea80000300a00 */
[----:B------:R-:W2:Y:S04]  /*1c850*/  LDL.64 R30, [R1+0x380] ;  /* 0x00038000011e7983 */ /* 0x000ea80000100a00 */
[----:B------:R-:W2:Y:S04]  /*1c860*/  LDL.LU.64 R32, [R1+0x378] ;  /* 0x0003780001207983 */ /* 0x000ea80000300a00 */
        /* <DEDUP_REMOVED lines=14> */
[----:B---3--:R-:W-:-:S05]  /*1c950*/  IMAD.WIDE R2, R5, 0x4, R58 ;  /* 0x0000000405027825 */ /* 0x008fca00078e023a */
[----:B------:R1:W-:Y:S04]  /*1c960*/  STL.64 [R1+0x3e8], R2 ;  /* 0x0003e80201007387 */ /* 0x0003e80000100a00 */
[----:B------:R-:W3:Y:S01]  /*1c970*/  LDL.LU.64 R58, [R1+0x310] ;  /* 0x00031000013a7983 */ /* 0x000ee20000300a00 */
[----:B-1----:R-:W-:-:S04]  /*1c980*/  IMAD.WIDE R2, R5, 0x4, R8 ;  /* 0x0000000405027825 */ /* 0x002fc800078e0208 */
[C---:B----4-:R-:W-:Y:S01]  /*1c990*/  IMAD.WIDE R8, R5.reuse, 0x4, R10 ;  /* 0x0000000405087825 */ /* 0x050fe200078e020a */
[----:B------:R1:W-:Y:S04]  /*1c9a0*/  STL.64 [R1+0x3e0], R2 ;  /* 0x0003e00201007387 */ /* 0x0003e80000100a00 */
[----:B------:R4:W-:Y:S01]  /*1c9b0*/  STL.64 [R1+0x3d8], R8 ;  /* 0x0003d80801007387 */ /* 0x0009e20000100a00 */
[----:B-1----:R-:W-:-:S03]  /*1c9c0*/  IMAD.WIDE R2, R5, 0x4, R60 ;  /* 0x0000000405027825 */ /* 0x002fc600078e023c */
[----:B------:R-:W3:Y:S01]  /*1c9d0*/  LDL.LU.64 R60, [R1+0x308] ;  /* 0x00030800013c7983 */ /* 0x000ee20000300a00 */
[----:B------:R-:W-:-:S04]  /*1c9e0*/  IMAD.WIDE R6, R5, 0x4, R12 ;  /* 0x0000000405067825 */ /* 0x000fc800078e020c */
[C---:B----4-:R-:W-:Y:S01]  /*1c9f0*/  IMAD.WIDE R8, R5.reuse, 0x4, R16 ;  /* 0x0000000405087825 */ /* 0x050fe200078e0210 */
[----:B------:R-:W-:Y:S04]  /*1ca00*/  STL.64 [R1+0x3d0], R6 ;  /* 0x0003d00601007387 */ /* 0x000fe80000100a00 */
[----:B------:R2:W-:Y:S04]  /*1ca10*/  STL.64 [R1+0x3c8], R2 ;  /* 0x0003c80201007387 */ /* 0x0005e80000100a00 */
[----:B------:R-:W-:Y:S01]  /*1ca20*/  STL.64 [R1+0x3b8], R8 ;  /* 0x0003b80801007387 */ /* 0x000fe20000100a00 */
[----:B--2---:R-:W-:-:S04]  /*1ca30*/  IMAD.WIDE R2, R5, 0x4, R18 ;  /* 0x0000000405027825 */ /* 0x004fc800078e0212 */
[C---:B------:R-:W-:Y:S01]  /*1ca40*/  IMAD.WIDE R6, R5.reuse, 0x4, R20 ;  /* 0x0000000405067825 */ /* 0x040fe200078e0214 */
[----:B------:R1:W-:Y:S04]  /*1ca50*/  STL.64 [R1+0x3b0], R2 ;  /* 0x0003b00201007387 */ /* 0x0003e80000100a00 */
[----:B------:R2:W-:Y:S01]  /*1ca60*/  STL.64 [R1+0x3a8], R6 ;  /* 0x0003a80601007387 */ /* 0x0005e20000100a00 */
[----:B-1----:R-:W-:-:S04]  /*1ca70*/  IMAD.WIDE R2, R5, 0x4, R22 ;  /* 0x0000000405027825 */ /* 0x002fc800078e0216 */
[C---:B--2---:R-:W-:Y:S01]  /*1ca80*/  IMAD.WIDE R6, R5.reuse, 0x4, R24 ;  /* 0x0000000405067825 */ /* 0x044fe200078e0218 */
[----:B------:R1:W-:Y:S04]  /*1ca90*/  STL.64 [R1+0x3a0], R2 ;  /* 0x0003a00201007387 */ /* 0x0003e80000100a00 */
[----:B------:R-:W-:Y:S01]  /*1caa0*/  STL.64 [R1+0x398], R6 ;  /* 0x0003980601007387 */ /* 0x000fe20000100a00 */
[----:B------:R-:W-:-:S04]  /*1cab0*/  IMAD.WIDE R8, R5, 0x4, R26 ;  /* 0x0000000405087825 */ /* 0x000fc800078e021a */
[C---:B-1----:R-:W-:Y:S01]  /*1cac0*/  IMAD.WIDE R2, R5.reuse, 0x4, R28 ;  /* 0x0000000405027825 */ /* 0x042fe200078e021c */
[----:B------:R-:W-:Y:S04]  /*1cad0*/  STL.64 [R1+0x390], R8 ;  /* 0x0003900801007387 */ /* 0x000fe80000100a00 */
[----:B------:R1:W-:Y:S01]  /*1cae0*/  STL.64 [R1+0x388], R2 ;  /* 0x0003880201007387 */ /* 0x0003e20000100a00 */
[----:B------:R-:W-:-:S05]  /*1caf0*/  IMAD.WIDE R10, R5, 0x4, R32 ;  /* 0x00000004050a7825 */ /* 0x000fca00078e0220 */
[----:B------:R2:W-:Y:S01]  /*1cb00*/  STL.64 [R1+0x378], R10 ;  /* 0x0003780a01007387 */ /* 0x0005e20000100a00 */
[----:B-1----:R-:W-:-:S04]  /*1cb10*/  IMAD.WIDE R2, R5, 0x4, R34 ;  /* 0x0000000405027825 */ /* 0x002fc800078e0222 */
[C---:B------:R-:W-:Y:S01]  /*1cb20*/  IMAD.WIDE R8, R5.reuse, 0x4, R36 ;  /* 0x0000000405087825 */ /* 0x040fe200078e0224 */
[----:B------:R1:W-:Y:S03]  /*1cb30*/  STL.64 [R1+0x370], R2 ;  /* 0x0003700201007387 */ /* 0x0003e60000100a00 */
[C---:B--2---:R-:W-:Y:S01]  /*1cb40*/  IMAD.WIDE R10, R5.reuse, 0x4, R40 ;  /* 0x00000004050a7825 */ /* 0x044fe200078e0228 */
[----:B------:R2:W-:Y:S03]  /*1cb50*/  STL.64 [R1+0x368], R8 ;  /* 0x0003680801007387 */ /* 0x0005e60000100a00 */
[----:B-1----:R-:W-:-:S05]  /*1cb60*/  IMAD.WIDE R2, R5, 0x4, R38 ;  /* 0x0000000405027825 */ /* 0x002fca00078e0226 */
[----:B------:R1:W-:Y:S04]  /*1cb70*/  STL.64 [R1+0x360], R2 ;  /* 0x0003600201007387 */ /* 0x0003e80000100a00 */
[----:B------:R4:W-:Y:S01]  /*1cb80*/  STL.64 [R1+0x358], R10 ;  /* 0x0003580a01007387 */ /* 0x0009e20000100a00 */
[----:B--2---:R-:W-:-:S04]  /*1cb90*/  IMAD.WIDE R8, R5, 0x4, R42 ;  /* 0x0000000405087825 */ /* 0x004fc800078e022a */
[C---:B-1----:R-:W-:Y:S01]  /*1cba0*/  IMAD.WIDE R2, R5.reuse, 0x4, R44 ;  /* 0x0000000405027825 */ /* 0x042fe200078e022c */
[----:B------:R1:W-:Y:S04]  /*1cbb0*/  STL.64 [R1+0x350], R8 ;  /* 0x0003500801007387 */ /* 0x0003e80000100a00 */
[----:B------:R2:W-:Y:S01]  /*1cbc0*/  STL.64 [R1+0x348], R2 ;  /* 0x0003480201007387 */ /* 0x0005e20000100a00 */
[----:B----4-:R-:W-:-:S04]  /*1cbd0*/  IMAD.WIDE R10, R5, 0x4, R48 ;  /* 0x00000004050a7825 */ /* 0x010fc800078e0230 */
[C---:B-1----:R-:W-:Y:S01]  /*1cbe0*/  IMAD.WIDE R8, R5.reuse, 0x4, R50 ;  /* 0x0000000405087825 */ /* 0x042fe200078e0232 */
[----:B------:R1:W-:Y:S03]  /*1cbf0*/  STL.64 [R1+0x338], R10 ;  /* 0x0003380a01007387 */ /* 0x0003e60000100a00 */
[C---:B--2---:R-:W-:Y:S01]  /*1cc00*/  IMAD.WIDE R2, R5.reuse, 0x4, R52 ;  /* 0x0000000405027825 */ /* 0x044fe200078e0234 */
[----:B------:R2:W-:Y:S04]  /*1cc10*/  STL.64 [R1+0x330], R8 ;  /* 0x0003300801007387 */ /* 0x0005e80000100a00 */
[----:B------:R3:W-:Y:S01]  /*1cc20*/  STL.64 [R1+0x328], R2 ;  /* 0x0003280201007387 */ /* 0x0007e20000100a00 */
[----:B-1----:R-:W-:-:S04]  /*1cc30*/  IMAD.WIDE R10, R5, 0x4, R54 ;  /* 0x00000004050a7825 */ /* 0x002fc800078e0236 */
[C---:B--2---:R-:W-:Y:S01]  /*1cc40*/  IMAD.WIDE R8, R5.reuse, 0x4, R56 ;  /* 0x0000000405087825 */ /* 0x044fe200078e0238 */
[----:B------:R-:W-:Y:S04]  /*1cc50*/  STL.64 [R1+0x320], R10 ;  /* 0x0003200a01007387 */ /* 0x000fe80000100a00 */
[----:B------:R-:W2:Y:S04]  /*1cc60*/  LDL.64 R248, [R1+0x300] ;  /* 0x0003000001f87983 */ /* 0x000ea80000100a00 */
[----:B------:R1:W-:Y:S04]  /*1cc70*/  STL.64 [R1+0x318], R8 ;  /* 0x0003180801007387 */ /* 0x0003e80000100a00 */
[----:B------:R-:W4:Y:S01]  /*1cc80*/  LDL.LU.64 R246, [R1+0x2f8] ;  /* 0x0002f80001f67983 */ /* 0x000f220000300a00 */
[----:B------:R-:W-:-:S04]  /*1cc90*/  IMAD.WIDE R244, R5, 0x4, R14 ;  /* 0x0000000405f47825 */ /* 0x000fc800078e020e */
[----:B------:R-:W-:-:S04]  /*1cca0*/  IMAD.WIDE R6, R5, 0x4, R30 ;  /* 0x0000000405067825 */ /* 0x000fc800078e021e */
[----:B------:R-:W-:-:S04]  /*1ccb0*/  IMAD.WIDE R120, R5, 0x4, R46 ;  /* 0x0000000405787825 */ /* 0x000fc800078e022e */
[----:B---3--:R-:W-:-:S05]  /*1ccc0*/  IMAD.WIDE R2, R5, 0x4, R58 ;  /* 0x0000000405027825 */ /* 0x008fca00078e023a */
[----:B------:R3:W-:Y:S04]  /*1ccd0*/  STL.64 [R1+0x310], R2 ;  /* 0x0003100201007387 */ /* 0x0007e80000100a00 */
[----:B------:R-:W2:Y:S04]  /*1cce0*/  LDL.LU.64 R242, [R1+0x2f0] ;  /* 0x0002f00001f27983 */ /* 0x000ea80000300a00 */
[----:B-1----:R-:W2:Y:S04]  /*1ccf0*/  LDL.LU.64 R8, [R1+0x2e8] ;  /* 0x0002e80001087983 */ /* 0x002ea80000300a00 */
[----:B------:R-:W2:Y:S04]  /*1cd00*/  LDL.LU.64 R10, [R1+0x2e0] ;  /* 0x0002e000010a7983 */ /* 0x000ea80000300a00 */
[----:B------:R-:W2:Y:S01]  /*1cd10*/  LDL.LU.64 R12, [R1+0x2d8] ;  /* 0x0002d800010c7983 */ /* 0x000ea20000300a00 */
[----:B---3--:R-:W-:-:S05]  /*1cd20*/  IMAD.WIDE R2, R5, 0x4, R60 ;  /* 0x0000000405027825 */ /* 0x008fca00078e023c */
[----:B------:R-:W-:Y:S04]  /*1cd30*/  STL.64 [R1+0x308], R2 ;  /* 0x0003080201007387 */ /* 0x000fe80000100a00 */
[----:B------:R-:W3:Y:S04]  /*1cd40*/  LDL.LU.64 R14, [R1+0x2d0] ;  /* 0x0002d000010e7983 */ /* 0x000ee80000300a00 */
        /* <DEDUP_REMOVED lines=24> */
[----:B------:R-:W-:Y:S01]  /*1ced0*/  STL.64 [R1+0x2f8], R246 ;  /* 0x0002f8f601007387 */ /* 0x000fe20000100a00 */
[----:B--2---:R-:W-:-:S04]  /*1cee0*/  IMAD.WIDE R242, R5, 0x4, R242 ;  /* 0x0000000405f27825 */ /* 0x004fc800078e02f2 */
[C---:B------:R-:W-:Y:S01]  /*1cef0*/  IMAD.WIDE R8, R5.reuse, 0x4, R8 ;  /* 0x0000000405087825 */ /* 0x040fe200078e0208 */
[----:B------:R-:W-:Y:S03]  /*1cf00*/  STL.64 [R1+0x2f0], R242 ;  /* 0x0002f0f201007387 */ /* 0x000fe60000100a00 */
[C---:B------:R-:W-:Y:S01]  /*1cf10*/  IMAD.WIDE R10, R5.reuse, 0x4, R10 ;  /* 0x00000004050a7825 */ /* 0x040fe200078e020a */
[----:B------:R1:W-:Y:S04]  /*1cf20*/  STL.64 [R1+0x2e8], R8 ;  /* 0x0002e80801007387 */ /* 0x0003e80000100a00 */
[----:B------:R2:W-:Y:S01]  /*1cf30*/  STL.64 [R1+0x2e0], R10 ;  /* 0x0002e00a01007387 */ /* 0x0005e20000100a00 */
[----:B-1----:R-:W-:-:S05]  /*1cf40*/  IMAD.WIDE R8, R5, 0x4, R12 ;  /* 0x0000000405087825 */ /* 0x002fca00078e020c */
[----:B------:R1:W-:Y:S01]  /*1cf50*/  STL.64 [R1+0x2d8], R8 ;  /* 0x0002d80801007387 */ /* 0x0003e20000100a00 */
[----:B---3--:R-:W-:-:S04]  /*1cf60*/  IMAD.WIDE R12, R5, 0x4, R14 ;  /* 0x00000004050c7825 */ /* 0x008fc800078e020e */
[C---:B--2---:R-:W-:Y:S01]  /*1cf70*/  IMAD.WIDE R10, R5.reuse, 0x4, R16 ;  /* 0x00000004050a7825 */ /* 0x044fe200078e0210 */
[----:B------:R2:W-:Y:S03]  /*1cf80*/  STL.64 [R1+0x2d0], R12 ;  /* 0x0002d00c01007387 */ /* 0x0005e60000100a00 */
[C---:B-1----:R-:W-:Y:S01]  /*1cf90*/  IMAD.WIDE R8, R5.reuse, 0x4, R18 ;  /* 0x0000000405087825 */ /* 0x042fe200078e0212 */
[----:B------:R1:W-:Y:S04]  /*1cfa0*/  STL.64 [R1+0x2c8], R10 ;  /* 0x0002c80a01007387 */ /* 0x0003e80000100a00 */
[----:B------:R3:W-:Y:S01]  /*1cfb0*/  STL.64 [R1+0x2c0], R8 ;  /* 0x0002c00801007387 */ /* 0x0007e20000100a00 */
[----:B--2---:R-:W-:-:S04]  /*1cfc0*/  IMAD.WIDE R12, R5, 0x4, R20 ;  /* 0x00000004050c7825 */ /* 0x004fc800078e0214 */
[C---:B-1----:R-:W-:Y:S01]  /*1cfd0*/  IMAD.WIDE R10, R5.reuse, 0x4, R22 ;  /* 0x00000004050a7825 */ /* 0x042fe200078e0216 */
[----:B------:R1:W-:Y:S03]  /*1cfe0*/  STL.64 [R1+0x2b8], R12 ;  /* 0x0002b80c01007387 */ /* 0x0003e60000100a00 */
[C---:B---3--:R-:W-:Y:S01]  /*1cff0*/  IMAD.WIDE R8, R5.reuse, 0x4, R24 ;  /* 0x0000000405087825 */ /* 0x048fe200078e0218 */
[----:B------:R2:W-:Y:S04]  /*1d000*/  STL.64 [R1+0x2b0], R10 ;  /* 0x0002b00a01007387 */ /* 0x0005e80000100a00 */
[----:B------:R3:W-:Y:S01]  /*1d010*/  STL.64 [R1+0x2a8], R8 ;  /* 0x0002a80801007387 */ /* 0x0007e20000100a00 */
[----:B-1----:R-:W-:-:S04]  /*1d020*/  IMAD.WIDE R12, R5, 0x4, R26 ;  /* 0x00000004050c7825 */ /* 0x002fc800078e021a */
[C---:B--2---:R-:W-:Y:S01]  /*1d030*/  IMAD.WIDE R10, R5.reuse, 0x4, R28 ;  /* 0x00000004050a7825 */ /* 0x044fe200078e021c */
        /* <DEDUP_REMOVED lines=31> */
[C---:B---3--:R-:W-:Y:S02]  /*1d230*/  IMAD.WIDE R8, R5.reuse, 0x4, R60 ;  /* 0x0000000405087825 */ /* 0x048fe400078e023c */
[----:B------:R-:W2:Y:S04]  /*1d240*/  LDL.LU.64 R60, [R1+0x210] ;  /* 0x00021000013c7983 */ /* 0x000ea80000300a00 */
[----:B------:R3:W-:Y:S04]  /*1d250*/  STL.64 [R1+0x220], R10 ;  /* 0x0002200a01007387 */ /* 0x0007e80000100a00 */
[----:B------:R-:W4:Y:S04]  /*1d260*/  LDL.LU.64 R58, [R1+0x208] ;  /* 0x00020800013a7983 */ /* 0x000f280000300a00 */
[----:B------:R1:W-:Y:S04]  /*1d270*/  STL.64 [R1+0x218], R8 ;  /* 0x0002180801007387 */ /* 0x0003e80000100a00 */
[----:B------:R-:W4:Y:S04]  /*1d280*/  LDL.LU.64 R56, [R1+0x200] ;  /* 0x0002000001387983 */ /* 0x000f280000300a00 */
        /* <DEDUP_REMOVED lines=21> */
[----:B-1----:R-:W4:Y:S04]  /*1d3e0*/  LDL.LU.64 R12, [R1+0x150] ;  /* 0x00015000010c7983 */ /* 0x002f280000300a00 */
[----:B---3--:R-:W3:Y:S04]  /*1d3f0*/  LDL.LU.64 R10, [R1+0x148] ;  /* 0x00014800010a7983 */ /* 0x008ee80000300a00 */
[----:B------:R-:W3:Y:S01]  /*1d400*/  LDL.LU.64 R8, [R1+0x140] ;  /* 0x0001400001087983 */ /* 0x000ee20000300a00 */
[----:B------:R-:W-:-:S03]  /*1d410*/  IMAD.WIDE R2, R5, 0x4, R248 ;  /* 0x0000000405027825 */ /* 0x000fc600078e02f8 */
[----:B------:R-:W3:Y:S04]  /*1d420*/  LDL.LU.64 R242, [R1+0x138] ;  /* 0x0001380001f27983 */ /* 0x000ee80000300a00 */
[----:B------:R-:W3:Y:S04]  /*1d430*/  LDL.LU.64 R250, [R1+0x130] ;  /* 0x0001300001fa7983 */ /* 0x000ee80000300a00 */
[----:B------:R-:W3:Y:S04]  /*1d440*/  LDL.LU.64 R248, [R1+0x8] ;  /* 0x0000080001f87983 */ /* 0x000ee80000300a00 */
[----:B------:R-:W3:Y:S01]  /*1d450*/  LDL.LU.64 R246, [R1] ;  /* 0x0000000001f67983 */ /* 0x000ee20000300a00 */
[----:B--2---:R-:W-:-:S05]  /*1d460*/  IMAD.WIDE R60, R5, 0x4, R60 ;  /* 0x00000004053c7825 */ /* 0x004fca00078e023c */
[----:B------:R1:W-:Y:S01]  /*1d470*/  STL.64 [R1+0x210], R60 ;  /* 0x0002103c01007387 */ /* 0x0003e20000100a00 */
[----:B----4-:R-:W-:-:S04]  /*1d480*/  IMAD.WIDE R58, R5, 0x4, R58 ;  /* 0x00000004053a7825 */ /* 0x010fc800078e023a */
[C---:B------:R-:W-:Y:S01]  /*1d490*/  IMAD.WIDE R56, R5.reuse, 0x4, R56 ;  /* 0x0000000405387825 */ /* 0x040fe200078e0238 */
[----:B-1----:R-:W2:Y:S03]  /*1d4a0*/  LDL.LU.64 R60, [R1+0xd38] ;  /* 0x000d3800013c7983 */ /* 0x002ea60000300a00 */
[C---:B------:R-:W-:Y:S01]  /*1d4b0*/  IMAD.WIDE R54, R5.reuse, 0x4, R54 ;  /* 0x0000000405367825 */ /* 0x040fe200078e0236 */
[----:B------:R1:W-:Y:S03]  /*1d4c0*/  STL.64 [R1+0x208], R58 ;  /* 0x0002083a01007387 */ /* 0x0003e60000100a00 */
[----:B------:R-:W-:-:S04]  /*1d4d0*/  IMAD.WIDE R52, R5, 0x4, R52 ;  /* 0x0000000405347825 */ /* 0x000fc800078e0234 */
[C---:B------:R-:W-:Y:S01]  /*1d4e0*/  IMAD.WIDE R50, R5.reuse, 0x4, R50 ;  /* 0x0000000405327825 */ /* 0x040fe200078e0232 */
[----:B-1----:R-:W4:Y:S03]  /*1d4f0*/  LDL.LU.64 R58, [R1+0xd30] ;  /* 0x000d3000013a7983 */ /* 0x002f260000300a00 */
[C---:B------:R-:W-:Y:S01]  /*1d500*/  IMAD.WIDE R48, R5.reuse, 0x4, R48 ;  /* 0x0000000405307825 */ /* 0x040fe200078e0230 */
[----:B------:R1:W-:Y:S03]  /*1d510*/  STL.64 [R1+0x200], R56 ;  /* 0x0002003801007387 */ /* 0x0003e60000100a00 */
[----:B------:R-:W-:-:S04]  /*1d520*/  IMAD.WIDE R46, R5, 0x4, R46 ;  /* 0x00000004052e7825 */ /* 0x000fc800078e022e */
[C---:B------:R-:W-:Y:S01]  /*1d530*/  IMAD.WIDE R44, R5.reuse, 0x4, R44 ;  /* 0x00000004052c7825 */ /* 0x040fe200078e022c */
[----:B-1----:R-:W2:Y:S04]  /*1d540*/  LDL.LU.64 R56, [R1+0xd28] ;  /* 0x000d280001387983 */ /* 0x002ea80000300a00 */
[----:B------:R1:W-:Y:S01]  /*1d550*/  STL.64 [R1+0x1f8], R54 ;  /* 0x0001f83601007387 */ /* 0x0003e20000100a00 */
[----:B------:R-:W-:-:S03]  /*1d560*/  IMAD.WIDE R42, R5, 0x4, R42 ;  /* 0x00000004052a7825 */ /* 0x000fc600078e022a */
        /* <DEDUP_REMOVED lines=28> */
[----:B------:R1:W-:Y:S04]  /*1d730*/  STL.64 [R1+0x6a0], R34 ;  /* 0x0006a02201007387 */ /* 0x0003e80000100a00 */
        /* <DEDUP_REMOVED lines=10> */
[----:B-1----:R-:W2:Y:S01]  /*1d7e0*/  LDL.LU.64 R24, [R1+0xca8] ;  /* 0x000ca80001187983 */ /* 0x002ea20000300a00 */
[----:B------:R-:W-:-:S04]  /*1d7f0*/  IMAD.WIDE R22, R5, 0x4, R22 ;  /* 0x0000000405167825 */ /* 0x000fc800078e0216 */
[C---:B------:R-:W-:Y:S01]  /*1d800*/  IMAD.WIDE R20, R5.reuse, 0x4, R20 ;  /* 0x0000000405147825 */ /* 0x040fe200078e0214 */
[----:B------:R1:W-:Y:S03]  /*1d810*/  STL.64 [R1+0x6d0], R22 ;  /* 0x0006d01601007387 */ /* 0x0003e60000100a00 */
[----:B------:R-:W-:-:S04]  /*1d820*/  IMAD.WIDE R18, R5, 0x4, R18 ;  /* 0x0000000405127825 */ /* 0x000fc800078e0212 */
[C---:B------:R-:W-:Y:S01]  /*1d830*/  IMAD.WIDE R16, R5.reuse, 0x4, R16 ;  /* 0x0000000405107825 */ /* 0x040fe200078e0210 */
[----:B-1----:R-:W2:Y:S03]  /*1d840*/  LDL.LU.64 R22, [R1+0xca0] ;  /* 0x000ca00001167983 */ /* 0x002ea60000300a00 */
[C---:B------:R-:W-:Y:S01]  /*1d850*/  IMAD.WIDE R14, R5.reuse, 0x4, R14 ;  /* 0x00000004050e7825 */ /* 0x040fe200078e020e */
[----:B------:R1:W-:Y:S03]  /*1d860*/  STL.64 [R1+0x6d8], R20 ;  /* 0x0006d81401007387 */ /* 0x0003e60000100a00 */
[----:B------:R-:W-:-:S04]  /*1d870*/  IMAD.WIDE R12, R5, 0x4, R12 ;  /* 0x00000004050c7825 */ /* 0x000fc800078e020c */
[C---:B---3--:R-:W-:Y:S01]  /*1d880*/  IMAD.WIDE R10, R5.reuse, 0x4, R10 ;  /* 0x00000004050a7825 */ /* 0x048fe200078e020a */
[----:B-1----:R-:W3:Y:S04]  /*1d890*/  LDL.LU.64 R20, [R1+0xc98] ;  /* 0x000c980001147983 */ /* 0x002ee80000300a00 */
[----:B------:R1:W-:Y:S01]  /*1d8a0*/  STL.64 [R1+0x6e0], R18 ;  /* 0x0006e01201007387 */ /* 0x0003e20000100a00 */
[----:B------:R-:W-:-:S04]  /*1d8b0*/  IMAD.WIDE R8, R5, 0x4, R8 ;  /* 0x0000000405087825 */ /* 0x000fc800078e0208 */
[C---:B------:R-:W-:Y:S01]  /*1d8c0*/  IMAD.WIDE R242, R5.reuse, 0x4, R242 ;  /* 0x0000000405f27825 */ /* 0x040fe200078e02f2 */
[----:B-1----:R-:W2:Y:S04]  /*1d8d0*/  LDL.LU.64 R18, [R1+0xc90] ;  /* 0x000c900001127983 */ /* 0x002ea80000300a00 */
        /* <DEDUP_REMOVED lines=22> */
[----:B------:R-:W-:Y:S04]  /*1da40*/  STL.64 [R1+0x718], R250 ;  /* 0x000718fa01007387 */ /* 0x000fe80000100a00 */
[----:B------:R-:W-:Y:S04]  /*1da50*/  STL.64 [R1+0x720], R248 ;  /* 0x000720f801007387 */ /* 0x000fe80000100a00 */
[----:B------:R1:W-:Y:S04]  /*1da60*/  STL.64 [R1+0x728], R246 ;  /* 0x000728f601007387 */ /* 0x0003e80000100a00 */
[----:B------:R-:W-:Y:S01]  /*1da70*/  STL.64 [R1+0x730], R240 ;  /* 0x000730f001007387 */ /* 0x000fe20000100a00 */
[----:B------:R-:W-:-:S03]  /*1da80*/  IMAD.WIDE R228, R5, 0x4, R228 ;  /* 0x0000000405e47825 */ /* 0x000fc600078e02e4 */
[----:B------:R-:W-:Y:S01]  /*1da90*/  STL.64 [R1+0x738], R238 ;  /* 0x000738ee01007387 */ /* 0x000fe20000100a00 */
[----:B-1----:R-:W-:-:S03]  /*1daa0*/  IMAD.WIDE R246, R5, 0x4, R230 ;  /* 0x0000000405f67825 */ /* 0x002fc600078e02e6 */
[----:B------:R-:W-:Y:S04]  /*1dab0*/  STL.64 [R1+0x740], R236 ;  /* 0x000740ec01007387 */ /* 0x000fe80000100a00 */
[----:B------:R-:W-:Y:S01]  /*1dac0*/  STL.64 [R1+0x748], R234 ;  /* 0x000748ea01007387 */ /* 0x000fe20000100a00 */
[----:B------:R-:W-:-:S03]  /*1dad0*/  IMAD.WIDE R222, R5, 0x4, R222 ;  /* 0x0000000405de7825 */ /* 0x000fc600078e02de */
[----:B------:R-:W-:Y:S04]  /*1dae0*/  STL.64 [R1+0x750], R232 ;  /* 0x000750e801007387 */ /* 0x000fe80000100a00 */
[----:B------:R-:W-:Y:S04]  /*1daf0*/  STL.64 [R1+0x758], R246 ;  /* 0x000758f601007387 */ /* 0x000fe80000100a00 */
[----:B------:R1:W-:Y:S04]  /*1db00*/  STL.64 [R1+0x768], R226 ;  /* 0x000768e201007387 */ /* 0x0003e80000100a00 */
[----:B------:R-:W-:Y:S04]  /*1db10*/  STL.64 [R1+0xc38], R246 ;  /* 0x000c38f601007387 */ /* 0x000fe80000100a00 */
[----:B------:R-:W-:Y:S04]  /*1db20*/  STL.64 [R1+0x770], R224 ;  /* 0x000770e001007387 */ /* 0x000fe80000100a00 */
[----:B------:R-:W-:Y:S01]  /*1db30*/  STL.64 [R1+0x760], R228 ;  /* 0x000760e401007387 */ /* 0x000fe20000100a00 */
[----:B------:R-:W-:-:S03]  /*1db40*/  IMAD.WIDE R218, R5, 0x4, R218 ;  /* 0x0000000405da7825 */ /* 0x000fc600078e02da */
[----:B------:R4:W-:Y:S04]  /*1db50*/  STL.64 [R1+0xc40], R228 ;  /* 0x000c40e401007387 */ /* 0x0009e80000100a00 */
[----:B------:R4:W-:Y:S01]  /*1db60*/  STL.64 [R1+0x778], R222 ;  /* 0x000778de01007387 */ /* 0x0009e20000100a00 */
[----:B-1----:R-:W-:-:S04]  /*1db70*/  IMAD.WIDE R226, R5, 0x4, R214 ;  /* 0x0000000405e27825 */ /* 0x002fc800078e02d6 */
[----:B----4-:R-:W-:-:S04]  /*1db80*/  IMAD.WIDE R228, R5, 0x4, R216 ;  /* 0x0000000405e47825 */ /* 0x010fc800078e02d8 */
[C---:B------:R-:W-:Y:S02]  /*1db90*/  IMAD.WIDE R222, R5.reuse, 0x4, R220 ;  /* 0x0000000405de7825 */ /* 0x040fe400078e02dc */
[----:B------:R-:W4:Y:S02]  /*1dba0*/  LDL.64 R220, [R1+0x438] ;  /* 0x0004380001dc7983 */ /* 0x000f240000100a00 */
[C---:B------:R-:W-:Y:S02]  /*1dbb0*/  IMAD.WIDE R212, R5.reuse, 0x4, R212 ;  /* 0x0000000405d47825 */ /* 0x040fe400078e02d4 */
[----:B------:R-:W-:Y:S02]  /*1dbc0*/  STL.64 [R1+0x780], R222 ;  /* 0x000780de01007387 */ /* 0x000fe40000100a00 */
[C---:B------:R-:W-:Y:S02]  /*1dbd0*/  IMAD.WIDE R206, R5.reuse, 0x4, R206 ;  /* 0x0000000405ce7825 */ /* 0x040fe400078e02ce */
[----:B------:R-:W-:Y:S04]  /*1dbe0*/  STL.64 [R1+0x788], R218 ;  /* 0x000788da01007387 */ /* 0x000fe80000100a00 */
[----:B------:R-:W-:Y:S04]  /*1dbf0*/  STL.64 [R1+0x790], R228 ;  /* 0x000790e401007387 */ /* 0x000fe80000100a00 */
[----:B------:R-:W-:Y:S01]  /*1dc00*/  STL.64 [R1+0xc48], R228 ;  /* 0x000c48e401007387 */ /* 0x000fe20000100a00 */
[----:B------:R-:W-:-:S03]  /*1dc10*/  IMAD.WIDE R248, R5, 0x4, R210 ;  /* 0x0000000405f87825 */ /* 0x000fc600078e02d2 */
[----:B------:R-:W-:Y:S04]  /*1dc20*/  STL.64 [R1+0x798], R226 ;  /* 0x000798e201007387 */ /* 0x000fe80000100a00 */
[----:B------:R-:W-:Y:S04]  /*1dc30*/  STL.64 [R1+0xc50], R226 ;  /* 0x000c50e201007387 */ /* 0x000fe80000100a00 */
[----:B------:R-:W-:Y:S01]  /*1dc40*/  STL.64 [R1+0x7a0], R212 ;  /* 0x0007a0d401007387 */ /* 0x000fe20000100a00 */
[----:B------:R-:W-:-:S03]  /*1dc50*/  IMAD.WIDE R230, R5, 0x4, R208 ;  /* 0x0000000405e67825 */ /* 0x000fc600078e02d0 */
[----:B------:R-:W-:Y:S01]  /*1dc60*/  STL.64 [R1+0xc58], R212 ;  /* 0x000c58d401007387 */ /* 0x000fe20000100a00 */
[----:B------:R-:W-:-:S03]  /*1dc70*/  IMAD.WIDE R202, R5, 0x4, R202 ;  /* 0x0000000405ca7825 */ /* 0x000fc600078e02ca */
[----:B------:R1:W-:Y:S01]  /*1dc80*/  STL.64 [R1+0x7b8], R206 ;  /* 0x0007b8ce01007387 */ /* 0x0003e20000100a00 */
[----:B------:R-:W-:-:S03]  /*1dc90*/  IMAD.WIDE R246, R5, 0x4, R200 ;  /* 0x0000000405f67825 */ /* 0x000fc600078e02c8 */
[----:B------:R-:W-:Y:S01]  /*1dca0*/  STL.64 [R1+0x7a8], R248 ;  /* 0x0007a8f801007387 */ /* 0x000fe20000100a00 */
[----:B------:R-:W-:-:S04]  /*1dcb0*/  IMAD.WIDE R210, R5, 0x4, R198 ;  /* 0x0000000405d27825 */ /* 0x000fc800078e02c6 */
[C---:B-1----:R-:W-:Y:S02]  /*1dcc0*/  IMAD.WIDE R206, R5.reuse, 0x4, R204 ;  /* 0x0000000405ce7825 */ /* 0x042fe400078e02cc */
[----:B------:R-:W2:Y:S02]  /*1dcd0*/  LDL.64 R204, [R1+0x478] ;  /* 0x0004780001cc7983 */ /* 0x000ea40000100a00 */
[C---:B------:R-:W-:Y:S02]  /*1dce0*/  IMAD.WIDE R196, R5.reuse, 0x4, R196 ;  /* 0x0000000405c47825 */ /* 0x040fe400078e02c4 */
[----:B------:R-:W-:Y:S02]  /*1dcf0*/  STL.64 [R1+0x7c0], R206 ;  /* 0x0007c0ce01007387 */ /* 0x000fe40000100a00 */
[C---:B------:R-:W-:Y:S02]  /*1dd00*/  IMAD.WIDE R188, R5.reuse, 0x4, R188 ;  /* 0x0000000405bc7825 */ /* 0x040fe400078e02bc */
[----:B------:R-:W-:Y:S02]  /*1dd10*/  STL.64 [R1+0x7b0], R230 ;  /* 0x0007b0e601007387 */ /* 0x000fe40000100a00 */
[----:B------:R-:W-:-:S02]  /*1dd20*/  IMAD.WIDE R214, R5, 0x4, R194 ;  /* 0x0000000405d67825 */ /* 0x000fc400078e02c2 */
[----:B------:R-:W-:Y:S02]  /*1dd30*/  STL.64 [R1+0x7c8], R202 ;  /* 0x0007c8ca01007387 */ /* 0x000fe40000100a00 */
[C---:B------:R-:W-:Y:S02]  /*1dd40*/  IMAD.WIDE R216, R5.reuse, 0x4, R192 ;  /* 0x0000000405d87825 */ /* 0x040fe400078e02c0 */
[----:B------:R-:W-:Y:S02]  /*1dd50*/  STL.64 [R1+0x7d0], R246 ;  /* 0x0007d0f601007387 */ /* 0x000fe40000100a00 */
[----:B------:R-:W-:Y:S02]  /*1dd60*/  IMAD.WIDE R250, R5, 0x4, R190 ;  /* 0x0000000405fa7825 */ /* 0x000fe400078e02be */
[----:B------:R-:W-:Y:S02]  /*1dd70*/  STL.64 [R1+0x7d8], R210 ;  /* 0x0007d8d201007387 */ /* 0x000fe40000100a00 */
[----:B------:R-:W-:-:S02]  /*1dd80*/  IMAD.MOV.U32 R236, RZ, RZ, R2 ;  /* 0x000000ffffec7224 */ /* 0x000fc400078e0002 */
[----:B------:R-:W-:Y:S01]  /*1dd90*/  STL.64 [R1+0x7e0], R196 ;  /* 0x0007e0c401007387 */ /* 0x000fe20000100a00 */
[----:B------:R-:W-:Y:S02]  /*1dda0*/  IMAD.MOV.U32 R237, RZ, RZ, R3 ;  /* 0x000000ffffed7224 */ /* 0x000fe400078e0003 */
[----:B------:R-:W-:Y:S01]  /*1ddb0*/  IMAD.MOV.U32 R238, RZ, RZ, R244 ;  /* 0x000000ffffee7224 */ /* 0x000fe200078e00f4 */
[----:B------:R1:W-:Y:S01]  /*1ddc0*/  STL.64 [R1+0x800], R188 ;  /* 0x000800bc01007387 */ /* 0x0003e20000100a00 */
[----:B------:R-:W-:Y:S02]  /*1ddd0*/  IMAD.MOV.U32 R239, RZ, RZ, R245 ;  /* 0x000000ffffef7224 */ /* 0x000fe400078e00f5 */
[C---:B------:R-:W-:Y:S01]  /*1dde0*/  IMAD.WIDE R2, R5.reuse, 0x4, R186 ;  /* 0x0000000405027825 */ /* 0x040fe200078e02ba */
[----:B------:R-:W-:Y:S03]  /*1ddf0*/  STL.64 [R1+0x7e8], R214 ;  /* 0x0007e8d601007387 */ /* 0x000fe60000100a00 */
[C---:B------:R-:W-:Y:S01]  /*1de00*/  IMAD.WIDE R244, R5.reuse, 0x4, R184 ;  /* 0x0000000405f47825 */ /* 0x040fe200078e02b8 */
[----:B-1----:R-:W3:Y:S03]  /*1de10*/  LDL.64 R188, [R1+0x4b8] ;  /* 0x0004b80001bc7983 */ /* 0x002ee60000100a00 */
[C---:B------:R-:W-:Y:S01]  /*1de20*/  IMAD.WIDE R194, R5.reuse, 0x4, R182 ;  /* 0x0000000405c27825 */ /* 0x040fe200078e02b6 */
[----:B------:R-:W-:Y:S03]  /*1de30*/  STL.64 [R1+0x7f0], R216 ;  /* 0x0007f0d801007387 */ /* 0x000fe60000100a00 */
[C---:B------:R-:W-:Y:S01]  /*1de40*/  IMAD.WIDE R180, R5.reuse, 0x4, R180 ;  /* 0x0000000405b47825 */ /* 0x040fe200078e02b4 */
[----:B------:R-:W-:Y:S03]  /*1de50*/  STL.64 [R1+0x7f8], R250 ;  /* 0x0007f8fa01007387 */ /* 0x000fe60000100a00 */
[C---:B------:R-:W-:Y:S01]  /*1de60*/  IMAD.WIDE R198, R5.reuse, 0x4, R178 ;  /* 0x0000000405c67825 */ /* 0x040fe200078e02b2 */
[----:B------:R-:W-:Y:S03]  /*1de70*/  STL.64 [R1+0x808], R2 ;  /* 0x0008080201007387 */ /* 0x000fe60000100a00 */
[----:B------:R-:W-:Y:S01]  /*1de80*/  IMAD.WIDE R200, R5, 0x4, R176 ;  /* 0x0000000405c87825 */ /* 0x000fe200078e02b0 */
[----:B------:R-:W-:Y:S03]  /*1de90*/  STL.64 [R1+0x810], R244 ;  /* 0x000810f401007387 */ /* 0x000fe60000100a00 */
[----:B------:R-:W-:Y:S01]  /*1dea0*/  IMAD.MOV.U32 R240, RZ, RZ, R120 ;  /* 0x000000fffff07224 */ /* 0x000fe200078e0078 */
[----:B------:R1:W-:Y:S01]  /*1deb0*/  STL.64 [R1+0xc00], R2 ;  /* 0x000c000201007387 */ /* 0x0003e20000100a00 */
[----:B------:R-:W-:-:S02]  /*1dec0*/  IMAD.MOV.U32 R241, RZ, RZ, R121 ;  /* 0x000000fffff17224 */ /* 0x000fc400078e0079 */
[C---:B------:R-:W-:Y:S01]  /*1ded0*/  IMAD.WIDE R218, R5.reuse, 0x4, R174 ;  /* 0x0000000405da7825 */ /* 0x040fe200078e02ae */
[----:B------:R-:W-:Y:S03]  /*1dee0*/  STL.64 [R1+0x818], R194 ;  /* 0x000818c201007387 */ /* 0x000fe60000100a00 */
[C---:B------:R-:W-:Y:S01]  /*1def0*/  IMAD.WIDE R120, R5.reuse, 0x4, R170 ;  /* 0x0000000405787825 */ /* 0x040fe200078e02aa */
[----:B------:R-:W-:Y:S03]  /*1df00*/  STL.64 [R1+0x820], R180 ;  /* 0x000820b401007387 */ /* 0x000fe60000100a00 */
[C---:B-1----:R-:W-:Y:S01]  /*1df10*/  IMAD.WIDE R2, R5.reuse, 0x4, R172 ;  /* 0x0000000405027825 */ /* 0x042fe200078e02ac */
[----:B------:R-:W-:Y:S03]  /*1df20*/  STL.64 [R1+0x828], R198 ;  /* 0x000828c601007387 */ /* 0x000fe60000100a00 */
[C---:B------:R-:W-:Y:S01]  /*1df30*/  IMAD.WIDE R224, R5.reuse, 0x4, R168 ;  /* 0x0000000405e07825 */ /* 0x040fe200078e02a8 */
[----:B------:R-:W3:Y:S03]  /*1df40*/  LDL.64 R172, [R1+0x4f8] ;  /* 0x0004f80001ac7983 */ /* 0x000ee60000100a00 */
[C---:B------:R-:W-:Y:S01]  /*1df50*/  IMAD.WIDE R178, R5.reuse, 0x4, R166 ;  /* 0x0000000405b27825 */ /* 0x040fe200078e02a6 */
[----:B------:R1:W-:Y:S03]  /*1df60*/  STL.64 [R1+0x840], R2 ;  /* 0x0008400201007387 */ /* 0x0003e60000100a00 */
[C---:B------:R-:W-:Y:S01]  /*1df70*/  IMAD.WIDE R164, R5.reuse, 0x4, R164 ;  /* 0x0000000405a47825 */ /* 0x040fe200078e02a4 */
[----:B------:R-:W-:Y:S04]  /*1df80*/  STL.64 [R1+0x830], R200 ;  /* 0x000830c801007387 */ /* 0x000fe80000100a00 */
[----:B------:R-:W-:Y:S01]  /*1df90*/  STL.64 [R1+0x838], R218 ;  /* 0x000838da01007387 */ /* 0x000fe20000100a00 */
[----:B------:R-:W-:-:S03]  /*1dfa0*/  IMAD.WIDE R182, R5, 0x4, R162 ;  /* 0x0000000405b67825 */ /* 0x000fc600078e02a2 */
[----:B------:R-:W-:Y:S01]  /*1dfb0*/  STL.64 [R1+0x848], R120 ;  /* 0x0008487801007387 */ /* 0x000fe20000100a00 */
[----:B-1----:R-:W-:-:S03]  /*1dfc0*/  IMAD.WIDE R2, R5, 0x4, R156 ;  /* 0x0000000405027825 */ /* 0x002fc600078e029c */
[----:B------:R-:W-:Y:S01]  /*1dfd0*/  STL.64 [R1+0x850], R224 ;  /* 0x000850e001007387 */ /* 0x000fe20000100a00 */
[----:B------:R-:W-:-:S03]  /*1dfe0*/  IMAD.WIDE R184, R5, 0x4, R160 ;  /* 0x0000000405b87825 */ /* 0x000fc600078e02a0 */
[----:B------:R-:W-:Y:S04]  /*1dff0*/  STL.64 [R1+0xc08], R120 ;  /* 0x000c087801007387 */ /* 0x000fe80000100a00 */
[----:B------:R-:W-:Y:S01]  /*1e000*/  STL.64 [R1+0x858], R178 ;  /* 0x000858b201007387 */ /* 0x000fe20000100a00 */
[----:B------:R-:W-:-:S03]  /*1e010*/  IMAD.WIDE R202, R5, 0x4, R158 ;  /* 0x0000000405ca7825 */ /* 0x000fc600078e029e */
[----:B------:R-:W-:Y:S01]  /*1e020*/  STL.64 [R1+0x860], R164 ;  /* 0x000860a401007387 */ /* 0x000fe20000100a00 */
[----:B------:R-:W-:Y:S01]  /*1e030*/  IMAD.MOV.U32 R234, RZ, RZ, R6 ;  /* 0x000000ffffea7224 */ /* 0x000fe200078e0006 */
[----:B------:R-:W-:Y:S02]  /*1e040*/  MOV R235, R7 ;  /* 0x0000000700eb7202 */ /* 0x000fe40000000f00 */
[----:B------:R-:W-:Y:S01]  /*1e050*/  STL.64 [R1+0x880], R2 ;  /* 0x0008800201007387 */ /* 0x000fe20000100a00 */
[----:B------:R-:W-:-:S03]  /*1e060*/  IMAD.WIDE R6, R5, 0x4, R154 ;  /* 0x0000000405067825 */ /* 0x000fc600078e029a */
[----:B------:R-:W3:Y:S01]  /*1e070*/  LDL.64 R222, [R1+0x3f8] ;  /* 0x0003f80001de7983 */ /* 0x000ee20000100a00 */
[----:B------:R-:W-:-:S03]  /*1e080*/  IMAD.WIDE R152, R5, 0x4, R152 ;  /* 0x0000000405987825 */ /* 0x000fc600078e0298 */
[----:B------:R-:W3:Y:S04]  /*1e090*/  LDL.64 R212, [R1+0x3b8] ;  /* 0x0003b80001d47983 */ /* 0x000ee80000100a00 */
[----:B------:R-:W3:Y:S04]  /*1e0a0*/  LDL.64 R226, [R1+0x378] ;  /* 0x0003780001e27983 */ /* 0x000ee80000100a00 */
[----:B------:R-:W3:Y:S04]  /*1e0b0*/  LDL.64 R228, [R1+0x338] ;  /* 0x0003380001e47983 */ /* 0x000ee80000100a00 */
[----:B------:R-:W3:Y:S01]  /*1e0c0*/  LDL.LU R252, [R1+0x69c] ;  /* 0x00069c0001fc7983 */ /* 0x000ee20000300800 */
[----:B------:R-:W-:-:S03]  /*1e0d0*/  IMAD.WIDE R150, R5, 0x4, R150 ;  /* 0x0000000405967825 */ /* 0x000fc600078e0296 */
[----:B------:R-:W-:Y:S04]  /*1e0e0*/  STL.64 [R1+0x868], R182 ;  /* 0x000868b601007387 */ /* 0x000fe80000100a00 */
[----:B------:R-:W3:Y:S01]  /*1e0f0*/  LDL.64 R156, [R1+0x538] ;  /* 0x00053800019c7983 */ /* 0x000ee20000100a00 */
[----:B------:R-:W-:-:S03]  /*1e100*/  IMAD.WIDE R148, R5, 0x4, R148 ;  /* 0x0000000405947825 */ /* 0x000fc600078e0294 */
[----:B------:R-:W-:Y:S04]  /*1e110*/  STL.64 [R1+0x870], R184 ;  /* 0x000870b801007387 */ /* 0x000fe80000100a00 */
[----:B------:R-:W4:Y:S01]  /*1e120*/  LDL.64 R154, [R1+0x750] ;  /* 0x00075000019a7983 */ /* 0x000f220000100a00 */
[----:B------:R-:W-:-:S03]  /*1e130*/  IMAD.WIDE R166, R5, 0x4, R146 ;  /* 0x0000000405a67825 */ /* 0x000fc600078e0292 */
[----:B------:R-:W-:Y:S04]  /*1e140*/  STL.64 [R1+0x878], R202 ;  /* 0x000878ca01007387 */ /* 0x000fe80000100a00 */
[----:B------:R-:W-:Y:S01]  /*1e150*/  STL.64 [R1+0x888], R6 ;  /* 0x0008880601007387 */ /* 0x000fe20000100a00 */
[----:B------:R-:W-:-:S03]  /*1e160*/  IMAD.WIDE R168, R5, 0x4, R144 ;  /* 0x0000000405a87825 */ /* 0x000fc600078e0290 */
[----:B------:R-:W-:Y:S01]  /*1e170*/  STL.64 [R1+0x890], R152 ;  /* 0x0008909801007387 */ /* 0x000fe20000100a00 */
[----:B------:R-:W-:-:S03]  /*1e180*/  IMAD.WIDE R186, R5, 0x4, R142 ;  /* 0x0000000405ba7825 */ /* 0x000fc600078e028e */
[----:B------:R1:W-:Y:S04]  /*1e190*/  STL.64 [R1+0xc10], R6 ;  /* 0x000c100601007387 */ /* 0x0003e80000100a00 */
[----:B------:R-:W-:Y:S04]  /*1e1a0*/  STL.64 [R1+0x898], R150 ;  /* 0x0008989601007387 */ /* 0x000fe80000100a00 */
[----:B------:R-:W4:Y:S01]  /*1e1b0*/  LDL.64 R146, [R1+0x710] ;  /* 0x0007100001927983 */ /* 0x000f220000100a00 */
[----:B------:R-:W-:-:S03]  /*1e1c0*/  IMAD.MOV.U32 R232, RZ, RZ, R238 ;  /* 0x000000ffffe87224 */ /* 0x000fc600078e00ee */
[----:B------:R-:W-:Y:S01]  /*1e1d0*/  STL.64 [R1+0x8a0], R148 ;  /* 0x0008a09401007387 */ /* 0x000fe20000100a00 */
[----:B-1----:R-:W-:-:S03]  /*1e1e0*/  IMAD.WIDE R6, R5, 0x4, R140 ;  /* 0x0000000405067825 */ /* 0x002fc600078e028c */
[----:B------:R-:W4:Y:S01]  /*1e1f0*/  LDL.64 R144, [R1+0x6d0] ;  /* 0x0006d00001907983 */ /* 0x000f220000100a00 */
[----:B------:R-:W-:-:S03]  /*1e200*/  IMAD.MOV.U32 R233, RZ, RZ, R239 ;  /* 0x000000ffffe97224 */ /* 0x000fc600078e00ef */
[----:B------:R-:W-:Y:S01]  /*1e210*/  STL.64 [R1+0x8a8], R166 ;  /* 0x0008a8a601007387 */ /* 0x000fe20000100a00 */
[----:B------:R-:W-:-:S03]  /*1e220*/  IMAD.WIDE R238, R5, 0x4, R138 ;  /* 0x0000000405ee7825 */ /* 0x000fc600078e028a */
[----:B------:R-:W4:Y:S01]  /*1e230*/  LDL.64 R140, [R1+0x10] ;  /* 0x00001000018c7983 */ /* 0x000f220000100a00 */
[----:B------:R-:W-:-:S03]  /*1e240*/  IMAD.WIDE R208, R5, 0x4, R136 ;  /* 0x0000000405d07825 */ /* 0x000fc600078e0288 */
[----:B------:R-:W-:Y:S01]  /*1e250*/  STL.64 [R1+0x8b0], R168 ;  /* 0x0008b0a801007387 */ /* 0x000fe20000100a00 */
[----:B------:R-:W-:-:S03]  /*1e260*/  IMAD.WIDE R162, R5, 0x4, R134 ;  /* 0x0000000405a27825 */ /* 0x000fc600078e0286 */
[----:B------:R-:W-:Y:S01]  /*1e270*/  STL.64 [R1+0x8b8], R186 ;  /* 0x0008b8ba01007387 */ /* 0x000fe20000100a00 */
[----:B------:R-:W-:-:S03]  /*1e280*/  IMAD.WIDE R132, R5, 0x4, R132 ;  /* 0x0000000405847825 */ /* 0x000fc600078e0284 */
[----:B------:R-:W4:Y:S01]  /*1e290*/  LDL.64 R138, [R1+0x118] ;  /* 0x00011800018a7983 */ /* 0x000f220000100a00 */
[----:B------:R-:W-:-:S03]  /*1e2a0*/  IMAD.WIDE R130, R5, 0x4, R130 ;  /* 0x0000000405827825 */ /* 0x000fc600078e0282 */
        /* <DEDUP_REMOVED lines=52> */
[----:B------:R1:W-:Y:S01]  /*1e5f0*/  STL.64 [R1+0x988], R84 ;  /* 0x0009885401007387 */ /* 0x0003e20000100a00 */
        /* <DEDUP_REMOVED lines=10> */
[----:B--2---:R-:W-:-:S03]  /*1e6a0*/  IMAD.WIDE R60, R5, 0x4, R60 ;  /* 0x00000004053c7825 */ /* 0x004fc600078e023c */
        /* <DEDUP_REMOVED lines=16> */
[----:B------:R-:W2:Y:S04]  /*1e7b0*/  LDL.64 R52, [R1+0x1f8] ;  /* 0x0001f80001347983 */ /* 0x000ea80000100a00 */
        /* <DEDUP_REMOVED lines=12> */
[----:B------:R-:W-:Y:S04]  /*1e880*/  STL.64 [R1+0xa20], R46 ;  /* 0x000a202e01007387 */ /* 0x000fe80000100a00 */
[----:B------:R-:W-:Y:S01]  /*1e890*/  STL.64 [R1+0xa28], R44 ;  /* 0x000a282c01007387 */ /* 0x000fe20000100a00 */
[----:B------:R-:W-:-:S03]  /*1e8a0*/  IMAD.WIDE R30, R5, 0x4, R30 ;  /* 0x00000004051e7825 */ /* 0x000fc600078e021e */
[----:B------:R-:W2:Y:S01]  /*1e8b0*/  LDL.64 R36, [R1+0x238] ;  /* 0x0002380001247983 */ /* 0x000ea20000100a00 */
[----:B------:R-:W-:-:S03]  /*1e8c0*/  IMAD.WIDE R28, R5, 0x4, R28 ;  /* 0x00000004051c7825 */ /* 0x000fc600078e021c */
[----:B------:R-:W-:Y:S04]  /*1e8d0*/  STL.64 [R1+0xa30], R42 ;  /* 0x000a302a01007387 */ /* 0x000fe80000100a00 */
[----:B------:R-:W-:Y:S01]  /*1e8e0*/  STL.64 [R1+0xa38], R40 ;  /* 0x000a382801007387 */ /* 0x000fe20000100a00 */
[----:B------:R-:W-:-:S03]  /*1e8f0*/  IMAD.WIDE R170, R5, 0x4, R26 ;  /* 0x0000000405aa7825 */ /* 0x000fc600078e021a */
[----:B------:R1:W-:Y:S04]  /*1e900*/  STL.64 [R1+0xa48], R176 ;  /* 0x000a48b001007387 */ /* 0x0003e80000100a00 */
[----:B------:R-:W-:Y:S04]  /*1e910*/  STL.64 [R1+0xa40], R38 ;  /* 0x000a402601007387 */ /* 0x000fe80000100a00 */
[----:B------:R-:W-:Y:S01]  /*1e920*/  STL.64 [R1+0xa50], R34 ;  /* 0x000a502201007387 */ /* 0x000fe20000100a00 */
[----:B------:R-:W-:-:S03]  /*1e930*/  IMAD.WIDE R104, R5, 0x4, R24 ;  /* 0x0000000405687825 */ /* 0x000fc600078e0218 */
[----:B------:R-:W-:Y:S04]  /*1e940*/  STL.64 [R1+0xa58], R32 ;  /* 0x000a582001007387 */ /* 0x000fe80000100a00 */
[----:B------:R-:W2:Y:S04]  /*1e950*/  LDL.64 R26, [R1+0x20] ;  /* 0x00002000011a7983 */ /* 0x000ea80000100a00 */
[----:B------:R-:W-:Y:S04]  /*1e960*/  STL.64 [R1+0xa60], R30 ;  /* 0x000a601e01007387 */ /* 0x000fe80000100a00 */
[----:B------:R-:W-:Y:S04]  /*1e970*/  STL.64 [R1+0xa68], R28 ;  /* 0x000a681c01007387 */ /* 0x000fe80000100a00 */
[----:B------:R-:W4:Y:S01]  /*1e980*/  LDL.64 R24, [R1+0x98] ;  /* 0x0000980001187983 */ /* 0x000f220000100a00 */
[----:B------:R-:W-:Y:S01]  /*1e990*/  ISETP.NE.U32.AND P1, PT, R4, RZ, PT ;  /* 0x000000ff0400720c */ /* 0x000fe20003f25070 */
[----:B---3--:R-:W-:-:S02]  /*1e9a0*/  IMAD.WIDE R160, R5, 0x4, R20 ;  /* 0x0000000405a07825 */ /* 0x008fc400078e0214 */
[----:B------:R-:W-:Y:S02]  /*1e9b0*/  STL.64 [R1+0xa70], R170 ;  /* 0x000a70aa01007387 */ /* 0x000fe40000100a00 */
[C---:B------:R-:W-:Y:S02]  /*1e9c0*/  IMAD.WIDE R22, R5.reuse, 0x4, R22 ;  /* 0x0000000405167825 */ /* 0x040fe400078e0216 */
[----:B------:R-:W3:Y:S02]  /*1e9d0*/  LDL.64 R20, [R1+0x278] ;  /* 0x0002780001147983 */ /* 0x000ee40000100a00 */
[C---:B------:R-:W-:Y:S02]  /*1e9e0*/  IMAD.WIDE R18, R5.reuse, 0x4, R18 ;  /* 0x0000000405127825 */ /* 0x040fe400078e0212 */
[----:B------:R-:W-:Y:S02]  /*1e9f0*/  STL.64 [R1+0xa78], R104 ;  /* 0x000a786801007387 */ /* 0x000fe40000100a00 */
[----:B------:R-:W-:-:S02]  /*1ea00*/  IMAD.WIDE R16, R5, 0x4, R16 ;  /* 0x0000000405107825 */ /* 0x000fc400078e0210 */
[----:B------:R1:W-:Y:S02]  /*1ea10*/  STL.64 [R1+0xa88], R160 ;  /* 0x000a88a001007387 */ /* 0x0003e40000100a00 */
[C---:B------:R-:W-:Y:S02]  /*1ea20*/  IMAD.WIDE R14, R5.reuse, 0x4, R14 ;  /* 0x00000004050e7825 */ /* 0x040fe400078e020e */
[----:B------:R1:W-:Y:S02]  /*1ea30*/  STL.64 [R1+0xa80], R22 ;  /* 0x000a801601007387 */ /* 0x0003e40000100a00 */
[C---:B------:R-:W-:Y:S02]  /*1ea40*/  IMAD.WIDE R12, R5.reuse, 0x4, R12 ;  /* 0x00000004050c7825 */ /* 0x040fe400078e020c */
[----:B------:R1:W-:Y:S02]  /*1ea50*/  STL.64 [R1+0xa90], R18 ;  /* 0x000a901201007387 */ /* 0x0003e40000100a00 */
[----:B------:R-:W-:-:S02]  /*1ea60*/  IMAD.WIDE R10, R5, 0x4, R10 ;  /* 0x00000004050a7825 */ /* 0x000fc400078e020a */
[----:B------:R1:W-:Y:S02]  /*1ea70*/  STL.64 [R1+0xa98], R16 ;  /* 0x000a981001007387 */ /* 0x0003e40000100a00 */
[C---:B------:R-:W-:Y:S02]  /*1ea80*/  IMAD.WIDE R126, R5.reuse, 0x4, R126 ;  /* 0x00000004057e7825 */ /* 0x040fe400078e027e */
[----:B------:R1:W-:Y:S02]  /*1ea90*/  STL.64 [R1+0xaa0], R14 ;  /* 0x000aa00e01007387 */ /* 0x0003e40000100a00 */
[----:B------:R-:W-:-:S04]  /*1eaa0*/  IMAD.WIDE R8, R5, 0x4, R8 ;  /* 0x0000000405087825 */ /* 0x000fc800078e0208 */
[----:B------:R-:W-:Y:S02]  /*1eab0*/  IMAD.WIDE R134, R5, 0x4, R242 ;  /* 0x0000000405867825 */ /* 0x000fe400078e02f2 */
[----:B------:R-:W3:Y:S04]  /*1eac0*/  LDL.64 R4, [R1+0x2f8] ;  /* 0x0002f80001047983 */ /* 0x000ee80000100a00 */
[----:B------:R-:W3:Y:S04]  /*1ead0*/  LDL.64 R242, [R1+0x2b8] ;  /* 0x0002b80001f27983 */ /* 0x000ee80000100a00 */
[----:B------:R1:W-:Y:S04]  /*1eae0*/  STL.64 [R1+0xaa8], R12 ;  /* 0x000aa80c01007387 */ /* 0x0003e80000100a00 */
[----:B------:R1:W-:Y:S04]  /*1eaf0*/  STL.64 [R1+0xab0], R10 ;  /* 0x000ab00a01007387 */ /* 0x0003e80000100a00 */
[----:B------:R1:W-:Y:S04]  /*1eb00*/  STL.64 [R1+0xac0], R8 ;  /* 0x000ac00801007387 */ /* 0x0003e80000100a00 */
[----:B------:R1:W-:Y:S04]  /*1eb10*/  STL.64 [R1+0xab8], R134 ;  /* 0x000ab88601007387 */ /* 0x0003e80000100a00 */
[----:B------:R-:W3:Y:S04]  /*1eb20*/  LDL.64 R142, [R1+0xa0] ;  /* 0x0000a000018e7983 */ /* 0x000ee80000100a00 */
[----:B------:R-:W3:Y:S04]  /*1eb30*/  LDL.64 R158, [R1+0x530] ;  /* 0x00053000019e7983 */ /* 0x000ee80000100a00 */
[----:B------:R-:W3:Y:S04]  /*1eb40*/  LDL.64 R174, [R1+0x4f0] ;  /* 0x0004f00001ae7983 */ /* 0x000ee80000100a00 */
[----:B------:R-:W3:Y:S04]  /*1eb50*/  LDL.64 R190, [R1+0x4b0] ;  /* 0x0004b00001be7983 */ /* 0x000ee80000100a00 */
[----:B------:R-:W3:Y:S04]  /*1eb60*/  LDL.64 R206, [R1+0x470] ;  /* 0x0004700001ce7983 */ /* 0x000ee80000100a00 */
[----:B--2---:R-:W-:Y:S04]  /*1eb70*/  LDGSTS.E [R123+0x4c000], desc[UR16][R26.64], P4 ;  /* 0x4c0000001a7b7fae */ /* 0x004fe8000a1a1010 */
[----:B----4-:R-:W-:Y:S04]  /*1eb80*/  LDGSTS.E [R123+0x4c008], desc[UR16][R24.64], P2 ;  /* 0x4c008000187b7fae */ /* 0x010fe800091a1010 */
[----:B------:R-:W-:Y:S04]  /*1eb90*/  LDGSTS.E [R123+0x4e000], desc[UR16][R136.64], P1 ;  /* 0x4e000000887b7fae */ /* 0x000fe800089a1010 */
[----:B------:R-:W-:Y:S04]  /*1eba0*/  LDGSTS.E [R123+0x4e008], desc[UR16][R138.64], P6 ;  /* 0x4e0080008a7b7fae */ /* 0x000fe8000b1a1010 */
[----:B------:R-:W0:Y:S04]  /*1ebb0*/  LDGDEPBAR ;  /* 0x00000000000079af */ /* 0x000e280000000000 */
        /* <DEDUP_REMOVED lines=9> */
[----:B------:R-:W2:Y:S04]  /*1ec50*/  LDL.64 R222, [R1+0x430] ;  /* 0x0004300001de7983 */ /* 0x000ea80000100a00 */
[----:B------:R-:W4:Y:S04]  /*1ec60*/  LDL.LU.64 R212, [R1+0xc58] ;  /* 0x000c580001d47983 */ /* 0x000f280000300a00 */
[----:B------:R-:W2:Y:S04]  /*1ec70*/  LDL.LU.64 R226, [R1+0xc50] ;  /* 0x000c500001e27983 */ /* 0x000ea80000300a00 */
[----:B------:R-:W-:Y:S04]  /*1ec80*/  LDGSTS.E [R252+0x22400], desc[UR16][R228.64], P3 ;  /* 0x22400000e4fc7fae */ /* 0x000fe800099a1010 */
[----:B---3--:R-:W-:Y:S04]  /*1ec90*/  LDGSTS.E [R252+0x22800], desc[UR16][R4.64], P3 ;  /* 0x2280000004fc7fae */ /* 0x008fe800099a1010 */
[----:B------:R-:W-:Y:S04]  /*1eca0*/  LDGSTS.E [R252+0x22c00], desc[UR16][R242.64], P3 ;  /* 0x22c00000f2fc7fae */ /* 0x000fe800099a1010 */
[----:B------:R-:W3:Y:S04]  /*1ecb0*/  LDL.LU.64 R228, [R1+0xc48] ;  /* 0x000c480001e47983 */ /* 0x000ee80000300a00 */
        /* <DEDUP_REMOVED lines=9> */
[----:B------:R3:W-:Y:S04]  /*1ed50*/  LDGSTS.E [R252+0x25400], desc[UR16][R244.64], P3 ;  /* 0x25400000f4fc7fae */ /* 0x0007e800099a1010 */
[----:B------:R-:W2:Y:S04]  /*1ed60*/  LDL.LU.64 R228, [R1+0xc40] ;  /* 0x000c400001e47983 */ /* 0x000ea80000300a00 */
[----:B------:R-:W2:Y:S04]  /*1ed70*/  LDL.LU.64 R246, [R1+0xc38] ;  /* 0x000c380001f67983 */ /* 0x000ea80000300a00 */
[----:B------:R-:W2:Y:S04]  /*1ed80*/  LDL.LU R245, [R1+0xc30] ;  /* 0x000c300001f57983 */ /* 0x000ea80000300800 */
[----:B------:R-:W-:Y:S04]  /*1ed90*/  LDGSTS.E [R252+0x25800], desc[UR16][R224.64], P3 ;  /* 0x25800000e0fc7fae */ /* 0x000fe800099a1010 */
[----:B------:R-:W-:Y:S04]  /*1eda0*/  LDGSTS.E [R252+0x25c00], desc[UR16][R152.64], P3 ;  /* 0x25c0000098fc7fae */ /* 0x000fe800099a1010 */
[----:B------:R-:W-:Y:S04]  /*1edb0*/  LDGSTS.E [R252+0x26000], desc[UR16][R208.64], P3 ;  /* 0x26000000d0fc7fae */ /* 0x000fe800099a1010 */
[----:B------:R-:W4:Y:S04]  /*1edc0*/  LDL.64 R224, [R1+0x3f0] ;  /* 0x0003f00001e07983 */ /* 0x000f280000100a00 */
[----:B------:R-:W-:Y:S04]  /*1edd0*/  LDGSTS.E [R252+0x26400], desc[UR16][R116.64], P3 ;  /* 0x2640000074fc7fae */ /* 0x000fe800099a1010 */
[----:B------:R-:W-:Y:S04]  /*1ede0*/  LDGSTS.E [R252+0x26800], desc[UR16][R100.64], P3 ;  /* 0x2680000064fc7fae */ /* 0x000fe800099a1010 */
[----:B------:R-:W4:Y:S04]  /*1edf0*/  LDL.64 R20, [R1+0x3b0] ;  /* 0x0003b00001147983 */ /* 0x000f280000100a00 */
[----:B------:R-:W-:Y:S04]  /*1ee00*/  LDGSTS.E [R252+0x26c00], desc[UR16][R84.64], P3 ;  /* 0x26c0000054fc7fae */ /* 0x000fe800099a1010 */
[----:B------:R-:W4:Y:S04]  /*1ee10*/  LDL.64 R36, [R1+0x370] ;  /* 0x0003700001247983 */ /* 0x000f280000100a00 */
[----:B------:R-:W-:Y:S04]  /*1ee20*/  LDGSTS.E [R252+0x27000], desc[UR16][R68.64], P3 ;  /* 0x2700000044fc7fae */ /* 0x000fe800099a1010 */
[----:B------:R-:W4:Y:S04]  /*1ee30*/  LDL.64 R52, [R1+0x330] ;  /* 0x0003300001347983 */ /* 0x000f280000100a00 */
[----:B-1----:R-:W4:Y:S04]  /*1ee40*/  LDL.64 R84, [R1+0x2b0] ;  /* 0x0002b00001547983 */ /* 0x002f280000100a00 */
[----:B------:R-:W4:Y:S04]  /*1ee50*/  LDL.64 R68, [R1+0x2f0] ;  /* 0x0002f00001447983 */ /* 0x000f280000100a00 */
[----:B------:R-:W4:Y:S04]  /*1ee60*/  LDL.64 R100, [R1+0x270] ;  /* 0x0002700001647983 */ /* 0x000f280000100a00 */
[----:B------:R-:W4:Y:S04]  /*1ee70*/  LDL.64 R116, [R1+0x230] ;  /* 0x0002300001747983 */ /* 0x000f280000100a00 */
[----:B------:R-:W4:Y:S04]  /*1ee80*/  LDL.64 R124, [R1+0x1f0] ;  /* 0x0001f000017c7983 */ /* 0x000f280000100a00 */
[----:B------:R-:W4:Y:S04]  /*1ee90*/  LDL.64 R146, [R1+0x600] ;  /* 0x0006000001927983 */ /* 0x000f280000100a00 */
[----:B------:R-:W4:Y:S04]  /*1eea0*/  LDL.64 R152, [R1+0x6d8] ;  /* 0x0006d80001987983 */ /* 0x000f280000100a00 */
[----:B------:R-:W4:Y:S04]  /*1eeb0*/  LDL.64 R154, [R1+0x718] ;  /* 0x00071800019a7983 */ /* 0x000f280000100a00 */
[----:B------:R-:W-:Y:S04]  /*1eec0*/  LDGSTS.E [R252+0x27400], desc[UR16][R192.64], P3 ;  /* 0x27400000c0fc7fae */ /* 0x000fe800099a1010 */
[----:B------:R-:W-:Y:S04]  /*1eed0*/  LDGSTS.E [R252+0x27800], desc[UR16][R176.64], P3 ;  /* 0x27800000b0fc7fae */ /* 0x000fe800099a1010 */
[----:B------:R1:W-:Y:S04]  /*1eee0*/  LDGSTS.E [R252+0x27c00], desc[UR16][R160.64], P3 ;  /* 0x27c00000a0fc7fae */ /* 0x0003e800099a1010 */
[----:B------:R-:W4:Y:S04]  /*1eef0*/  LDL.64 R144, [R1+0x568] ;  /* 0x0005680001907983 */ /* 0x000f280000100a00 */
[----:B------:R-:W4:Y:S04]  /*1ef00*/  LDL.64 R176, [R1+0x4e8] ;  /* 0x0004e80001b07983 */ /* 0x000f280000100a00 */
[----:B------:R-:W4:Y:S01]  /*1ef10*/  LDL.64 R160, [R1+0x528] ;  /* 0x0005280001a07983 */ /* 0x000f220000100a00 */
[----:B---3--:R-:W-:Y:S01]  /*1ef20*/  IMAD.MOV.U32 R244, RZ, RZ, R234 ;  /* 0x000000fffff47224 */ /* 0x008fe200078e00ea */
[----:B-1----:R-:W1:Y:S02]  /*1ef30*/  LDC R252, c[0x0][0x3a0] ;  /* 0x0000e800fffc7b82 */ /* 0x002e640000000800 */
[----:B------:R-:W3:Y:S04]  /*1ef40*/  LDL.64 R192, [R1+0x4a8] ;  /* 0x0004a80001c07983 */ /* 0x000ee80000100a00 */
[----:B------:R-:W3:Y:S04]  /*1ef50*/  LDL.64 R208, [R1+0x468] ;  /* 0x0004680001d07983 */ /* 0x000ee80000100a00 */
[----:B--2---:R-:W-:Y:S04]  /*1ef60*/  LDGSTS.E [R245+0x20080], desc[UR16][R142.64], P3 ;  /* 0x200800008ef57fae */ /* 0x004fe800099a1010 */
[----:B------:R-:W-:Y:S04]  /*1ef70*/  LDGSTS.E [R245+0x20480], desc[UR16][R158.64], P3 ;  /* 0x204800009ef57fae */ /* 0x000fe800099a1010 */
[----:B------:R-:W-:Y:S04]  /*1ef80*/  LDGSTS.E [R245+0x20880], desc[UR16][R174.64], P3 ;  /* 0x20880000aef57fae */ /* 0x000fe800099a1010 */
[----:B------:R-:W-:Y:S04]  /*1ef90*/  LDGSTS.E [R245+0x20c80], desc[UR16][R190.64], P3 ;  /* 0x20c80000bef57fae */ /* 0x000fe800099a1010 */
[----:B------:R-:W-:Y:S04]  /*1efa0*/  LDGSTS.E [R245+0x21080], desc[UR16][R206.64], P3 ;  /* 0x21080000cef57fae */ /* 0x000fe800099a1010 */
[----:B------:R-:W-:Y:S04]  /*1efb0*/  LDGSTS.E [R245+0x21480], desc[UR16][R222.64], P3 ;  /* 0x21480000def57fae */ /* 0x000fe800099a1010 */
[----:B----4-:R-:W-:Y:S04]  /*1efc0*/  LDGSTS.E [R245+0x21880], desc[UR16][R224.64], P3 ;  /* 0x21880000e0f57fae */ /* 0x010fe800099a1010 */
        /* <DEDUP_REMOVED lines=15> */
[----:B------:R-:W4:Y:S04]  /*1f0c0*/  LDL.LU.64 R246, [R1+0xc28] ;  /* 0x000c280001f67983 */ /* 0x000f280000300a00 */
[----:B------:R-:W-:Y:S04]  /*1f0d0*/  LDGSTS.E [R245+0x25480], desc[UR16][R194.64], P3 ;  /* 0x25480000c2f57fae */ /* 0x000fe800099a1010 */
[----:B------:R-:W-:Y:S04]  /*1f0e0*/  LDGSTS.E [R245+0x25880], desc[UR16][R178.64], P3 ;  /* 0x25880000b2f57fae */ /* 0x000fe800099a1010 */
[----:B------:R-:W-:Y:S04]  /*1f0f0*/  LDGSTS.E [R245+0x25c80], desc[UR16][R150.64], P3 ;  /* 0x25c8000096f57fae */ /* 0x000fe800099a1010 */
[----:B------:R-:W-:Y:S04]  /*1f100*/  LDGSTS.E [R245+0x26080], desc[UR16][R162.64], P3 ;  /* 0x26080000a2f57fae */ /* 0x000fe800099a1010 */
[----:B------:R-:W-:Y:S04]  /*1f110*/  LDGSTS.E [R245+0x26480], desc[UR16][R114.64], P3 ;  /* 0x2648000072f57fae */ /* 0x000fe800099a1010 */
[----:B------:R-:W2:Y:S04]  /*1f120*/  LDL.64 R210, [R1+0x3e8] ;  /* 0x0003e80001d27983 */ /* 0x000ea80000100a00 */
[----:B------:R-:W-:Y:S04]  /*1f130*/  LDGSTS.E [R245+0x26880], desc[UR16][R98.64], P3 ;  /* 0x2688000062f57fae */ /* 0x000fe800099a1010 */
        /* <DEDUP_REMOVED lines=12> */
[----:B------:R-:W-:Y:S04]  /*1f200*/  LDGSTS.E [R245+0x27080], desc[UR16][R66.64], P3 ;  /* 0x2708000042f57fae */ /* 0x000fe800099a1010 */
[----:B------:R-:W-:Y:S04]  /*1f210*/  LDGSTS.E [R245+0x27480], desc[UR16][R50.64], P3 ;  /* 0x2748000032f57fae */ /* 0x000fe800099a1010 */
[----:B------:R-:W-:Y:S04]  /*1f220*/  LDGSTS.E [R245+0x27880], desc[UR16][R34.64], P3 ;  /* 0x2788000022f57fae */ /* 0x000fe800099a1010 */
[----:B------:R-:W-:Y:S04]  /*1f230*/  LDGSTS.E [R245+0x27c80], desc[UR16][R18.64], P3 ;  /* 0x27c8000012f57fae */ /* 0x000fe800099a1010 */
[----:B------:R-:W2:Y:S04]  /*1f240*/  LDL.64 R146, [R1+0x560] ;  /* 0x0005600001927983 */ /* 0x000ea80000100a00 */
[----:B------:R-:W2:Y:S04]  /*1f250*/  LDL.64 R162, [R1+0x520] ;  /* 0x0005200001a27983 */ /* 0x000ea80000100a00 */
[----:B------:R-:W2:Y:S04]  /*1f260*/  LDL.64 R178, [R1+0x4e0] ;  /* 0x0004e00001b27983 */ /* 0x000ea80000100a00 */
[----:B------:R-:W2:Y:S04]  /*1f270*/  LDL.64 R194, [R1+0x4a0] ;  /* 0x0004a00001c27983 */ /* 0x000ea80000100a00 */
[----:B------:R-:W2:Y:S04]  /*1f280*/  LDL.64 R242, [R1+0x3e0] ;  /* 0x0003e00001f27983 */ /* 0x000ea80000100a00 */
[----:B----4-:R-:W-:Y:S04]  /*1f290*/  LDGSTS.E [R246+0x20100], desc[UR16][R144.64], P3 ;  /* 0x2010000090f67fae */ /* 0x010fe800099a1010 */
[----:B------:R-:W-:Y:S04]  /*1f2a0*/  LDGSTS.E [R246+0x20500], desc[UR16][R160.64], P3 ;  /* 0x20500000a0f67fae */ /* 0x000fe800099a1010 */
[----:B------:R-:W-:Y:S04]  /*1f2b0*/  LDGSTS.E [R246+0x20900], desc[UR16][R176.64], P3 ;  /* 0x20900000b0f67fae */ /* 0x000fe800099a1010 */
[----:B---3--:R-:W-:Y:S04]  /*1f2c0*/  LDGSTS.E [R246+0x20d00], desc[UR16][R192.64], P3 ;  /* 0x20d00000c0f67fae */ /* 0x008fe800099a1010 */
[----:B------:R-:W-:Y:S04]  /*1f2d0*/  LDGSTS.E [R246+0x21100], desc[UR16][R208.64], P3 ;  /* 0x21100000d0f67fae */ /* 0x000fe800099a1010 */
[----:B--2---:R-:W-:Y:S04]  /*1f2e0*/  LDGSTS.E [R246+0x21500], desc[UR16][R224.64], P3 ;  /* 0x21500000e0f67fae */ /* 0x004fe800099a1010 */
[----:B------:R-:W-:Y:S04]  /*1f2f0*/  LDGSTS.E [R246+0x21900], desc[UR16][R210.64], P3 ;  /* 0x21900000d2f67fae */ /* 0x000fe800099a1010 */
[----:B------:R-:W-:Y:S04]  /*1f300*/  LDGSTS.E [R246+0x21d00], desc[UR16][R226.64], P3 ;  /* 0x21d00000e2f67fae */ /* 0x000fe800099a1010 */
[----:B------:R-:W2:Y:S04]  /*1f310*/  LDL.64 R210, [R1+0x460] ;  /* 0x0004600001d27983 */ /* 0x000ea80000100a00 */
[----:B------:R-:W3:Y:S04]  /*1f320*/  LDL.64 R226, [R1+0x420] ;  /* 0x0004200001e27983 */ /* 0x000ee80000100a00 */
        /* <DEDUP_REMOVED lines=46> */
[----:B--2---:R-:W-:Y:S04]  /*1f610*/  LDGSTS.E [R247+0x21180], desc[UR16][R210.64], P3 ;  /* 0x21180000d2f77fae */ /* 0x004fe800099a1010 */
[----:B---3--:R-:W-:Y:S04]  /*1f620*/  LDGSTS.E [R247+0x21580], desc[UR16][R226.64], P3 ;  /* 0x21580000e2f77fae */ /* 0x008fe800099a1010 */
[----:B------:R-:W-:Y:S04]  /*1f630*/  LDGSTS.E [R247+0x21980], desc[UR16][R242.64], P3 ;  /* 0x21980000f2f77fae */ /* 0x000fe800099a1010 */
[----:B----4-:R-:W-:Y:S04]  /*1f640*/  LDGSTS.E [R247+0x21d80], desc[UR16][R84.64], P3 ;  /* 0x21d8000054f77fae */ /* 0x010fe800099a1010 */
        /* <DEDUP_REMOVED lines=14> */
[----:B------:R-:W2:Y:S04]  /*1f730*/  LDL.LU.64 R248, [R1+0xc20] ;  /* 0x000c200001f87983 */ /* 0x000ea80000300a00 */
[----:B------:R-:W-:Y:S04]  /*1f740*/  LDGSTS.E [R247+0x25980], desc[UR16][R182.64], P3 ;  /* 0x25980000b6f77fae */ /* 0x000fe800099a1010 */
[----:B------:R-:W3:Y:S04]  /*1f750*/  LDL.64 R214, [R1+0x3d8] ;  /* 0x0003d80001d67983 */ /* 0x000ee80000100a00 */
[----:B------:R-:W-:Y:S04]  /*1f760*/  LDGSTS.E [R247+0x25d80], desc[UR16][R166.64], P3 ;  /* 0x25d80000a6f77fae */ /* 0x000fe800099a1010 */
[----:B------:R-:W4:Y:S04]  /*1f770*/  LDL.64 R96, [R1+0x398] ;  /* 0x0003980001607983 */ /* 0x000f280000100a00 */
[----:B------:R-:W-:Y:S04]  /*1f780*/  LDGSTS.E [R247+0x26180], desc[UR16][R130.64], P3 ;  /* 0x2618000082f77fae */ /* 0x000fe800099a1010 */
[----:B------:R-:W3:Y:S04]  /*1f790*/  LDL.64 R98, [R1+0x358] ;  /* 0x0003580001627983 */ /* 0x000ee80000100a00 */
        /* <DEDUP_REMOVED lines=22> */
[----:B--2---:R-:W-:Y:S04]  /*1f900*/  LDGSTS.E [R248+0x20200], desc[UR16][R148.64], P3 ;  /* 0x2020000094f87fae */ /* 0x004fe800099a1010 */
[----:B------:R-:W-:Y:S04]  /*1f910*/  LDGSTS.E [R248+0x20600], desc[UR16][R164.64], P3 ;  /* 0x20600000a4f87fae */ /* 0x000fe800099a1010 */
[----:B------:R-:W-:Y:S04]  /*1f920*/  LDGSTS.E [R248+0x20a00], desc[UR16][R180.64], P3 ;  /* 0x20a00000b4f87fae */ /* 0x000fe800099a1010 */
[----:B------:R-:W-:Y:S04]  /*1f930*/  LDGSTS.E [R248+0x20e00], desc[UR16][R196.64], P3 ;  /* 0x20e00000c4f87fae */ /* 0x000fe800099a1010 */
[----:B------:R-:W-:Y:S04]  /*1f940*/  LDGSTS.E [R248+0x21200], desc[UR16][R212.64], P3 ;  /* 0x21200000d4f87fae */ /* 0x000fe800099a1010 */
[----:B------:R-:W-:Y:S04]  /*1f950*/  LDGSTS.E [R248+0x21600], desc[UR16][R228.64], P3 ;  /* 0x21600000e4f87fae */ /* 0x000fe800099a1010 */
[----:B---3--:R-:W-:Y:S04]  /*1f960*/  LDGSTS.E [R248+0x21a00], desc[UR16][R214.64], P3 ;  /* 0x21a00000d6f87fae */ /* 0x008fe800099a1010 */
        /* <DEDUP_REMOVED lines=14> */
[----:B------:R-:W-:Y:S04]  /*1fa50*/  LDGSTS.E [R248+0x25200], desc[UR16][R216.64], P3 ;  /* 0x25200000d8f87fae */ /* 0x000fe800099a1010 */
[----:B------:R-:W-:Y:S04]  /*1fa60*/  LDGSTS.E [R248+0x25600], desc[UR16][R200.64], P3 ;  /* 0x25600000c8f87fae */ /* 0x000fe800099a1010 */
[----:B------:R-:W-:Y:S04]  /*1fa70*/  LDGSTS.E [R248+0x25a00], desc[UR16][R184.64], P3 ;  /* 0x25a00000b8f87fae */ /* 0x000fe800099a1010 */
[----:B------:R-:W3:Y:S04]  /*1fa80*/  LDL.64 R216, [R1+0x410] ;  /* 0x0004100001d87983 */ /* 0x000ee80000100a00 */
[----:B------:R-:W-:Y:S04]  /*1fa90*/  LDGSTS.E [R248+0x25e00], desc[UR16][R168.64], P3 ;  /* 0x25e00000a8f87fae */ /* 0x000fe800099a1010 */
[----:B------:R-:W4:Y:S04]  /*1faa0*/  LDL.64 R230, [R1+0x390] ;  /* 0x0003900001e67983 */ /* 0x000f280000100a00 */
[----:B------:R-:W-:Y:S04]  /*1fab0*/  LDGSTS.E [R248+0x26200], desc[UR16][R128.64], P3 ;  /* 0x2620000080f87fae */ /* 0x000fe800099a1010 */
[----:B------:R-:W4:Y:S04]  /*1fac0*/  LDL.64 R98, [R1+0x350] ;  /* 0x0003500001627983 */ /* 0x000f280000100a00 */
        /* <DEDUP_REMOVED lines=26> */
[----:B--2---:R-:W-:Y:S04]  /*1fc70*/  LDGSTS.E [R249+0x21280], desc[UR16][R214.64], P3 ;  /* 0x21280000d6f97fae */ /* 0x004fe800099a1010 */
[----:B---3--:R-:W-:Y:S04]  /*1fc80*/  LDGSTS.E [R249+0x21680], desc[UR16][R216.64], P3 ;  /* 0x21680000d8f97fae */ /* 0x008fe800099a1010 */
[----:B------:R-:W-:Y:S04]  /*1fc90*/  LDGSTS.E [R249+0x21a80], desc[UR16][R246.64], P3 ;  /* 0x21a80000f6f97fae */ /* 0x000fe800099a1010 */
[----:B----4-:R2:W-:Y:S04]  /*1fca0*/  LDGSTS.E [R249+0x21e80], desc[UR16][R230.64], P3 ;  /* 0x21e80000e6f97fae */ /* 0x0105e800099a1010 */
        /* <DEDUP_REMOVED lines=13> */
[----:B------:R-:W-:Y:S01]  /*1fd80*/  LDGSTS.E [R249+0x25280], desc[UR16][R250.64], P3 ;  /* 0x25280000faf97fae */ /* 0x000fe200099a1010 */
[----:B--2---:R-:W-:-:S03]  /*1fd90*/  IMAD.MOV.U32 R230, RZ, RZ, R232 ;  /* 0x000000ffffe67224 */ /* 0x004fc600078e00e8 */
[----:B------:R-:W-:Y:S01]  /*1fda0*/  LDGSTS.E [R249+0x25680], desc[UR16][R218.64], P3 ;  /* 0x25680000daf97fae */ /* 0x000fe200099a1010 */
[----:B------:R-:W-:-:S03]  /*1fdb0*/  IMAD.MOV.U32 R231, RZ, RZ, R233 ;  /* 0x000000ffffe77224 */ /* 0x000fc600078e00e9 */
[----:B------:R-:W-:Y:S04]  /*1fdc0*/  LDGSTS.E [R249+0x25a80], desc[UR16][R202.64], P3 ;  /* 0x25a80000caf97fae */ /* 0x000fe800099a1010 */
[----:B------:R-:W-:Y:S04]  /*1fdd0*/  LDGSTS.E [R249+0x25e80], desc[UR16][R186.64], P3 ;  /* 0x25e80000baf97fae */ /* 0x000fe800099a1010 */
[----:B------:R-:W-:Y:S04]  /*1fde0*/  LDGSTS.E [R249+0x26280], desc[UR16][R126.64], P3 ;  /* 0x262800007ef97fae */ /* 0x000fe800099a1010 */
[----:B------:R-:W2:Y:S04]  /*1fdf0*/  LDL.64 R232, [R1+0x408] ;  /* 0x0004080001e87983 */ /* 0x000ea80000100a00 */
[----:B------:R-:W-:Y:S04]  /*1fe00*/  LDGSTS.E [R249+0x26680], desc[UR16][R106.64], P3 ;  /* 0x266800006af97fae */ /* 0x000fe800099a1010 */
[----:B------:R-:W4:Y:S04]  /*1fe10*/  LDL.LU.64 R250, [R1+0xc18] ;  /* 0x000c180001fa7983 */ /* 0x000f280000300a00 */
[----:B------:R-:W-:Y:S04]  /*1fe20*/  LDGSTS.E [R249+0x26a80], desc[UR16][R90.64], P3 ;  /* 0x26a800005af97fae */ /* 0x000fe800099a1010 */
[----:B------:R-:W-:Y:S04]  /*1fe30*/  LDGSTS.E [R249+0x26e80], desc[UR16][R74.64], P3 ;  /* 0x26e800004af97fae */ /* 0x000fe800099a1010 */
        /* <DEDUP_REMOVED lines=22> */
[----:B------:R-:W-:-:S03]  /*1ffa0*/  IMAD.MOV.U32 R245, RZ, RZ, R235 ;  /* 0x000000fffff57224 */ /* 0x000fc600078e00eb */
[----:B------:R-:W2:Y:S04]  /*1ffb0*/  LDL.64 R170, [R1+0x500] ;  /* 0x0005000001aa7983 */ /* 0x000ea80000100a00 */
[----:B------:R-:W2:Y:S04]  /*1ffc0*/  LDL.64 R186, [R1+0x4c0] ;  /* 0x0004c00001ba7983 */ /* 0x000ea80000100a00 */
[----:B------:R-:W2:Y:S04]  /*1ffd0*/  LDL.64 R234, [R1+0x400] ;  /* 0x0004000001ea7983 */ /* 0x000ea80000100a00 */
[----:B----4-:R-:W-:Y:S04]  /*1ffe0*/  LDGSTS.E [R250+0x20300], desc[UR16][R152.64], P3 ;  /* 0x2030000098fa7fae */ /* 0x010fe800099a1010 */
[----:B------:R-:W-:Y:S04]  /*1fff0*/  LDGSTS.E [R250+0x20700], desc[UR16][R168.64], P3 ;  /* 0x20700000a8fa7fae */ /* 0x000fe800099a1010 */
[----:B------:R-:W-:Y:S04]  /*20000*/  LDGSTS.E [R250+0x20b00], desc[UR16][R184.64], P3 ;  /* 0x20b00000b8fa7fae */ /* 0x000fe800099a1010 */
[----:B------:R-:W-:Y:S04]  /*20010*/  LDGSTS.E [R250+0x20f00], desc[UR16][R200.64], P3 ;  /* 0x20f00000c8fa7fae */ /* 0x000fe800099a1010 */
[----:B---3--:R-:W-:Y:S04]  /*20020*/  LDGSTS.E [R250+0x21300], desc[UR16][R216.64], P3 ;  /* 0x21300000d8fa7fae */ /* 0x008fe800099a1010 */
[----:B--2---:R-:W-:Y:S04]  /*20030*/  LDGSTS.E [R250+0x21700], desc[UR16][R232.64], P3 ;  /* 0x21700000e8fa7fae */ /* 0x004fe800099a1010 */
[----:B------:R-:W-:Y:S04]  /*20040*/  LDGSTS.E [R250+0x21b00], desc[UR16][R248.64], P3 ;  /* 0x21b00000f8fa7fae */ /* 0x000fe800099a1010 */
[----:B------:R-:W-:Y:S04]  /*20050*/  LDGSTS.E [R250+0x21f00], desc[UR16][R202.64], P3 ;  /* 0x21f00000cafa7fae */ /* 0x000fe800099a1010 */
        /* <DEDUP_REMOVED lines=20> */
[----:B------:R-:W4:Y:S04]  /*201a0*/  LDL.64 R116, [R1+0x6c8] ;  /* 0x0006c80001747983 */ /* 0x000f280000100a00 */
[----:B------:R-:W-:Y:S04]  /*201b0*/  LDGSTS.E [R250+0x25700], desc[UR16][R98.64], P3 ;  /* 0x2570000062fa7fae */ /* 0x000fe800099a1010 */
[----:B------:R-:W4:Y:S04]  /*201c0*/  LDL.64 R124, [R1+0x708] ;  /* 0x00070800017c7983 */ /* 0x000f280000100a00 */
[----:B------:R-:W-:Y:S04]  /*201d0*/  LDGSTS.E [R250+0x25b00], desc[UR16][R100.64], P3 ;  /* 0x25b0000064fa7fae */ /* 0x000fe800099a1010 */
[----:B------:R-:W4:Y:S04]  /*201e0*/  LDL.64 R128, [R1+0x748] ;  /* 0x0007480001807983 */ /* 0x000f280000100a00 */
[----:B------:R-:W4:Y:S04]  /*201f0*/  LDL.64 R130, [R1+0x788] ;  /* 0x0007880001827983 */ /* 0x000f280000100a00 */
[----:B------:R-:W4:Y:S04]  /*20200*/  LDL.64 R132, [R1+0x7c8] ;  /* 0x0007c80001847983 */ /* 0x000f280000100a00 */
        /* <DEDUP_REMOVED lines=35> */
[----:B------:R-:W5:Y:S04]  /*20440*/  LDL.LU R3, [R1+0xbfc] ;  /* 0x000bfc0001037983 */ /* 0x000f680000300800 */
[----:B------:R-:W5:Y:S04]  /*20450*/  LDL.LU R121, [R1+0xbf8] ;  /* 0x000bf80001797983 */ /* 0x000f680000300800 */
[----:B------:R-:W5:Y:S04]  /*20460*/  LDL.LU.64 R6, [R1+0xbf0] ;  /* 0x000bf00001067983 */ /* 0x000f680000300a00 */
[----:B------:R1:W-:Y:S04]  /*20470*/  LDGSTS.E [R251+0x25f80], desc[UR16][R238.64], P3 ;  /* 0x25f80000eefb7fae */ /* 0x0003e800099a1010 */
[----:B------:R2:W-:Y:S04]  /*20480*/  LDGSTS.E [R251+0x26380], desc[UR16][R118.64], P3 ;  /* 0x2638000076fb7fae */ /* 0x0005e800099a1010 */
[----:B------:R2:W-:Y:S01]  /*20490*/  LDGSTS.E [R251+0x26780], desc[UR16][R102.64], P3 ;  /* 0x2678000066fb7fae */ /* 0x0005e200099a1010 */
[----:B-1----:R-:W-:-:S03]  /*204a0*/  VIADD R238, R252, 0x7f ;  /* 0x0000007ffcee7836 */ /* 0x002fc60000000000 */
[----:B------:R2:W-:Y:S02]  /*204b0*/  LDGSTS.E [R251+0x26b80], desc[UR16][R86.64], P3 ;  /* 0x26b8000056fb7fae */ /* 0x0005e400099a1010 */
[----:B------:R-:W-:Y:S02]  /*204c0*/  ISETP.GE.AND P2, PT, R238, 0x100, PT ;  /* 0x00000100ee00780c */ /* 0x000fe40003f46270 */
[----:B------:R2:W-:Y:S04]  /*204d0*/  LDGSTS.E [R251+0x26f80], desc[UR16][R70.64], P3 ;  /* 0x26f8000046fb7fae */ /* 0x0005e800099a1010 */
[----:B------:R2:W-:Y:S01]  /*204e0*/  LDGSTS.E [R251+0x27380], desc[UR16][R54.64], P3 ;  /* 0x2738000036fb7fae */ /* 0x0005e200099a1010 */
[----:B------:R-:W-:-:S03]  /*204f0*/  UMOV UR15, URZ ;  /* 0x000000ff000f7c82 */ /* 0x000fc60008000000 */
[----:B------:R2:W-:Y:S04]  /*20500*/  LDGSTS.E [R251+0x27780], desc[UR16][R38.64], P3 ;  /* 0x2778000026fb7fae */ /* 0x0005e800099a1010 */
[----:B------:R2:W-:Y:S04]  /*20510*/  LDGSTS.E [R251+0x27b80], desc[UR16][R22.64], P3 ;  /* 0x27b8000016fb7fae */ /* 0x0005e800099a1010 */
[----:B------:R2:W-:Y:S01]  /*20520*/  LDGSTS.E [R251+0x27f80], desc[UR16][R134.64], P3 ;  /* 0x27f8000086fb7fae */ /* 0x0005e200099a1010 */
[----:B------:R-:W-:-:S03]  /*20530*/  ISETP.GE.AND P1, PT, R238, 0x80, PT ;  /* 0x00000080ee00780c */ /* 0x000fc60003f26270 */
[----:B------:R-:W0:Y:S01]  /*20540*/  LDGDEPBAR ;  /* 0x00000000000079af */ /* 0x000e220000000000 */
[----:B------:R-:W-:Y:S09]  /*20550*/  @!P2 BRA `(.L_x_7) ;  /* 0x00000104004ca947 */ /* 0x000ff20003800000 */
[----:B------:R-:W3:Y:S04]  /*20560*/  LDL.LU.64 R128, [R1+0x38] ;  /* 0x0000380001807983 */ /* 0x000ee80000300a00 */
[----:B------:R-:W4:Y:S04]  /*20570*/  LDL.64 R130, [R1+0x638] ;  /* 0x0006380001827983 */ /* 0x000f280000100a00 */
[----:B--2---:R-:W2:Y:S04]  /*20580*/  LDL.LU.64 R132, [R1+0x88] ;  /* 0x0000880001847983 */ /* 0x004ea80000300a00 */
[----:B------:R-:W2:Y:S04]  /*20590*/  LDL.LU.64 R112, [R1+0x90] ;  /* 0x0000900001707983 */ /* 0x000ea80000300a00 */
[----:B------:R-:W2:Y:S04]  /*205a0*/  LDL.LU.64 R134, [R1+0x78] ;  /* 0x0000780001867983 */ /* 0x000ea80000300a00 */
[----:B------:R-:W2:Y:S04]  /*205b0*/  LDL.LU.64 R108, [R1+0x80] ;  /* 0x00008000016c7983 */ /* 0x000ea80000300a00 */
[----:B------:R-:W2:Y:S04]  /*205c0*/  LDL.LU.64 R106, [R1+0x68] ;  /* 0x00006800016a7983 */ /* 0x000ea80000300a00 */
[----:B------:R-:W2:Y:S04]  /*205d0*/  LDL.LU.64 R104, [R1+0x70] ;  /* 0x0000700001687983 */ /* 0x000ea80000300a00 */
[----:B------:R-:W2:Y:S04]  /*205e0*/  LDL.LU.64 R124, [R1+0x58] ;  /* 0x00005800017c7983 */ /* 0x000ea80000300a00 */
[----:B------:R-:W-:Y:S01]  /*205f0*/  STL [R1+0xbf0], R122 ;  /* 0x000bf07a01007387 */ /* 0x000fe20000100800 */
[----:B---3--:R-:W-:-:S02]  /*20600*/  IMAD.MOV.U32 R120, RZ, RZ, R128 ;  /* 0x000000ffff787224 */ /* 0x008fc400078e0080 */
[----:B------:R-:W-:Y:S02]  /*20610*/  IMAD.MOV.U32 R119, RZ, RZ, R129 ;  /* 0x000000ffff777224 */ /* 0x000fe400078e0081 */
[----:B----4-:R-:W-:Y:S01]  /*20620*/  IMAD.MOV.U32 R118, RZ, RZ, R130 ;  /* 0x000000ffff767224 */ /* 0x010fe200078e0082 */
[----:B-----5:R-:W-:Y:S01]  /*20630*/  STL.64 [R1+0xbf8], R120 ;  /* 0x000bf87801007387 */ /* 0x020fe20000100a00 */
[----:B------:R-:W-:Y:S02]  /*20640*/  IMAD.MOV.U32 R117, RZ, RZ, R131 ;  /* 0x000000ffff757224 */ /* 0x000fe400078e0083 */
[----:B--2---:R-:W-:Y:S01]  /*20650*/  IMAD.MOV.U32 R116, RZ, RZ, R132 ;  /* 0x000000ffff747224 */ /* 0x004fe200078e0084 */
[----:B------:R-:W2:Y:S01]  /*20660*/  LDL.LU.64 R128, [R1+0x60] ;  /* 0x0000600001807983 */ /* 0x000ea20000300a00 */
[----:B------:R-:W-:Y:S02]  /*20670*/  IMAD.MOV.U32 R115, RZ, RZ, R133 ;  /* 0x000000ffff737224 */ /* 0x000fe400078e0085 */
[----:B------:R-:W-:Y:S01]  /*20680*/  IMAD.MOV.U32 R114, RZ, RZ, R112 ;  /* 0x000000ffff727224 */ /* 0x000fe200078e0070 */
[----:B------:R-:W-:Y:S01]  /*20690*/  STL.64 [R1+0xc00], R118 ;  /* 0x000c007601007387 */ /* 0x000fe20000100a00 */
[----:B------:R-:W-:-:S03]  /*206a0*/  IMAD.MOV.U32 R112, RZ, RZ, R134 ;  /* 0x000000ffff707224 */ /* 0x000fc600078e0086 */
[----:B------:R-:W3:Y:S01]  /*206b0*/  LDL.LU.64 R130, [R1+0x48] ;  /* 0x0000480001827983 */ /* 0x000ee20000300a00 */
[----:B------:R-:W-:-:S03]  /*206c0*/  IMAD.MOV.U32 R111, RZ, RZ, R135 ;  /* 0x000000ffff6f7224 */ /* 0x000fc600078e0087 */
[----:B------:R1:W-:Y:S04]  /*206d0*/  STL.64 [R1+0xc08], R116 ;  /* 0x000c087401007387 */ /* 0x0003e80000100a00 */
[----:B------:R-:W4:Y:S04]  /*206e0*/  LDL.LU.64 R132, [R1+0x50] ;  /* 0x0000500001847983 */ /* 0x000f280000300a00 */
[----:B------:R-:W-:Y:S04]  /*206f0*/  STL.64 [R1+0xc10], R114 ;  /* 0x000c107201007387 */ /* 0x000fe80000100a00 */
[----:B------:R-:W-:Y:S04]  /*20700*/  STL.64 [R1+0xc18], R112 ;  /* 0x000c187001007387 */ /* 0x000fe80000100a00 */
[----:B------:R-:W4:Y:S01]  /*20710*/  LDL.LU.64 R134, [R1+0x30] ;  /* 0x0000300001867983 */ /* 0x000f220000300a00 */
[----:B------:R-:W-:-:S02]  /*20720*/  IMAD.MOV.U32 R110, RZ, RZ, R108 ;  /* 0x000000ffff6e7224 */ /* 0x000fc400078e006c */
[----:B------:R-:W-:Y:S02]  /*20730*/  IMAD.MOV.U32 R108, RZ, RZ, R106 ;  /* 0x000000ffff6c7224 */ /* 0x000fe400078e006a */
[----:B------:R-:W-:Y:S01]  /*20740*/  IMAD.MOV.U32 R106, RZ, RZ, R104 ;  /* 0x000000ffff6a7224 */ /* 0x000fe200078e0068 */
[----:B------:R1:W-:Y:S01]  /*20750*/  STL.64 [R1+0xc20], R110 ;  /* 0x000c206e01007387 */ /* 0x0003e20000100a00 */
[----:B------:R-:W-:-:S03]  /*20760*/  IMAD.MOV.U32 R104, RZ, RZ, R124 ;  /* 0x000000ffff687224 */ /* 0x000fc600078e007c */
[----:B------:R-:W4:Y:S01]  /*20770*/  LDL.LU.64 R92, [R1+0x40] ;  /* 0x00004000015c7983 */ /* 0x000f220000300a00 */
[----:B------:R-:W-:-:S03]  /*20780*/  IMAD.MOV.U32 R103, RZ, RZ, R125 ;  /* 0x000000ffff677224 */ /* 0x000fc600078e007d */
[----:B------:R-:W-:Y:S04]  /*20790*/  STL.64 [R1+0xc28], R108 ;  /* 0x000c286c01007387 */ /* 0x000fe80000100a00 */
[----:B------:R-:W-:Y:S04]  /*207a0*/  STL.64 [R1+0xc30], R106 ;  /* 0x000c306a01007387 */ /* 0x000fe80000100a00 */
[----:B------:R-:W4:Y:S04]  /*207b0*/  LDL.LU.64 R88, [R1+0x28] ;  /* 0x0000280001587983 */ /* 0x000f280000300a00 */
[----:B------:R-:W4:Y:S04]  /*207c0*/  LDL.LU.64 R86, [R1+0x5e0] ;  /* 0x0005e00001567983 */ /* 0x000f280000300a00 */
[----:B------:R1:W-:Y:S04]  /*207d0*/  STL.64 [R1+0xc38], R104 ;  /* 0x000c386801007387 */ /* 0x0003e80000100a00 */
[----:B------:R-:W4:Y:S01]  /*207e0*/  LDL.LU.64 R84, [R1+0x5d8] ;  /* 0x0005d80001547983 */ /* 0x000f220000300a00 */
[----:B--2---:R-:W-:-:S02]  /*207f0*/  IMAD.MOV.U32 R102, RZ, RZ, R128 ;  /* 0x000000ffff667224 */ /* 0x004fc400078e0080 */
[----:B------:R-:W-:-:S03]  /*20800*/  IMAD.MOV.U32 R101, RZ, RZ, R129 ;  /* 0x000000ffff657224 */ /* 0x000fc600078e0081 */
[----:B------:R-:W-:Y:S01]  /*20810*/  STL.64 [R1+0xc40], R102 ;  /* 0x000c406601007387 */ /* 0x000fe20000100a00 */
[----:B---3--:R-:W-:-:S03]  /*20820*/  IMAD.MOV.U32 R100, RZ, RZ, R130 ;  /* 0x000000ffff647224 */ /* 0x008fc600078e0082 */
[----:B------:R-:W2:Y:S01]  /*20830*/  LDL.LU.64 R124, [R1+0x108] ;  /* 0x00010800017c7983 */ /* 0x000ea20000300a00 */
[----:B------:R-:W-:-:S03]  /*20840*/  IMAD.MOV.U32 R99, RZ, RZ, R131 ;  /* 0x000000ffff637224 */ /* 0x000fc600078e0083 */
[----:B------:R-:W3:Y:S01]  /*20850*/  LDL.LU.64 R80, [R1+0x110] ;  /* 0x0001100001507983 */ /* 0x000ee20000300a00 */
[----:B----4-:R-:W-:-:S03]  /*20860*/  IMAD.MOV.U32 R98, RZ, RZ, R132 ;  /* 0x000000ffff627224 */ /* 0x010fc600078e0084 */
[----:B------:R4:W-:Y:S01]  /*20870*/  STL.64 [R1+0xc48], R100 ;  /* 0x000c486401007387 */ /* 0x0009e20000100a00 */
[----:B------:R-:W-:-:S03]  /*20880*/  MOV R97, R133 ;  /* 0x0000008500617202 */ /* 0x000fc60000000f00 */
[----:B------:R-:W4:Y:S04]  /*20890*/  LDL.LU.64 R128, [R1+0xf8] ;  /* 0x0000f80001807983 */ /* 0x000f280000300a00 */
[----:B------:R1:W-:Y:S01]  /*208a0*/  STL.64 [R1+0xc50], R98 ;  /* 0x000c506201007387 */ /* 0x0003e20000100a00 */
[----:B------:R-:W-:-:S03]  /*208b0*/  IMAD.MOV.U32 R96, RZ, RZ, R134 ;  /* 0x000000ffff607224 */ /* 0x000fc600078e0086 */
[----:B------:R-:W4:Y:S01]  /*208c0*/  LDL.LU.64 R130, [R1+0x100] ;  /* 0x0001000001827983 */ /* 0x000f220000300a00 */
[----:B------:R-:W-:-:S03]  /*208d0*/  IMAD.MOV.U32 R95, RZ, RZ, R135 ;  /* 0x000000ffff5f7224 */ /* 0x000fc600078e0087 */
[----:B------:R-:W4:Y:S04]  /*208e0*/  LDL.LU.64 R132, [R1+0xe8] ;  /* 0x0000e80001847983 */ /* 0x000f280000300a00 */
[----:B------:R-:W-:Y:S04]  /*208f0*/  STL.64 [R1+0xc58], R96 ;  /* 0x000c586001007387 */ /* 0x000fe80000100a00 */
[----:B------:R-:W4:Y:S01]  /*20900*/  LDL.LU.64 R134, [R1+0xf0] ;  /* 0x0000f00001867983 */ /* 0x000f220000300a00 */
[----:B------:R-:W-:-:S05]  /*20910*/  IMAD.MOV.U32 R94, RZ, RZ, R92 ;  /* 0x000000ffff5e7224 */ /* 0x000fca00078e005c */
[----:B------:R-:W-:Y:S01]  /*20920*/  STL.64 [R1+0xc60], R94 ;  /* 0x000c605e01007387 */ /* 0x000fe20000100a00 */
[----:B------:R-:W-:-:S03]  /*20930*/  IMAD.MOV.U32 R90, RZ, RZ, R88 ;  /* 0x000000ffff5a7224 */ /* 0x000fc600078e0058 */
[----:B------:R-:W4:Y:S01]  /*20940*/  LDL.LU.64 R70, [R1+0xd8] ;  /* 0x0000d80001467983 */ /* 0x000f220000300a00 */
[----:B------:R-:W-:-:S03]  /*20950*/  IMAD.MOV.U32 R88, RZ, RZ, R86 ;  /* 0x000000ffff587224 */ /* 0x000fc600078e0056 */
[----:B------:R-:W4:Y:S01]  /*20960*/  LDL.LU.64 R68, [R1+0xe0] ;  /* 0x0000e00001447983 */ /* 0x000f220000300a00 */
[----:B------:R-:W-:Y:S02]  /*20970*/  IMAD.MOV.U32 R28, RZ, RZ, R26 ;  /* 0x000000ffff1c7224 */ /* 0x000fe400078e001a */
[----:B-1----:R-:W-:Y:S01]  /*20980*/  IMAD.MOV.U32 R117, RZ, RZ, R237 ;  /* 0x000000ffff757224 */ /* 0x002fe200078e00ed */
[----:B------:R-:W4:Y:S01]  /*20990*/  LDL.LU.64 R66, [R1+0xc8] ;  /* 0x0000c80001427983 */ /* 0x000f220000300a00 */
[----:B------:R-:W-:Y:S02]  /*209a0*/  IMAD.MOV.U32 R91, RZ, RZ, R7 ;  /* 0x000000ffff5b7224 */ /* 0x000fe400078e0007 */
[----:B------:R-:W-:Y:S01]  /*209b0*/  IMAD.MOV.U32 R86, RZ, RZ, R84 ;  /* 0x000000ffff567224 */ /* 0x000fe200078e0054 */
[----:B------:R-:W4:Y:S01]  /*209c0*/  LDL.LU.64 R64, [R1+0xd0] ;  /* 0x0000d00001407983 */ /* 0x000f220000300a00 */
[----:B------:R-:W-:Y:S02]  /*209d0*/  IMAD.MOV.U32 R116, RZ, RZ, R236 ;  /* 0x000000ffff747224 */ /* 0x000fe400078e00ec */
[----:B------:R-:W-:Y:S01]  /*209e0*/  IMAD.MOV.U32 R110, RZ, RZ, R244 ;  /* 0x000000ffff6e7224 */ /* 0x000fe200078e00f4 */
[----:B------:R-:W4:Y:S01]  /*209f0*/  LDL.LU.64 R62, [R1+0xb8] ;  /* 0x0000b800013e7983 */ /* 0x000f220000300a00 */
[----:B------:R-:W-:-:S02]  /*20a00*/  IMAD.MOV.U32 R111, RZ, RZ, R245 ;  /* 0x000000ffff6f7224 */ /* 0x000fc400078e00f5 */
[----:B------:R-:W-:Y:S02]  /*20a10*/  IMAD.MOV.U32 R92, RZ, RZ, R6 ;  /* 0x000000ffff5c7224 */ /* 0x000fe400078e0006 */
[----:B--2---:R-:W-:Y:S02]  /*20a20*/  IMAD.MOV.U32 R84, RZ, RZ, R124 ;  /* 0x000000ffff547224 */ /* 0x004fe400078e007c */
[----:B------:R-:W-:Y:S02]  /*20a30*/  IMAD.MOV.U32 R83, RZ, RZ, R125 ;  /* 0x000000ffff537224 */ /* 0x000fe400078e007d */
[----:B------:R-:W2:Y:S01]  /*20a40*/  LDL.LU.64 R124, [R1+0xc0] ;  /* 0x0000c000017c7983 */ /* 0x000ea20000300a00 */
[----:B---3--:R-:W-:-:S03]  /*20a50*/  IMAD.MOV.U32 R82, RZ, RZ, R80 ;  /* 0x000000ffff527224 */ /* 0x008fc600078e0050 */
[----:B------:R-:W3:Y:S01]  /*20a60*/  LDL.LU.64 R58, [R1+0xa8] ;  /* 0x0000a800013a7983 */ /* 0x000ee20000300a00 */
[----:B----4-:R-:W-:Y:S02]  /*20a70*/  IMAD.MOV.U32 R80, RZ, RZ, R128 ;  /* 0x000000ffff507224 */ /* 0x010fe400078e0080 */
[----:B------:R-:W-:Y:S02]  /*20a80*/  IMAD.MOV.U32 R79, RZ, RZ, R129 ;  /* 0x000000ffff4f7224 */ /* 0x000fe400078e0081 */
[----:B------:R-:W4:Y:S01]  /*20a90*/  LDL.LU.64 R128, [R1+0xb0] ;  /* 0x0000b00001807983 */ /* 0x000f220000300a00 */
[----:B------:R-:W-:Y:S02]  /*20aa0*/  IMAD.MOV.U32 R78, RZ, RZ, R130 ;  /* 0x000000ffff4e7224 */ /* 0x000fe400078e0082 */
[----:B------:R-:W-:Y:S02]  /*20ab0*/  IMAD.MOV.U32 R77, RZ, RZ, R131 ;  /* 0x000000ffff4d7224 */ /* 0x000fe400078e0083 */
[----:B------:R-:W4:Y:S01]  /*20ac0*/  LDL.LU.64 R130, [R1+0x660] ;  /* 0x0006600001827983 */ /* 0x000f220000300a00 */
[----:B------:R-:W-:-:S02]  /*20ad0*/  IMAD.MOV.U32 R76, RZ, RZ, R132 ;  /* 0x000000ffff4c7224 */ /* 0x000fc400078e0084 */
[----:B------:R-:W-:Y:S01]  /*20ae0*/  IMAD.MOV.U32 R75, RZ, RZ, R133 ;  /* 0x000000ffff4b7224 */ /* 0x000fe200078e0085 */
[----:B------:R-:W4:Y:S04]  /*20af0*/  LDL.LU.64 R52, [R1+0x668] ;  /* 0x0006680001347983 */ /* 0x000f280000300a00 */
[----:B------:R-:W4:Y:S01]  /*20b00*/  LDL.LU.64 R132, [R1+0x5c8] ;  /* 0x0005c80001847983 */ /* 0x000f220000300a00 */
[----:B------:R-:W-:Y:S02]  /*20b10*/  IMAD.MOV.U32 R74, RZ, RZ, R134 ;  /* 0x000000ffff4a7224 */ /* 0x000fe400078e0086 */
[----:B------:R-:W-:Y:S02]  /*20b20*/  IMAD.MOV.U32 R73, RZ, RZ, R135 ;  /* 0x000000ffff497224 */ /* 0x000fe400078e0087 */
[----:B------:R-:W4:Y:S04]  /*20b30*/  LDL.LU.64 R134, [R1+0x5d0] ;  /* 0x0005d00001867983 */ /* 0x000f280000300a00 */
[----:B------:R-:W4:Y:S01]  /*20b40*/  LDL.LU.64 R46, [R1+0x5b8] ;  /* 0x0005b800012e7983 */ /* 0x000f220000300a00 */
[----:B------:R-:W-:-:S03]  /*20b50*/  IMAD.MOV.U32 R72, RZ, RZ, R70 ;  /* 0x000000ffff487224 */ /* 0x000fc600078e0046 */
[----:B------:R-:W4:Y:S01]  /*20b60*/  LDL.LU.64 R44, [R1+0x5c0] ;  /* 0x0005c000012c7983 */ /* 0x000f220000300a00 */
[----:B------:R-:W-:-:S03]  /*20b70*/  IMAD.MOV.U32 R70, RZ, RZ, R68 ;  /* 0x000000ffff467224 */ /* 0x000fc600078e0044 */
[----:B------:R-:W4:Y:S01]  /*20b80*/  LDL.LU.64 R42, [R1+0x5a8] ;  /* 0x0005a800012a7983 */ /* 0x000f220000300a00 */
[----:B------:R-:W-:-:S03]  /*20b90*/  IMAD.MOV.U32 R68, RZ, RZ, R66 ;  /* 0x000000ffff447224 */ /* 0x000fc600078e0042 */
[----:B------:R-:W4:Y:S01]  /*20ba0*/  LDL.LU.64 R40, [R1+0x5b0] ;  /* 0x0005b00001287983 */ /* 0x000f220000300a00 */
[----:B------:R-:W-:-:S03]  /*20bb0*/  IMAD.MOV.U32 R66, RZ, RZ, R64 ;  /* 0x000000ffff427224 */ /* 0x000fc600078e0040 */
[----:B------:R-:W4:Y:S01]  /*20bc0*/  LDL.LU.64 R38, [R1+0x598] ;  /* 0x0005980001267983 */ /* 0x000f220000300a00 */
[----:B------:R-:W-:Y:S01]  /*20bd0*/  IMAD.MOV.U32 R64, RZ, RZ, R62 ;  /* 0x000000ffff407224 */ /* 0x000fe200078e003e */
[----:B--2---:R-:W-:Y:S01]  /*20be0*/  MOV R62, R124 ;  /* 0x0000007c003e7202 */ /* 0x004fe20000000f00 */
[----:B------:R-:W-:Y:S02]  /*20bf0*/  IMAD.MOV.U32 R61, RZ, RZ, R125 ;  /* 0x000000ffff3d7224 */ /* 0x000fe400078e007d */
[----:B------:R-:W2:Y:S01]  /*20c00*/  LDL.LU.64 R124, [R1+0x5a0] ;  /* 0x0005a000017c7983 */ /* 0x000ea20000300a00 */
[----:B---3--:R-:W-:Y:S02]  /*20c10*/  IMAD.MOV.U32 R60, RZ, RZ, R58 ;  /* 0x000000ffff3c7224 */ /* 0x008fe400078e003a */
[----:B----4-:R-:W-:Y:S02]  /*20c20*/  IMAD.MOV.U32 R58, RZ, RZ, R128 ;  /* 0x000000ffff3a7224 */ /* 0x010fe400078e0080 */
[----:B------:R-:W-:-:S02]  /*20c30*/  IMAD.MOV.U32 R57, RZ, RZ, R129 ;  /* 0x000000ffff397224 */ /* 0x000fc400078e0081 */
[----:B------:R-:W3:Y:S01]  /*20c40*/  LDL.LU.64 R128, [R1+0x588] ;  /* 0x0005880001807983 */ /* 0x000ee20000300a00 */
[----:B------:R-:W-:Y:S02]  /*20c50*/  IMAD.MOV.U32 R56, RZ, RZ, R130 ;  /* 0x000000ffff387224 */ /* 0x000fe400078e0082 */
[----:B------:R-:W-:Y:S02]  /*20c60*/  IMAD.MOV.U32 R55, RZ, RZ, R131 ;  /* 0x000000ffff377224 */ /* 0x000fe400078e0083 */
[----:B------:R-:W-:Y:S01]  /*20c70*/  IMAD.MOV.U32 R54, RZ, RZ, R52 ;  /* 0x000000ffff367224 */ /* 0x000fe200078e0034 */
[----:B------:R-:W4:Y:S01]  /*20c80*/  LDL.LU.64 R130, [R1+0x590] ;  /* 0x0005900001827983 */ /* 0x000f220000300a00 */
[----:B------:R-:W-:Y:S02]  /*20c90*/  IMAD.MOV.U32 R52, RZ, RZ, R132 ;  /* 0x000000ffff347224 */ /* 0x000fe400078e0084 */
[----:B------:R-:W-:Y:S02]  /*20ca0*/  IMAD.MOV.U32 R51, RZ, RZ, R133 ;  /* 0x000000ffff337224 */ /* 0x000fe400078e0085 */
[----:B------:R-:W4:Y:S01]  /*20cb0*/  LDL.LU.64 R132, [R1+0x128] ;  /* 0x0001280001847983 */ /* 0x000f220000300a00 */
[----:B------:R-:W-:-:S02]  /*20cc0*/  IMAD.MOV.U32 R50, RZ, RZ, R134 ;  /* 0x000000ffff327224 */ /* 0x000fc400078e0086 */
[----:B------:R-:W-:Y:S02]  /*20cd0*/  IMAD.MOV.U32 R49, RZ, RZ, R135 ;  /* 0x000000ffff317224 */ /* 0x000fe400078e0087 */
        /* <DEDUP_REMOVED lines=10> */
[----:B------:R-:W4:Y:S04]  /*20d80*/  LDL.LU.64 R14, [R1+0x640] ;  /* 0x00064000010e7983 */ /* 0x000f280000300a00 */
[----:B------:R-:W4:Y:S04]  /*20d90*/  LDL.LU.64 R12, [R1+0x648] ;  /* 0x00064800010c7983 */ /* 0x000f280000300a00 */
[----:B------:R-:W4:Y:S04]  /*20da0*/  LDL.LU.64 R10, [R1+0x628] ;  /* 0x00062800010a7983 */ /* 0x000f280000300a00 */
[----:B------:R-:W4:Y:S04]  /*20db0*/  LDL.LU.64 R8, [R1+0x630] ;  /* 0x0006300001087983 */ /* 0x000f280000300a00 */
[----:B------:R-:W4:Y:S01]  /*20dc0*/  LDL.LU.64 R4, [R1+0x618] ;  /* 0x0006180001047983 */ /* 0x000f220000300a00 */
[----:B--2---:R-:W-:-:S02]  /*20dd0*/  IMAD.MOV.U32 R38, RZ, RZ, R124 ;  /* 0x000000ffff267224 */ /* 0x004fc400078e007c */
[----:B------:R-:W-:Y:S02]  /*20de0*/  IMAD.MOV.U32 R37, RZ, RZ, R125 ;  /* 0x000000ffff257224 */ /* 0x000fe400078e007d */
[----:B------:R-:W2:Y:S01]  /*20df0*/  LDL.LU.64 R124, [R1+0x620] ;  /* 0x00062000017c7983 */ /* 0x000ea20000300a00 */
[----:B---3--:R-:W-:Y:S02]  /*20e00*/  IMAD.MOV.U32 R36, RZ, RZ, R128 ;  /* 0x000000ffff247224 */ /* 0x008fe400078e0080 */
[----:B------:R-:W-:Y:S02]  /*20e10*/  IMAD.MOV.U32 R35, RZ, RZ, R129 ;  /* 0x000000ffff237224 */ /* 0x000fe400078e0081 */
[----:B------:R-:W3:Y:S01]  /*20e20*/  LDL.LU.64 R128, [R1+0x608] ;  /* 0x0006080001807983 */ /* 0x000ee20000300a00 */
[----:B----4-:R-:W-:Y:S02]  /*20e30*/  IMAD.MOV.U32 R34, RZ, RZ, R130 ;  /* 0x000000ffff227224 */ /* 0x010fe400078e0082 */
[----:B------:R-:W-:-:S02]  /*20e40*/  IMAD.MOV.U32 R33, RZ, RZ, R131 ;  /* 0x000000ffff217224 */ /* 0x000fc400078e0083 */
[----:B------:R-:W4:Y:S01]  /*20e50*/  LDL.LU.64 R130, [R1+0x610] ;  /* 0x0006100001827983 */ /* 0x000f220000300a00 */
[----:B------:R-:W-:Y:S02]  /*20e60*/  IMAD.MOV.U32 R32, RZ, RZ, R132 ;  /* 0x000000ffff207224 */ /* 0x000fe400078e0084 */
[----:B------:R-:W-:Y:S02]  /*20e70*/  IMAD.MOV.U32 R31, RZ, RZ, R133 ;  /* 0x000000ffff1f7224 */ /* 0x000fe400078e0085 */
[----:B------:R-:W2:Y:S01]  /*20e80*/  LDL.LU.64 R132, [R1+0x5f8] ;  /* 0x0005f80001847983 */ /* 0x000ea20000300a00 */
[----:B------:R-:W-:Y:S01]  /*20e90*/  MOV R30, R134 ;  /* 0x00000086001e7202 */ /* 0x000fe20000000f00 */
[----:B------:R-:W-:Y:S02]  /*20ea0*/  IMAD.MOV.U32 R29, RZ, RZ, R135 ;  /* 0x000000ffff1d7224 */ /* 0x000fe400078e0087 */
[----:B------:R-:W2:Y:S04]  /*20eb0*/  LDL.LU.64 R134, [R1+0x120] ;  /* 0x0001200001867983 */ /* 0x000ea80000300a00 */
[----:B------:R-:W2:Y:S04]  /*20ec0*/  LDL.LU.64 R250, [R1+0x410] ;  /* 0x0004100001fa7983 */ /* 0x000ea80000300a00 */
[----:B------:R-:W2:Y:S04]  /*20ed0*/  LDL.LU.64 R118, [R1+0x3f8] ;  /* 0x0003f80001767983 */ /* 0x000ea80000300a00 */
[----:B------:R-:W2:Y:S04]  /*20ee0*/  LDL.LU.64 R120, [R1+0x3f0] ;  /* 0x0003f00001787983 */ /* 0x000ea80000300a00 */
[----:B------:R-:W2:Y:S01]  /*20ef0*/  LDL.LU.64 R122, [R1+0x3e8] ;  /* 0x0003e800017a7983 */ /* 0x000ea20000300a00 */
[----:B------:R-:W-:-:S02]  /*20f00*/  IMAD.MOV.U32 R26, RZ, RZ, R24 ;  /* 0x000000ffff1a7224 */ /* 0x000fc400078e0018 */
[----:B------:R-:W-:Y:S01]  /*20f10*/  IMAD.MOV.U32 R24, RZ, RZ, R22 ;  /* 0x000000ffff187224 */ /* 0x000fe200078e0016 */
[----:B------:R-:W2:Y:S01]  /*20f20*/  LDL.LU.64 R114, [R1+0x3d8] ;  /* 0x0003d80001727983 */ /* 0x000ea20000300a00 */
[----:B------:R-:W-:Y:S02]  /*20f30*/  IMAD.MOV.U32 R22, RZ, RZ, R20 ;  /* 0x000000ffff167224 */ /* 0x000fe400078e0014 */
[----:B------:R-:W-:Y:S01]  /*20f40*/  IMAD.MOV.U32 R20, RZ, RZ, R18 ;  /* 0x000000ffff147224 */ /* 0x000fe200078e0012 */
[----:B------:R-:W2:Y:S01]  /*20f50*/  LDL.LU.64 R104, [R1+0x3b8] ;  /* 0x0003b80001687983 */ /* 0x000ea20000300a00 */
[----:B------:R-:W-:Y:S02]  /*20f60*/  IMAD.MOV.U32 R18, RZ, RZ, R16 ;  /* 0x000000ffff127224 */ /* 0x000fe400078e0010 */
[----:B------:R-:W-:Y:S01]  /*20f70*/  IMAD.MOV.U32 R16, RZ, RZ, R14 ;  /* 0x000000ffff107224 */ /* 0x000fe200078e000e */
[----:B------:R-:W2:Y:S01]  /*20f80*/  LDL.LU.64 R100, [R1+0x3b0] ;  /* 0x0003b00001647983 */ /* 0x000ea20000300a00 */
[----:B------:R-:W-:-:S02]  /*20f90*/  IMAD.MOV.U32 R14, RZ, RZ, R12 ;  /* 0x000000ffff0e7224 */ /* 0x000fc400078e000c */
[----:B------:R-:W-:Y:S01]  /*20fa0*/  IMAD.MOV.U32 R12, RZ, RZ, R10 ;  /* 0x000000ffff0c7224 */ /* 0x000fe200078e000a */
[----:B------:R-:W2:Y:S01]  /*20fb0*/  LDL.LU.64 R106, [R1+0x3a8] ;  /* 0x0003a800016a7983 */ /* 0x000ea20000300a00 */
[----:B------:R-:W-:Y:S02]  /*20fc0*/  IMAD.MOV.U32 R10, RZ, RZ, R8 ;  /* 0x000000ffff0a7224 */ /* 0x000fe400078e0008 */
[----:B------:R-:W-:Y:S02]  /*20fd0*/  IMAD.MOV.U32 R8, RZ, RZ, R4 ;  /* 0x000000ffff087224 */ /* 0x000fe400078e0004 */
[----:B---3--:R-:W-:Y:S02]  /*20fe0*/  IMAD.MOV.U32 R4, RZ, RZ, R128 ;  /* 0x000000ffff047224 */ /* 0x008fe400078e0080 */
[----:B----4-:R-:W-:Y:S02]  /*20ff0*/  IMAD.MOV.U32 R128, RZ, RZ, R130 ;  /* 0x000000ffff807224 */ /* 0x010fe400078e0082 */
[----:B--2---:R-:W-:-:S02]  /*21000*/  IMAD.MOV.U32 R130, RZ, RZ, R132 ;  /* 0x000000ffff827224 */ /* 0x004fc400078e0084 */
        /* <DEDUP_REMOVED lines=13> */
[----:B------:R-:W-:Y:S01]  /*210e0*/  IMAD.MOV.U32 R158, RZ, RZ, R160 ;  /* 0x000000ffff9e7224 */ /* 0x000fe200078e00a0 */
[----:B------:R-:W-:Y:S01]  /*210f0*/  MOV R160, R162 ;  /* 0x000000a200a07202 */ /* 0x000fe20000000f00 */
        /* <DEDUP_REMOVED lines=66> */
[----:B------:R-:W2:Y:S04]  /*21520*/  LDL.LU.64 R118, [R1+0x3a0] ;  /* 0x0003a00001767983 */ /* 0x000ea80000300a00 */
[----:B------:R-:W3:Y:S01]  /*21530*/  LDL.LU.64 R98, [R1+0x398] ;  /* 0x0003980001627983 */ /* 0x000ee20000300a00 */
[----:B------:R-:W-:Y:S02]  /*21540*/  IMAD.MOV.U32 R239, RZ, RZ, R122 ;  /* 0x000000ffffef7224 */ /* 0x000fe400078e007a */
[----:B------:R-:W-:Y:S02]  /*21550*/  IMAD.MOV.U32 R237, RZ, RZ, R123 ;  /* 0x000000ffffed7224 */ /* 0x000fe400078e007b */
[----:B------:R-:W4:Y:S04]  /*21560*/  LDL.LU.64 R122, [R1+0x390] ;  /* 0x00039000017a7983 */ /* 0x000f280000300a00 */
[----:B------:R-:W3:Y:S04]  /*21570*/  LDL.LU.64 R108, [R1+0x388] ;  /* 0x00038800016c7983 */ /* 0x000ee80000300a00 */
[----:B------:R-:W3:Y:S01]  /*21580*/  LDL.LU.64 R102, [R1+0x378] ;  /* 0x0003780001667983 */ /* 0x000ee20000300a00 */
[----:B------:R-:W-:-:S02]  /*21590*/  IMAD.MOV.U32 R7, RZ, RZ, R5 ;  /* 0x000000ffff077224 */ /* 0x000fc400078e0005 */
[----:B------:R-:W-:Y:S01]  /*215a0*/  IMAD.MOV.U32 R5, RZ, RZ, R125 ;  /* 0x000000ffff057224 */ /* 0x000fe200078e007d */
[----:B------:R-:W4:Y:S01]  /*215b0*/  LDL.LU.64 R112, [R1+0x370] ;  /* 0x0003700001707983 */ /* 0x000f220000300a00 */
        /* <DEDUP_REMOVED lines=36> */
[----:B------:R-:W4:Y:S01]  /*21800*/  LDL.LU.64 R114, [R1+0x368] ;  /* 0x0003680001727983 */ /* 0x000f220000300a00 */
[----:B------:R-:W-:-:S02]  /*21810*/  IMAD.MOV.U32 R245, RZ, RZ, R246 ;  /* 0x000000fffff57224 */ /* 0x000fc400078e00f6 */
[----:B------:R-:W-:Y:S02]  /*21820*/  IMAD.MOV.U32 R244, RZ, RZ, R247 ;  /* 0x000000fffff47224 */ /* 0x000fe400078e00f7 */
[----:B------:R-:W-:Y:S02]  /*21830*/  IMAD.MOV.U32 R247, RZ, RZ, R248 ;  /* 0x000000fffff77224 */ /* 0x000fe400078e00f8 */
[----:B------:R-:W-:Y:S01]  /*21840*/  IMAD.MOV.U32 R246, RZ, RZ, R249 ;  /* 0x000000fffff67224 */ /* 0x000fe200078e00f9 */
[----:B------:R1:W-:Y:S01]  /*21850*/  STL [R1], R100 ;  /* 0x0000006401007387 */ /* 0x0003e20000100800 */
[----:B------:R-:W-:Y:S02]  /*21860*/  IMAD.MOV.U32 R249, RZ, RZ, R250 ;  /* 0x000000fffff97224 */ /* 0x000fe400078e00fa */
[----:B------:R-:W-:Y:S02]  /*21870*/  IMAD.MOV.U32 R248, RZ, RZ, R251 ;  /* 0x000000fffff87224 */ /* 0x000fe400078e00fb */
[----:B------:R-:W-:-:S02]  /*21880*/  IMAD.MOV.U32 R251, RZ, RZ, R104 ;  /* 0x000000fffffb7224 */ /* 0x000fc400078e0068 */
[----:B------:R-:W-:Y:S02]  /*21890*/  IMAD.MOV.U32 R250, RZ, RZ, R105 ;  /* 0x000000fffffa7224 */ /* 0x000fe400078e0069 */
[----:B------:R-:W4:Y:S01]  /*218a0*/  LDL.LU.64 R104, [R1+0x360] ;  /* 0x0003600001687983 */ /* 0x000f220000300a00 */
[----:B------:R-:W-:-:S03]  /*218b0*/  MOV R252, R101 ;  /* 0x0000006500fc7202 */ /* 0x000fc60000000f00 */
[----:B------:R1:W-:Y:S04]  /*218c0*/  STL [R1+0x8], R106 ;  /* 0x0000086a01007387 */ /* 0x0003e80000100800 */
[----:B-1----:R-:W4:Y:S01]  /*218d0*/  LDL.LU.64 R100, [R1+0x358] ;  /* 0x0003580001647983 */ /* 0x002f220000300a00 */
[----:B------:R-:W-:Y:S02]  /*218e0*/  IMAD.MOV.U32 R94, RZ, RZ, R107 ;  /* 0x000000ffff5e7224 */ /* 0x000fe400078e006b */
[----:B------:R-:W-:Y:S02]  /*218f0*/  IMAD.MOV.U32 R106, RZ, RZ, R116 ;  /* 0x000000ffff6a7224 */ /* 0x000fe400078e0074 */
[----:B------:R-:W-:Y:S02]  /*21900*/  IMAD.MOV.U32 R107, RZ, RZ, R117 ;  /* 0x000000ffff6b7224 */ /* 0x000fe400078e0075 */
[----:B------:R-:W4:Y:S04]  /*21910*/  LDL.LU.64 R116, [R1+0x350] ;  /* 0x0003500001747983 */ /* 0x000f280000300a00 */
[----:B------:R1:W-:Y:S04]  /*21920*/  STL [R1+0x4], R94 ;  /* 0x0000045e01007387 */ /* 0x0003e80000100800 */
[----:B--2---:R2:W-:Y:S01]  /*21930*/  STL [R1+0x10], R118 ;  /* 0x0000107601007387 */ /* 0x0045e20000100800 */
[----:B-1----:R-:W-:-:S03]  /*21940*/  IMAD.MOV.U32 R94, RZ, RZ, R119 ;  /* 0x000000ffff5e7224 */ /* 0x002fc600078e0077 */
[----:B--2---:R-:W2:Y:S04]  /*21950*/  LDL.LU.64 R118, [R1+0x348] ;  /* 0x0003480001767983 */ /* 0x004ea80000300a00 */
[----:B------:R1:W-:Y:S04]  /*21960*/  STL [R1+0xc], R94 ;  /* 0x00000c5e01007387 */ /* 0x0003e80000100800 */
[----:B---3--:R-:W-:Y:S01]  /*21970*/  STL [R1+0x18], R98 ;  /* 0x0000186201007387 */ /* 0x008fe20000100800 */
[----:B-1----:R-:W-:-:S05]  /*21980*/  IMAD.MOV.U32 R94, RZ, RZ, R99 ;  /* 0x000000ffff5e7224 */ /* 0x002fca00078e0063 */
[----:B------:R1:W-:Y:S04]  /*21990*/  STL [R1+0x14], R94 ;  /* 0x0000145e01007387 */ /* 0x0003e80000100800 */
[----:B----4-:R3:W-:Y:S01]  /*219a0*/  STL [R1+0x20], R122 ;  /* 0x0000207a01007387 */ /* 0x0107e20000100800 */
[----:B-1----:R-:W-:-:S03]  /*219b0*/  IMAD.MOV.U32 R94, RZ, RZ, R123 ;  /* 0x000000ffff5e7224 */ /* 0x002fc600078e007b */
[----:B---3--:R-:W3:Y:S04]  /*219c0*/  LDL.LU.64 R122, [R1+0x338] ;  /* 0x00033800017a7983 */ /* 0x008ee80000300a00 */
[----:B------:R1:W-:Y:S04]  /*219d0*/  STL [R1+0x1c], R94 ;  /* 0x00001c5e01007387 */ /* 0x0003e80000100800 */
[----:B------:R4:W-:Y:S01]  /*219e0*/  STL [R1+0x28], R108 ;  /* 0x0000286c01007387 */ /* 0x0009e20000100800 */
[----:B-1----:R-:W-:-:S03]  /*219f0*/  IMAD.MOV.U32 R94, RZ, RZ, R109 ;  /* 0x000000ffff5e7224 */ /* 0x002fc600078e006d */
[----:B----4-:R-:W4:Y:S04]  /*21a00*/  LDL.LU.64 R108, [R1+0x330] ;  /* 0x00033000016c7983 */ /* 0x010f280000300a00 */
[----:B------:R1:W-:Y:S04]  /*21a10*/  STL [R1+0x24], R94 ;  /* 0x0000245e01007387 */ /* 0x0003e80000100800 */
[----:B------:R1:W-:Y:S02]  /*21a20*/  STL [R1+0x30], R110 ;  /* 0x0000306e01007387 */ /* 0x0003e40000100800 */
[----:B-1----:R-:W-:-:S02]  /*21a30*/  IMAD.MOV.U32 R94, RZ, RZ, R111 ;  /* 0x000000ffff5e7224 */ /* 0x002fc400078e006f */
[----:B------:R-:W4:Y:S04]  /*21a40*/  LDL.LU.64 R110, [R1+0x328] ;  /* 0x00032800016e7983 */ /* 0x000f280000300a00 */
        /* <DEDUP_REMOVED lines=17> */
[----:B------:R-:W-:Y:S01]  /*21b60*/  STL [R1+0x58], R100 ;  /* 0x0000586401007387 */ /* 0x000fe20000100800 */
[----:B-1----:R-:W-:-:S05]  /*21b70*/  IMAD.MOV.U32 R94, RZ, RZ, R101 ;  /* 0x000000ffff5e7224 */ /* 0x002fca00078e0065 */
[----:B------:R1:W-:Y:S04]  /*21b80*/  STL [R1+0x54], R94 ;  /* 0x0000545e01007387 */ /* 0x0003e80000100800 */
[----:B------:R1:W-:Y:S02]  /*21b90*/  STL [R1+0x60], R116 ;  /* 0x0000607401007387 */ /* 0x0003e40000100800 */
[----:B-1----:R-:W-:Y:S02]  /*21ba0*/  IMAD.MOV.U32 R94, RZ, RZ, R117 ;  /* 0x000000ffff5e7224 */ /* 0x002fe400078e0075 */
[----:B------:R-:W4:Y:S04]  /*21bb0*/  LDL.LU.64 R116, [R1+0x2f8] ;  /* 0x0002f80001747983 */ /* 0x000f280000300a00 */
[----:B------:R1:W-:Y:S04]  /*21bc0*/  STL [R1+0x5c], R94 ;  /* 0x00005c5e01007387 */ /* 0x0003e80000100800 */
[----:B--2---:R2:W-:Y:S01]  /*21bd0*/  STL [R1+0x68], R118 ;  /* 0x0000687601007387 */ /* 0x0045e20000100800 */
[----:B-1----:R-:W-:-:S03]  /*21be0*/  IMAD.MOV.U32 R94, RZ, RZ, R119 ;  /* 0x000000ffff5e7224 */ /* 0x002fc600078e0077 */
[----:B--2---:R-:W2:Y:S04]  /*21bf0*/  LDL.LU.64 R118, [R1+0x2f0] ;  /* 0x0002f00001767983 */ /* 0x004ea80000300a00 */
[----:B------:R1:W-:Y:S04]  /*21c00*/  STL [R1+0x64], R94 ;  /* 0x0000645e01007387 */ /* 0x0003e80000100800 */
[----:B------:R1:W-:Y:S02]  /*21c10*/  STL [R1+0x70], R120 ;  /* 0x0000707801007387 */ /* 0x0003e40000100800 */
[----:B-1----:R-:W-:-:S02]  /*21c20*/  IMAD.MOV.U32 R94, RZ, RZ, R121 ;  /* 0x000000ffff5e7224 */ /* 0x002fc400078e0079 */
[----:B------:R-:W2:Y:S04]  /*21c30*/  LDL.LU.64 R120, [R1+0x2e8] ;  /* 0x0002e80001787983 */ /* 0x000ea80000300a00 */
[----:B------:R1:W-:Y:S04]  /*21c40*/  STL [R1+0x6c], R94 ;  /* 0x00006c5e01007387 */ /* 0x0003e80000100800 */
[----:B---3--:R3:W-:Y:S01]  /*21c50*/  STL [R1+0x78], R122 ;  /* 0x0000787a01007387 */ /* 0x0087e20000100800 */
[----:B-1----:R-:W-:-:S03]  /*21c60*/  IMAD.MOV.U32 R94, RZ, RZ, R123 ;  /* 0x000000ffff5e7224 */ /* 0x002fc600078e007b */
[----:B---3--:R-:W3:Y:S04]  /*21c70*/  LDL.LU.64 R122, [R1+0x2e0] ;  /* 0x0002e000017a7983 */ /* 0x008ee80000300a00 */
[----:B------:R1:W-:Y:S04]  /*21c80*/  STL [R1+0x74], R94 ;  /* 0x0000745e01007387 */ /* 0x0003e80000100800 */
[----:B----4-:R4:W-:Y:S01]  /*21c90*/  STL [R1+0x80], R108 ;  /* 0x0000806c01007387 */ /* 0x0109e20000100800 */
        /* <DEDUP_REMOVED lines=28> */
[----:B-1----:R-:W-:-:S02]  /*21e60*/  MOV R94, R117 ;  /* 0x00000075005e7202 */ /* 0x002fc40000000f00 */
        /* <DEDUP_REMOVED lines=99> */
[----:B-1----:R-:W-:-:S03]  /*224a0*/  MOV R94, R123 ;  /* 0x0000007b005e7202 */ /* 0x002fc60000000f00 */
        /* <DEDUP_REMOVED lines=274> */
[----:B------:R-:W-:Y:S04]  /*235d0*/  STL [R1+0x3a8], R102 ;  /* 0x0003a86601007387 */ /* 0x000fe80000100800 */
[----:B------:R-:W4:Y:S01]  /*235e0*/  LDL.LU.64 R100, [R1+0x898] ;  /* 0x0008980001647983 */ /* 0x000f220000300a00 */
[----:B-1----:R-:W-:-:S05]  /*235f0*/  IMAD.MOV.U32 R94, RZ, RZ, R103 ;  /* 0x000000ffff5e7224 */ /* 0x002fca00078e0067 */
[----:B------:R1:W-:Y:S04]  /*23600*/  STL [R1+0x3a4], R94 ;  /* 0x0003a45e01007387 */ /* 0x0003e80000100800 */
[----:B------:R-:W-:Y:S01]  /*23610*/  STL [R1+0x3b0], R112 ;  /* 0x0003b07001007387 */ /* 0x000fe20000100800 */
[----:B-1----:R-:W-:-:S03]  /*23620*/  IMAD.MOV.U32 R94, RZ, RZ, R113 ;  /* 0x000000ffff5e7224 */ /* 0x002fc600078e0071 */
[----:B------:R-:W4:Y:S04]  /*23630*/  LDL.LU.64 R102, [R1+0x8a0] ;  /* 0x0008a00001667983 */ /* 0x000f280000300a00 */
[----:B------:R1:W-:Y:S04]  /*23640*/  STL [R1+0x3ac], R94 ;  /* 0x0003ac5e01007387 */ /* 0x0003e80000100800 */
[----:B------:R1:W-:Y:S02]  /*23650*/  STL [R1+0x3b8], R114 ;  /* 0x0003b87201007387 */ /* 0x0003e40000100800 */
[----:B-1----:R-:W-:-:S02]  /*23660*/  IMAD.MOV.U32 R94, RZ, RZ, R115 ;  /* 0x000000ffff5e7224 */ /* 0x002fc400078e0073 */
[----:B------:R-:W4:Y:S04]  /*23670*/  LDL.LU.64 R112, [R1+0x8a8] ;  /* 0x0008a80001707983 */ /* 0x000f280000300a00 */
[----:B------:R-:W-:Y:S04]  /*23680*/  STL [R1+0x3c0], R104 ;  /* 0x0003c06801007387 */ /* 0x000fe80000100800 */
[----:B------:R1:W-:Y:S04]  /*23690*/  STL [R1+0x3b4], R94 ;  /* 0x0003b45e01007387 */ /* 0x0003e80000100800 */
[----:B------:R-:W4:Y:S01]  /*236a0*/  LDL.LU.64 R114, [R1+0x8b0] ;  /* 0x0008b00001727983 */ /* 0x000f220000300a00 */
[----:B-1----:R-:W-:-:S03]  /*236b0*/  IMAD.MOV.U32 R94, RZ, RZ, R105 ;  /* 0x000000ffff5e7224 */ /* 0x002fc600078e0069 */
        /* <DEDUP_REMOVED lines=8> */
[----:B--2---:R-:W-:Y:S04]  /*23740*/  STL [R1+0x3d8], R118 ;  /* 0x0003d87601007387 */ /* 0x004fe80000100800 */
[----:B------:R1:W-:Y:S04]  /*23750*/  STL [R1+0x3cc], R94 ;  /* 0x0003cc5e01007387 */ /* 0x0003e80000100800 */
[----:B------:R-:W2:Y:S01]  /*23760*/  LDL.LU.64 R116, [R1+0x8c8] ;  /* 0x0008c80001747983 */ /* 0x000ea20000300a00 */
[----:B-1----:R-:W-:-:S03]  /*23770*/  MOV R94, R119 ;  /* 0x00000077005e7202 */ /* 0x002fc60000000f00 */
[----:B------:R-:W-:Y:S04]  /*23780*/  STL [R1+0x3e0], R120 ;  /* 0x0003e07801007387 */ /* 0x000fe80000100800 */
[----:B------:R1:W-:Y:S04]  /*23790*/  STL [R1+0x3d4], R94 ;  /* 0x0003d45e01007387 */ /* 0x0003e80000100800 */
[----:B------:R-:W2:Y:S01]  /*237a0*/  LDL.LU.64 R118, [R1+0x8d0] ;  /* 0x0008d00001767983 */ /* 0x000ea20000300a00 */
[----:B-1----:R-:W-:-:S03]  /*237b0*/  IMAD.MOV.U32 R94, RZ, RZ, R121 ;  /* 0x000000ffff5e7224 */ /* 0x002fc600078e0079 */
[----:B---3--:R-:W-:Y:S04]  /*237c0*/  STL [R1+0x3e8], R122 ;  /* 0x0003e87a01007387 */ /* 0x008fe80000100800 */
[----:B------:R1:W-:Y:S04]  /*237d0*/  STL [R1+0x3dc], R94 ;  /* 0x0003dc5e01007387 */ /* 0x0003e80000100800 */
[----:B------:R-:W3:Y:S01]  /*237e0*/  LDL.LU.64 R120, [R1+0x8d8] ;  /* 0x0008d80001787983 */ /* 0x000ee20000300a00 */
[----:B-1----:R-:W-:-:S03]  /*237f0*/  IMAD.MOV.U32 R94, RZ, RZ, R123 ;  /* 0x000000ffff5e7224 */ /* 0x002fc600078e007b */
[----:B----4-:R-:W-:Y:S04]  /*23800*/  STL [R1+0x3f0], R108 ;  /* 0x0003f06c01007387 */ /* 0x010fe80000100800 */
        /* <DEDUP_REMOVED lines=12> */
[----:B------:R1:W-:Y:S02]  /*238d0*/  STL [R1+0x3fc], R94 ;  /* 0x0003fc5e01007387 */ /* 0x0003e40000100800 */
[----:B-1----:R-:W-:Y:S02]  /*238e0*/  IMAD.MOV.U32 R94, RZ, RZ, R103 ;  /* 0x000000ffff5e7224 */ /* 0x002fe400078e0067 */
[----:B------:R-:W-:Y:S04]  /*238f0*/  STL [R1+0x410], R112 ;  /* 0x0004107001007387 */ /* 0x000fe80000100800 */
        /* <DEDUP_REMOVED lines=32> */
[----:B------:R1:W-:Y:S04]  /*23b00*/  STL [R1+0x450], R108 ;  /* 0x0004506c01007387 */ /* 0x0003e80000100800 */
[----:B------:R-:W4:Y:S01]  /*23b10*/  LDL.LU.64 R106, [R1+0x938] ;  /* 0x00093800016a7983 */ /* 0x000f220000300a00 */
[----:B-1----:R-:W-:-:S05]  /*23b20*/  IMAD.MOV.U32 R94, RZ, RZ, R109 ;  /* 0x000000ffff5e7224 */ /* 0x002fca00078e006d */
[----:B------:R1:W-:Y:S04]  /*23b30*/  STL [R1+0x44c], R94 ;  /* 0x00044c5e01007387 */ /* 0x0003e80000100800 */
[----:B------:R1:W-:Y:S04]  /*23b40*/  STL [R1+0x458], R110 ;  /* 0x0004586e01007387 */ /* 0x0003e80000100800 */
[----:B------:R-:W4:Y:S01]  /*23b50*/  LDL.LU.64 R108, [R1+0x940] ;  /* 0x00094000016c7983 */ /* 0x000f220000300a00 */
[----:B-1----:R-:W-:-:S05]  /*23b60*/  IMAD.MOV.U32 R94, RZ, RZ, R111 ;  /* 0x000000ffff5e7224 */ /* 0x002fca00078e006f */
[----:B------:R1:W-:Y:S04]  /*23b70*/  STL [R1+0x454], R94 ;  /* 0x0004545e01007387 */ /* 0x0003e80000100800 */
[----:B------:R-:W-:Y:S04]  /*23b80*/  STL [R1+0x460], R126 ;  /* 0x0004607e01007387 */ /* 0x000fe80000100800 */
[----:B------:R-:W4:Y:S04]  /*23b90*/  LDL.LU.64 R110, [R1+0x948] ;  /* 0x00094800016e7983 */ /* 0x000f280000300a00 */
[----:B------:R-:W-:Y:S04]  /*23ba0*/  STL [R1+0x45c], R127 ;  /* 0x00045c7f01007387 */ /* 0x000fe80000100800 */
        /* <DEDUP_REMOVED lines=16> */
[----:B------:R1:W-:Y:S02]  /*23cb0*/  STL [R1+0x47c], R94 ;  /* 0x00047c5e01007387 */ /* 0x0003e40000100800 */
[----:B-1----:R-:W-:Y:S02]  /*23cc0*/  IMAD.MOV.U32 R94, RZ, RZ, R117 ;  /* 0x000000ffff5e7224 */ /* 0x002fe400078e0075 */
[----:B------:R-:W2:Y:S04]  /*23cd0*/  LDL.LU.64 R116, [R1+0x970] ;  /* 0x0009700001747983 */ /* 0x000ea80000300a00 */
[----:B------:R1:W-:Y:S04]  /*23ce0*/  STL [R1+0x484], R94 ;  /* 0x0004845e01007387 */ /* 0x0003e80000100800 */
[----:B------:R3:W-:Y:S01]  /*23cf0*/  STL [R1+0x490], R118 ;  /* 0x0004907601007387 */ /* 0x0007e20000100800 */
[----:B-1----:R-:W-:-:S03]  /*23d00*/  IMAD.MOV.U32 R94, RZ, RZ, R119 ;  /* 0x000000ffff5e7224 */ /* 0x002fc600078e0077 */
[----:B---3--:R-:W3:Y:S04]  /*23d10*/  LDL.LU.64 R118, [R1+0x978] ;  /* 0x0009780001767983 */ /* 0x008ee80000300a00 */
[----:B------:R1:W-:Y:S04]  /*23d20*/  STL [R1+0x48c], R94 ;  /* 0x00048c5e01007387 */ /* 0x0003e80000100800 */
[----:B------:R1:W-:Y:S02]  /*23d30*/  STL [R1+0x498], R120 ;  /* 0x0004987801007387 */ /* 0x0003e40000100800 */
[----:B-1----:R-:W-:-:S02]  /*23d40*/  IMAD.MOV.U32 R94, RZ, RZ, R121 ;  /* 0x000000ffff5e7224 */ /* 0x002fc400078e0079 */
[----:B------:R-:W3:Y:S04]  /*23d50*/  LDL.LU.64 R120, [R1+0x980] ;  /* 0x0009800001787983 */ /* 0x000ee80000300a00 */
[----:B------:R1:W-:Y:S04]  /*23d60*/  STL [R1+0x494], R94 ;  /* 0x0004945e01007387 */ /* 0x0003e80000100800 */
[----:B----4-:R4:W-:Y:S01]  /*23d70*/  STL [R1+0x4a0], R122 ;  /* 0x0004a07a01007387 */ /* 0x0109e20000100800 */
[----:B-1----:R-:W-:-:S03]  /*23d80*/  IMAD.MOV.U32 R94, RZ, RZ, R123 ;  /* 0x000000ffff5e7224 */ /* 0x002fc600078e007b */
[----:B----4-:R-:W4:Y:S04]  /*23d90*/  LDL.LU.64 R122, [R1+0x988] ;  /* 0x00098800017a7983 */ /* 0x010f280000300a00 */
[----:B------:R1:W-:Y:S04]  /*23da0*/  STL [R1+0x49c], R94 ;  /* 0x00049c5e01007387 */ /* 0x0003e80000100800 */
[----:B------:R1:W-:Y:S02]  /*23db0*/  STL [R1+0x4a8], R106 ;  /* 0x0004a86a01007387 */ /* 0x0003e40000100800 */
[----:B-1----:R-:W-:-:S02]  /*23dc0*/  MOV R94, R107 ;  /* 0x0000006b005e7202 */ /* 0x002fc40000000f00 */
[----:B------:R-:W4:Y:S04]  /*23dd0*/  LDL.LU.64 R106, [R1+0x990] ;  /* 0x00099000016a7983 */ /* 0x000f280000300a00 */
[----:B------:R1:W-:Y:S04]  /*23de0*/  STL [R1+0x4a4], R94 ;  /* 0x0004a45e01007387 */ /* 0x0003e80000100800 */
[----:B------:R1:W-:Y:S02]  /*23df0*/  STL [R1+0x4b0], R108 ;  /* 0x0004b06c01007387 */ /* 0x0003e40000100800 */
[----:B-1----:R-:W-:-:S02]  /*23e00*/  IMAD.MOV.U32 R94, RZ, RZ, R109 ;  /* 0x000000ffff5e7224 */ /* 0x002fc400078e006d */
        /* <DEDUP_REMOVED lines=18> */
[----:B------:R-:W4:Y:S04]  /*23f30*/  LDL.LU.64 R114, [R1+0x9b8] ;  /* 0x0009b80001727983 */ /* 0x000f280000300a00 */
[----:B------:R-:W4:Y:S01]  /*23f40*/  LDL.LU.64 R100, [R1+0x9c0] ;  /* 0x0009c00001647983 */ /* 0x000f220000300a00 */
[----:B-1----:R-:W-:-:S05]  /*23f50*/  IMAD.MOV.U32 R94, RZ, RZ, R105 ;  /* 0x000000ffff5e7224 */ /* 0x002fca00078e0069 */
[----:B------:R1:W-:Y:S04]  /*23f60*/  STL [R1+0x4d4], R94 ;  /* 0x0004d45e01007387 */ /* 0x0003e80000100800 */
[----:B--2---:R2:W-:Y:S01]  /*23f70*/  STL [R1+0x4e0], R116 ;  /* 0x0004e07401007387 */ /* 0x0045e20000100800 */
[----:B-1----:R-:W-:-:S03]  /*23f80*/  IMAD.MOV.U32 R94, RZ, RZ, R117 ;  /* 0x000000ffff5e7224 */ /* 0x002fc600078e0075 */
[----:B--2---:R-:W2:Y:S04]  /*23f90*/  LDL.LU.64 R116, [R1+0x9c8] ;  /* 0x0009c80001747983 */ /* 0x004ea80000300a00 */
[----:B------:R1:W-:Y:S04]  /*23fa0*/  STL [R1+0x4dc], R94 ;  /* 0x0004dc5e01007387 */ /* 0x0003e80000100800 */
[----:B---3--:R3:W-:Y:S01]  /*23fb0*/  STL [R1+0x4e8], R118 ;  /* 0x0004e87601007387 */ /* 0x0087e20000100800 */
[----:B-1----:R-:W-:-:S03]  /*23fc0*/  IMAD.MOV.U32 R94, RZ, RZ, R119 ;  /* 0x000000ffff5e7224 */ /* 0x002fc600078e0077 */
[----:B---3--:R-:W3:Y:S04]  /*23fd0*/  LDL.LU.64 R118, [R1+0x9d0] ;  /* 0x0009d00001767983 */ /* 0x008ee80000300a00 */
[----:B------:R1:W-:Y:S04]  /*23fe0*/  STL [R1+0x4e4], R94 ;  /* 0x0004e45e01007387 */ /* 0x0003e80000100800 */
        /* <DEDUP_REMOVED lines=13> */
[----:B------:R-:W-:Y:S04]  /*240c0*/  STL [R1+0x508], R108 ;  /* 0x0005086c01007387 */ /* 0x000fe80000100800 */
[----:B------:R-:W4:Y:S01]  /*240d0*/  LDL.LU.64 R106, [R1+0x9f8] ;  /* 0x0009f800016a7983 */ /* 0x000f220000300a00 */
[----:B-1----:R-:W-:-:S05]  /*240e0*/  IMAD.MOV.U32 R94, RZ, RZ, R109 ;  /* 0x000000ffff5e7224 */ /* 0x002fca00078e006d */
[----:B------:R1:W-:Y:S02]  /*240f0*/  STL [R1+0x504], R94 ;  /* 0x0005045e01007387 */ /* 0x0003e40000100800 */
[----:B-1----:R-:W-:Y:S02]  /*24100*/  IMAD.MOV.U32 R94, RZ, RZ, R111 ;  /* 0x000000ffff5e7224 */ /* 0x002fe400078e006f */
[----:B------:R1:W-:Y:S04]  /*24110*/  STL [R1+0x510], R110 ;  /* 0x0005106e01007387 */ /* 0x0003e80000100800 */
[----:B------:R-:W4:Y:S04]  /*24120*/  LDL.LU.64 R108, [R1+0xa00] ;  /* 0x000a0000016c7983 */ /* 0x000f280000300a00 */
[----:B------:R1:W-:Y:S04]  /*24130*/  STL [R1+0x50c], R94 ;  /* 0x00050c5e01007387 */ /* 0x0003e80000100800 */
[----:B------:R-:W-:Y:S04]  /*24140*/  STL [R1+0x518], R98 ;  /* 0x0005186201007387 */ /* 0x000fe80000100800 */
[----:B-1----:R-:W4:Y:S01]  /*24150*/  LDL.LU.64 R110, [R1+0xa08] ;  /* 0x000a0800016e7983 */ /* 0x002f220000300a00 */
[----:B------:R-:W-:-:S03]  /*24160*/  IMAD.MOV.U32 R94, RZ, RZ, R99 ;  /* 0x000000ffff5e7224 */ /* 0x000fc600078e0063 */
[----:B------:R-:W-:Y:S04]  /*24170*/  STL [R1+0x520], R112 ;  /* 0x0005207001007387 */ /* 0x000fe80000100800 */
[----:B------:R1:W-:Y:S02]  /*24180*/  STL [R1+0x514], R94 ;  /* 0x0005145e01007387 */ /* 0x0003e40000100800 */
[----:B-1----:R-:W-:Y:S02]  /*24190*/  IMAD.MOV.U32 R94, RZ, RZ, R113 ;  /* 0x000000ffff5e7224 */ /* 0x002fe400078e0071 */
        /* <DEDUP_REMOVED lines=13> */
[----:B---3--:R3:W-:Y:S01]  /*24270*/  STL [R1+0x540], R118 ;  /* 0x0005407601007387 */ /* 0x0087e20000100800 */
[----:B-1----:R-:W-:-:S03]  /*24280*/  IMAD.MOV.U32 R94, RZ, RZ, R119 ;  /* 0x000000ffff5e7224 */ /* 0x002fc600078e0077 */
[----:B------:R-:W-:Y:S04]  /*24290*/  STL [R1+0x548], R102 ;  /* 0x0005486601007387 */ /* 0x000fe80000100800 */
[----:B------:R1:W-:Y:S04]  /*242a0*/  STL [R1+0x53c], R94 ;  /* 0x00053c5e01007387 */ /* 0x0003e80000100800 */
[----:B---3--:R-:W3:Y:S01]  /*242b0*/  LDL.LU.64 R118, [R1+0xa28] ;  /* 0x000a280001767983 */ /* 0x008ee20000300a00 */
[----:B-1----:R-:W-:-:S03]  /*242c0*/  IMAD.MOV.U32 R94, RZ, RZ, R103 ;  /* 0x000000ffff5e7224 */ /* 0x002fc600078e0067 */
[----:B----4-:R-:W-:Y:S04]  /*242d0*/  STL [R1+0x550], R120 ;  /* 0x0005507801007387 */ /* 0x010fe80000100800 */
        /* <DEDUP_REMOVED lines=13> */
[----:B-1----:R-:W-:-:S05]  /*243b0*/  IMAD.MOV.U32 R94, RZ, RZ, R107 ;  /* 0x000000ffff5e7224 */ /* 0x002fca00078e006b */
[----:B------:R1:W-:Y:S04]  /*243c0*/  STL [R1+0x564], R94 ;  /* 0x0005645e01007387 */ /* 0x0003e80000100800 */
[----:B------:R-:W-:Y:S01]  /*243d0*/  STL [R1+0x570], R108 ;  /* 0x0005706c01007387 */ /* 0x000fe20000100800 */
[----:B-1----:R-:W-:-:S03]  /*243e0*/  MOV R94, R109 ;  /* 0x0000006d005e7202 */ /* 0x002fc60000000f00 */
[----:B------:R-:W-:Y:S04]  /*243f0*/  STL [R1+0x578], R110 ;  /* 0x0005786e01007387 */ /* 0x000fe80000100800 */
[----:B------:R1:W-:Y:S01]  /*24400*/  STL [R1+0x56c], R94 ;  /* 0x00056c5e01007387 */ /* 0x0003e20000100800 */
[----:B------:R-:W-:-:S03]  /*24410*/  IMAD.MOV.U32 R98, RZ, RZ, R111 ;  /* 0x000000ffff627224 */ /* 0x000fc600078e006f */
[----:B-1----:R-:W4:Y:S04]  /*24420*/  LDL.LU.64 R94, [R1+0xa48] ;  /* 0x000a4800015e7983 */ /* 0x002f280000300a00 */
[----:B------:R-:W4:Y:S04]  /*24430*/  LDL.LU.64 R96, [R1+0xa50] ;  /* 0x000a500001607983 */ /* 0x000f280000300a00 */
[----:B------:R1:W-:Y:S04]  /*24440*/  STL [R1+0x574], R98 ;  /* 0x0005746201007387 */ /* 0x0003e80000100800 */
[----:B------:R-:W-:Y:S04]  /*24450*/  STL [R1+0x580], R112 ;  /* 0x0005807001007387 */ /* 0x000fe80000100800 */
[----:B-1----:R-:W4:Y:S01]  /*24460*/  LDL.LU.64 R98, [R1+0xa58] ;  /* 0x000a580001627983 */ /* 0x002f220000300a00 */
[----:B------:R-:W-:-:S03]  /*24470*/  IMAD.MOV.U32 R102, RZ, RZ, R113 ;  /* 0x000000ffff667224 */ /* 0x000fc600078e0071 */
[----:B------:R-:W4:Y:S04]  /*24480*/  LDL.LU.64 R100, [R1+0xa60] ;  /* 0x000a600001647983 */ /* 0x000f280000300a00 */
[----:B------:R1:W-:Y:S04]  /*24490*/  STL [R1+0x57c], R102 ;  /* 0x00057c6601007387 */ /* 0x0003e80000100800 */
[----:B------:R-:W-:Y:S04]  /*244a0*/  STL [R1+0x588], R114 ;  /* 0x0005887201007387 */ /* 0x000fe80000100800 */
[----:B-1----:R-:W4:Y:S01]  /*244b0*/  LDL.LU.64 R102, [R1+0xa68] ;  /* 0x000a680001667983 */ /* 0x002f220000300a00 */
[----:B------:R-:W-:-:S03]  /*244c0*/  IMAD.MOV.U32 R106, RZ, RZ, R115 ;  /* 0x000000ffff6a7224 */ /* 0x000fc600078e0073 */
[----:B------:R-:W4:Y:S04]  /*244d0*/  LDL.LU.64 R104, [R1+0xa70] ;  /* 0x000a700001687983 */ /* 0x000f280000300a00 */
[----:B------:R1:W-:Y:S01]  /*244e0*/  STL [R1+0x584], R106 ;  /* 0x0005846a01007387 */ /* 0x0003e20000100800 */
[----:B------:R-:W-:-:S03]  /*244f0*/  IMAD.MOV.U32 R6, RZ, RZ, R124 ;  /* 0x000000ffff067224 */ /* 0x000fc600078e007c */
[----:B--2---:R-:W-:Y:S04]  /*24500*/  STL [R1+0x590], R116 ;  /* 0x0005907401007387 */ /* 0x004fe80000100800 */
[----:B-1----:R-:W2:Y:S01]  /*24510*/  LDL.LU.64 R106, [R1+0xa78] ;  /* 0x000a7800016a7983 */ /* 0x002ea20000300a00 */
[----:B------:R-:W-:-:S03]  /*24520*/  IMAD.MOV.U32 R110, RZ, RZ, R117 ;  /* 0x000000ffff6e7224 */ /* 0x000fc600078e0075 */
[----:B------:R-:W2:Y:S04]  /*24530*/  LDL.LU.64 R108, [R1+0xa80] ;  /* 0x000a8000016c7983 */ /* 0x000ea80000300a00 */
[----:B------:R1:W-:Y:S04]  /*24540*/  STL [R1+0x58c], R110 ;  /* 0x00058c6e01007387 */ /* 0x0003e80000100800 */
[----:B---3--:R-:W-:Y:S04]  /*24550*/  STL [R1+0x598], R118 ;  /* 0x0005987601007387 */ /* 0x008fe80000100800 */
[----:B-1----:R-:W3:Y:S01]  /*24560*/  LDL.LU.64 R110, [R1+0xa88] ;  /* 0x000a8800016e7983 */ /* 0x002ee20000300a00 */
[----:B------:R-:W-:-:S03]  /*24570*/  IMAD.MOV.U32 R114, RZ, RZ, R119 ;  /* 0x000000ffff727224 */ /* 0x000fc600078e0077 */
[----:B------:R-:W3:Y:S04]  /*24580*/  LDL.LU.64 R112, [R1+0xa90] ;  /* 0x000a900001707983 */ /* 0x000ee80000300a00 */
[----:B------:R1:W-:Y:S04]  /*24590*/  STL [R1+0x594], R114 ;  /* 0x0005947201007387 */ /* 0x0003e80000100800 */
[----:B----4-:R-:W-:Y:S04]  /*245a0*/  STL [R1+0x5a0], R120 ;  /* 0x0005a07801007387 */ /* 0x010fe80000100800 */
[----:B-1----:R-:W4:Y:S01]  /*245b0*/  LDL.LU.64 R114, [R1+0xa98] ;  /* 0x000a980001727983 */ /* 0x002f220000300a00 */
[----:B------:R-:W-:-:S03]  /*245c0*/  IMAD.MOV.U32 R118, RZ, RZ, R121 ;  /* 0x000000ffff767224 */ /* 0x000fc600078e0079 */
[----:B------:R-:W4:Y:S04]  /*245d0*/  LDL.LU.64 R116, [R1+0xaa0] ;  /* 0x000aa00001747983 */ /* 0x000f280000300a00 */
[----:B------:R1:W-:Y:S04]  /*245e0*/  STL [R1+0x59c], R118 ;  /* 0x00059c7601007387 */ /* 0x0003e80000100800 */
[----:B------:R1:W-:Y:S04]  /*245f0*/  STL [R1+0x5a8], R122 ;  /* 0x0005a87a01007387 */ /* 0x0003e80000100800 */
[----:B-1----:R-:W4:Y:S04]  /*24600*/  LDL.LU.64 R118, [R1+0xaa8] ;  /* 0x000aa80001767983 */ /* 0x002f280000300a00 */
[----:B------:R-:W4:Y:S01]  /*24610*/  LDL.LU.64 R120, [R1+0xab0] ;  /* 0x000ab00001787983 */ /* 0x000f220000300a00 */
[----:B------:R-:W-:-:S05]  /*24620*/  IMAD.MOV.U32 R122, RZ, RZ, R123 ;  /* 0x000000ffff7a7224 */ /* 0x000fca00078e007b */
[----:B------:R1:W-:Y:S01]  /*24630*/  STL [R1+0x5a4], R122 ;  /* 0x0005a47a01007387 */ /* 0x0003e20000100800 */
[----:B------:R-:W-:-:S03]  /*24640*/  IMAD.MOV.U32 R124, RZ, RZ, R127 ;  /* 0x000000ffff7c7224 */ /* 0x000fc600078e007f */
[----:B------:R1:W-:Y:S04]  /*24650*/  STL [R1+0x5b0], R126 ;  /* 0x0005b07e01007387 */ /* 0x0003e80000100800 */
[----:B-1----:R-:W4:Y:S04]  /*24660*/  LDL.LU.64 R122, [R1+0xac0] ;  /* 0x000ac000017a7983 */ /* 0x002f280000300a00 */
[----:B------:R-:W4:Y:S04]  /*24670*/  LDL.LU.64 R126, [R1+0xab8] ;  /* 0x000ab800017e7983 */ /* 0x000f280000300a00 */
[----:B------:R1:W-:Y:S02]  /*24680*/  STL [R1+0x5ac], R124 ;  /* 0x0005ac7c01007387 */ /* 0x0003e40000100800 */
[----:B-1----:R-:W-:-:S02]  /*24690*/  IMAD.MOV.U32 R124, RZ, RZ, R95 ;  /* 0x000000ffff7c7224 */ /* 0x002fc400078e005f */
[----:B------:R1:W-:Y:S04]  /*246a0*/  STL [R1+0x5b8], R94 ;  /* 0x0005b85e01007387 */ /* 0x0003e80000100800 */
[----:B-1----:R1:W5:Y:S04]  /*246b0*/  LDL.LU.64 R94, [R1+0xc60] ;  /* 0x000c6000015e7983 */ /* 0x0023680000300a00 */
[----:B------:R-:W-:Y:S04]  /*246c0*/  STL [R1+0x5c0], R96 ;  /* 0x0005c06001007387 */ /* 0x000fe80000100800 */
[----:B------:R1:W-:Y:S02]  /*246d0*/  STL [R1+0x5b4], R124 ;  /* 0x0005b47c01007387 */ /* 0x0003e40000100800 */
[----:B-1----:R-:W-:-:S02]  /*246e0*/  IMAD.MOV.U32 R124, RZ, RZ, R97 ;  /* 0x000000ffff7c7224 */ /* 0x002fc400078e0061 */
[----:B------:R1:W5:Y:S04]  /*246f0*/  LDL.LU.64 R96, [R1+0xc58] ;  /* 0x000c580001607983 */ /* 0x0003680000300a00 */
        /* <DEDUP_REMOVED lines=16> */
[----:B--2---:R-:W-:Y:S04]  /*24800*/  STL [R1+0x5e8], R106 ;  /* 0x0005e86a01007387 */ /* 0x004fe80000100800 */
[----:B------:R2:W-:Y:S02]  /*24810*/  STL [R1+0x5dc], R124 ;  /* 0x0005dc7c01007387 */ /* 0x0005e40000100800 */
[----:B--2---:R-:W-:-:S02]  /*24820*/  IMAD.MOV.U32 R124, RZ, RZ, R107 ;  /* 0x000000ffff7c7224 */ /* 0x004fc400078e006b */
[----:B------:R1:W5:Y:S04]  /*24830*/  LDL.LU.64 R106, [R1+0xc30] ;  /* 0x000c3000016a7983 */ /* 0x0003680000300a00 */
[----:B------:R-:W-:Y:S04]  /*24840*/  STL [R1+0x5f0], R108 ;  /* 0x0005f06c01007387 */ /* 0x000fe80000100800 */
[----:B------:R2:W-:Y:S02]  /*24850*/  STL [R1+0x5e4], R124 ;  /* 0x0005e47c01007387 */ /* 0x0005e40000100800 */
[----:B--2---:R-:W-:-:S02]  /*24860*/  IMAD.MOV.U32 R124, RZ, RZ, R109 ;  /* 0x000000ffff7c7224 */ /* 0x004fc400078e006d */
[----:B------:R1:W5:Y:S04]  /*24870*/  LDL.LU.64 R108, [R1+0xc28] ;  /* 0x000c2800016c7983 */ /* 0x0003680000300a00 */
[----:B---3--:R-:W-:Y:S04]  /*24880*/  STL [R1+0x5f8], R110 ;  /* 0x0005f86e01007387 */ /* 0x008fe80000100800 */
[----:B------:R2:W-:Y:S02]  /*24890*/  STL [R1+0x5ec], R124 ;  /* 0x0005ec7c01007387 */ /* 0x0005e40000100800 */
[----:B--2---:R-:W-:-:S02]  /*248a0*/  IMAD.MOV.U32 R124, RZ, RZ, R111 ;  /* 0x000000ffff7c7224 */ /* 0x004fc400078e006f */
[----:B------:R1:W5:Y:S04]  /*248b0*/  LDL.LU.64 R110, [R1+0xc20] ;  /* 0x000c2000016e7983 */ /* 0x0003680000300a00 */
[----:B------:R-:W-:Y:S04]  /*248c0*/  STL [R1+0x600], R112 ;  /* 0x0006007001007387 */ /* 0x000fe80000100800 */
[----:B------:R2:W-:Y:S02]  /*248d0*/  STL [R1+0x5f4], R124 ;  /* 0x0005f47c01007387 */ /* 0x0005e40000100800 */
[----:B--2---:R-:W-:-:S02]  /*248e0*/  IMAD.MOV.U32 R124, RZ, RZ, R113 ;  /* 0x000000ffff7c7224 */ /* 0x004fc400078e0071 */
[----:B------:R1:W5:Y:S04]  /*248f0*/  LDL.LU.64 R112, [R1+0xc18] ;  /* 0x000c180001707983 */ /* 0x0003680000300a00 */
[----:B----4-:R-:W-:Y:S04]  /*24900*/  STL [R1+0x608], R114 ;  /* 0x0006087201007387 */ /* 0x010fe80000100800 */
[----:B------:R2:W-:Y:S02]  /*24910*/  STL [R1+0x5fc], R124 ;  /* 0x0005fc7c01007387 */ /* 0x0005e40000100800 */
[----:B--2---:R-:W-:-:S02]  /*24920*/  IMAD.MOV.U32 R124, RZ, RZ, R115 ;  /* 0x000000ffff7c7224 */ /* 0x004fc400078e0073 */
[----:B------:R1:W5:Y:S04]  /*24930*/  LDL.LU.64 R114, [R1+0xc10] ;  /* 0x000c100001727983 */ /* 0x0003680000300a00 */
[----:B------:R-:W-:Y:S04]  /*24940*/  STL [R1+0x610], R116 ;  /* 0x0006107401007387 */ /* 0x000fe80000100800 */
        /* <DEDUP_REMOVED lines=11> */
[----:B------:R2:W-:Y:S04]  /*24a00*/  STL [R1+0x628], R122 ;  /* 0x0006287a01007387 */ /* 0x0005e80000100800 */
[----:B------:R3:W-:Y:S04]  /*24a10*/  STL [R1+0x61c], R124 ;  /* 0x00061c7c01007387 */ /* 0x0007e80000100800 */
[----:B--2---:R1:W5:Y:S04]  /*24a20*/  LDL.LU R122, [R1+0xbf0] ;  /* 0x000bf000017a7983 */ /* 0x0043680000300800 */
[----:B------:R-:W-:Y:S04]  /*24a30*/  STL [R1+0x630], R126 ;  /* 0x0006307e01007387 */ /* 0x000fe80000100800 */
[----:B------:R2:W-:Y:S01]  /*24a40*/  STL [R1+0x624], R123 ;  /* 0x0006247b01007387 */ /* 0x0005e20000100800 */
[----:B---3--:R-:W-:Y:S01]  /*24a50*/  IMAD.MOV.U32 R124, RZ, RZ, R127 ;  /* 0x000000ffff7c7224 */ /* 0x008fe200078e007f */
[----:B--2---:R-:W-:-:S04]  /*24a60*/  SHF.R.S32.HI R123, RZ, 0x1f, R238 ;  /* 0x0000001fff7b7819 */ /* 0x004fc800000114ee */
[----:B------:R-:W-:Y:S01]  /*24a70*/  LEA.HI R123, R123, R238, RZ, 0x7 ;  /* 0x000000ee7b7b7211 */ /* 0x000fe200078f38ff */
[----:B------:R2:W-:Y:S03]  /*24a80*/  STL [R1+0x62c], R124 ;  /* 0x00062c7c01007387 */ /* 0x0005e60000100800 */
[----:B------:R-:W-:-:S04]  /*24a90*/  SHF.R.S32.HI R123, RZ, 0x7, R123 ;  /* 0x00000007ff7b7819 */ /* 0x000fc8000001147b */
[----:B--2---:R-:W-:-:S04]  /*24aa0*/  VIMNMX R124, PT, PT, R123, 0x2, !PT ;  /* 0x000000027b7c7848 */ /* 0x004fc80007fe0100 */
[----:B------:R-:W-:-:S05]  /*24ab0*/  IADD3 R126, PT, PT, R124, -0x2, RZ ;  /* 0xfffffffe7c7e7810 */ /* 0x000fca0007ffe0ff */
[----:B------:R1:W-:Y:S01]  /*24ac0*/  STL [R1+0x634], R126 ;  /* 0x0006347e01007387 */ /* 0x0003e20000100800 */
[----:B------:R-:W-:Y:S01]  /*24ad0*/  USHF.R.S32.HI UR4, URZ, 0x1f, UR13 ;  /* 0x0000001fff047899 */ /* 0x000fe2000801140d */
[----:B------:R-:W-:Y:S01]  /*24ae0*/  VIADD R123, R123, 0xfffffffe ;  /* 0xfffffffe7b7b7836 */ /* 0x000fe20000000000 */
[----:B------:R-:W-:Y:S01]  /*24af0*/  USHF.R.S32.HI UR14, URZ, 0x1f, UR5 ;  /* 0x0000001fff0e7899 */ /* 0x000fe20008011405 */
[----:B------:R-:W-:Y:S01]  /*24b00*/  IMAD.MOV.U32 R124, RZ, RZ, RZ ;  /* 0x000000ffff7c7224 */ /* 0x000fe200078e00ff */
[----:B------:R-:W-:Y:S01]  /*24b10*/  USHF.L.U32 UR9, UR13, 0x2, URZ ;  /* 0x000000020d097899 */ /* 0x000fe200080006ff */
[----:B------:R-:W-:Y:S01]  /*24b20*/  IMAD.MOV.U32 R123, RZ, RZ, RZ ;  /* 0x000000ffff7b7224 */ /* 0x000fe200078e00ff */
[----:B------:R-:W-:Y:S02]  /*24b30*/  USHF.L.U32 UR10, UR5, 0x2, URZ ;  /* 0x00000002050a7899 */ /* 0x000fe400080006ff */
[----:B------:R-:W-:Y:S02]  /*24b40*/  USHF.L.U64.HI UR13, UR13, 0x2, UR4 ;  /* 0x000000020d0d7899 */ /* 0x000fe40008010204 */
[----:B------:R-:W-:Y:S01]  /*24b50*/  USHF.L.U64.HI UR14, UR5, 0x2, UR14 ;  /* 0x00000002050e7899 */ /* 0x000fe2000801020e */
[----:B------:R-:W-:Y:S01]  /*24b60*/  UMOV UR12, 0x1 ;  /* 0x00000001000c7882 */ /* 0x000fe20000000000 */
[----:B------:R-:W-:Y:S01]  /*24b70*/  UMOV UR4, URZ ;  /* 0x000000ff00047c82 */ /* 0x000fe20008000000 */
[----:B-1----:R-:W-:-:S09]  /*24b80*/  UMOV UR5, URZ ;  /* 0x000000ff00057c82 */ /* 0x002fd20008000000 */
.L_x_10:
[----:B------:R-:W-:Y:S01]  /*24b90*/  UIADD3 UR4, UPT, UPT, UR4, 0x1, URZ ;  /* 0x0000000104047890 */ /* 0x000fe2000fffe0ff */
[----:B------:R-:W-:-:S04]  /*24ba0*/  DEPBAR.LE SB0, 0x0 ;  /* 0x000080000000791a */ /* 0x000fc80000000000 */
[----:B------:R-:W-:Y:S01]  /*24bb0*/  ULEA UR8, UR12, UR6, 0x3 ;  /* 0x000000060c087291 */ /* 0x000fe2000f8e18ff */
[----:B------:R-:W-:Y:S01]  /*24bc0*/  IMAD.U32 R124, R124, -0x80000000, RZ ;  /* 0x800000007c7c7824 */ /* 0x000fe200078e00ff */
[----:B------:R-:W-:Y:S02]  /*24bd0*/  UISETP.GT.AND UP1, UPT, UR4, 0x1, UPT ;  /* 0x000000010400788c */ /* 0x000fe4000bf24270 */
[----:B------:R-:W-:Y:S02]  /*24be0*/  UIADD3 UR8, UPT, UPT, UR8, 0x50000, URZ ;  /* 0x0005000008087890 */ /* 0x000fe4000fffe0ff */
[----:B------:R-:W-:Y:S01]  /*24bf0*/  USEL UR4, UR4, URZ, !UP1 ;  /* 0x000000ff04047287 */ /* 0x000fe2000c800000 */
[----:B------:R-:W-:Y:S06]  /*24c00*/  BAR.SYNC.DEFER_BLOCKING 0x0 ;  /* 0x0000000000007b1d */ /* 0x000fec0000010000 */
[----:B-----5:R-:W-:Y:S05]  /*24c10*/  @P5 BRA `(.L_x_8) ;  /* 0x0000000400d05947 */ /* 0x020fea0003800000 */
[----:B------:R-:W-:Y:S02]  /*24c20*/  ULEA UR22, UR4, UR6, 0x11 ;  /* 0x0000000604167291 */ /* 0x000fe4000f8e88ff */
[----:B------:R-:W-:Y:S02]  /*24c30*/  ULEA UR23, UR4, UR6, 0xf ;  /* 0x0000000604177291 */ /* 0x000fe4000f8e78ff */
[----:B------:R-:W-:Y:S02]  /*24c40*/  USHF.R.U32.HI UR22, URZ, 0x4, UR22 ;  /* 0x00000004ff167899 */ /* 0x000fe40008011616 */
[----:B------:R-:W-:Y:S02]  /*24c50*/  UIADD3 UR23, UPT, UPT, UR23, 0x40000, URZ ;  /* 0x0004000017177890 */ /* 0x000fe4000fffe0ff */
[----:B------:R-:W-:Y:S02]  /*24c60*/  USGXT.U32 UR70, UR22, 0xe ;  /* 0x0000000e1646789a */ /* 0x000fe40008000000 */
[----:B------:R-:W-:-:S02]  /*24c70*/  USHF.R.U32.HI UR72, URZ, 0x4, UR23 ;  /* 0x00000004ff487899 */ /* 0x000fc40008011617 */
[----:B------:R-:W-:Y:S02]  /*24c80*/  UIADD3 UR24, UP1, UPT, UR70, 0x2, URZ ;  /* 0x0000000246187890 */ /* 0x000fe4000ff3e0ff */
[----:B------:R-:W-:Y:S01]  /*24c90*/  USGXT.U32 UR72, UR72, 0xe ;  /* 0x0000000e4848789a */ /* 0x000fe20008000000 */
[----:B------:R-:W-:Y:S01]  /*24ca0*/  UMOV UR15, URZ ;  /* 0x000000ff000f7c82 */ /* 0x000fe20008000000 */
[----:B------:R-:W-:Y:S01]  /*24cb0*/  UMOV UR34, UR8 ;  /* 0x0000000800227c82 */ /* 0x000fe20008000000 */
[----:B------:R-:W-:Y:S02]  /*24cc0*/  UIADD3.X UR25, UPT, UPT, UR15, 0x40004040, URZ, UP1, !UPT ;  /* 0x400040400f197890 */ /* 0x000fe40008ffe4ff */
[----:B------:R-:W-:Y:S01]  /*24cd0*/  UIADD3 UR30, UP1, UPT, UR72, 0x2, URZ ;  /* 0x00000002481e7890 */ /* 0x000fe2000ff3e0ff */
[----:B------:R-:W-:Y:S01]  /*24ce0*/  UMOV UR35, URZ ;  /* 0x000000ff00237c82 */ /* 0x000fe20008000000 */
[----:B------:R-:W-:Y:S01]  /*24cf0*/  UMOV UR31, URZ ;  /* 0x000000ff001f7c82 */ /* 0x000fe20008000000 */
[----:B------:R-:W-:Y:S01]  /*24d00*/  UMOV UR15, UR34 ;  /* 0x00000022000f7c82 */ /* 0x000fe20008000000 */
[----:B------:R-:W-:-:S02]  /*24d10*/  UIADD3.X UR31, UPT, UPT, UR31, 0x40004040, URZ, UP1, !UPT ;  /* 0x400040401f1f7890 */ /* 0x000fc40008ffe4ff */
[----:B------:R-:W-:Y:S02]  /*24d20*/  UIADD3 UR34, UP6, UPT, UR24, 0x2, URZ ;  /* 0x0000000218227890 */ /* 0x000fe4000ffde0ff */
[----:B------:R-:W-:Y:S02]  /*24d30*/  UIADD3 UR42, UP5, UPT, UR30, 0x2, URZ ;  /* 0x000000021e2a7890 */ /* 0x000fe4000ffbe0ff */
[----:B------:R-:W-:Y:S02]  /*24d40*/  UIADD3 UR38, UP2, UPT, UR24, 0x7fe, URZ ;  /* 0x000007fe18267890 */ /* 0x000fe4000ff5e0ff */
[----:B------:R-:W-:Y:S02]  /*24d50*/  UIADD3.X UR35, UPT, UPT, UR25, URZ, URZ, UP6, !UPT ;  /* 0x000000ff19237290 */ /* 0x000fe4000b7fe4ff */
[----:B------:R-:W-:Y:S02]  /*24d60*/  UIADD3.X UR43, UPT, UPT, UR31, URZ, URZ, UP5, !UPT ;  /* 0x000000ff1f2b7290 */ /* 0x000fe4000affe4ff */
[----:B------:R-:W-:-:S02]  /*24d70*/  UIADD3 UR46, UP5, UPT, UR30, 0x4, URZ ;  /* 0x000000041e2e7890 */ /* 0x000fc4000ffbe0ff */
[----:B------:R-:W-:Y:S02]  /*24d80*/  UIADD3 UR48, UP6, UPT, UR24, 0x804, URZ ;  /* 0x0000080418307890 */ /* 0x000fe4000ffde0ff */
[----:B------:R-:W-:Y:S01]  /*24d90*/  UIADD3.X UR39, UPT, UPT, UR25, URZ, URZ, UP2, !UPT ;  /* 0x000000ff19277290 */ /* 0x000fe200097fe4ff */
[----:B------:R-:W-:Y:S01]  /*24da0*/  UMOV UR68, 0x0 ;  /* 0x0000000000447882 */ /* 0x000fe20000000000 */
[----:B------:R-:W-:Y:S01]  /*24db0*/  UMOV UR69, 0x4400910 ;  /* 0x0440091000457882 */ /* 0x000fe20000000000 */
[----:B------:R-:W-:Y:S01]  /*24dc0*/  UIADD3 UR54, UP2, UPT, UR30, 0x200, URZ ;  /* 0x000002001e367890 */ /* 0x000fe2000ff5e0ff */
[----:B------:R-:W-:Y:S01]  /*24dd0*/  UMOV UR71, 0x40004040 ;  /* 0x4000404000477882 */ /* 0x000fe20000000000 */
[----:B------:R-:W-:Y:S01]  /*24de0*/  UMOV UR73, 0x40004040 ;  /* 0x4000404000497882 */ /* 0x000fe20000000000 */
[----:B------:R-:W-:Y:S01]  /*24df0*/  UIADD3 UR36, UP4, UPT, UR24, 0x4, URZ ;  /* 0x0000000418247890 */ /* 0x000fe2000ff9e0ff */
[----:B------:R1:W-:Y:S01]  /*24e00*/  UTCHMMA gdesc[UR72], gdesc[UR70], tmem[UR7], tmem[UR68], idesc[UR69], UPT ;  /* 0x00ff4446480075ea */ /* 0x0003e2000b800007 */
[----:B------:R-:W-:-:S02]  /*24e10*/  UIADD3 UR44, UP1, UPT, UR24, 0x802, URZ ;  /* 0x00000802182c7890 */ /* 0x000fc4000ff3e0ff */
[----:B------:R-:W-:Y:S02]  /*24e20*/  UIADD3.X UR47, UPT, UPT, UR31, URZ, URZ, UP5, !UPT ;  /* 0x000000ff1f2f7290 */ /* 0x000fe4000affe4ff */
[----:B------:R-:W-:Y:S02]  /*24e30*/  UIADD3.X UR49, UPT, UPT, UR25, URZ, URZ, UP6, !UPT ;  /* 0x000000ff19317290 */ /* 0x000fe4000b7fe4ff */
[----:B------:R-:W-:Y:S02]  /*24e40*/  UIADD3 UR50, UP5, UPT, UR30, 0x1fe, URZ ;  /* 0x000001fe1e327890 */ /* 0x000fe4000ffbe0ff */
[----:B------:R-:W-:Y:S02]  /*24e50*/  UIADD3 UR40, UP3, UPT, UR24, 0x800, URZ ;  /* 0x0000080018287890 */ /* 0x000fe4000ff7e0ff */
[----:B-1----:R-:W-:Y:S02]  /*24e60*/  UIADD3 UR72, UP6, UPT, UR30, 0x3fe, URZ ;  /* 0x000003fe1e487890 */ /* 0x002fe4000ffde0ff */
[----:B------:R-:W-:-:S02]  /*24e70*/  UIADD3.X UR55, UPT, UPT, UR31, URZ, URZ, UP2, !UPT ;  /* 0x000000ff1f377290 */ /* 0x000fc400097fe4ff */
[----:B------:R-:W-:Y:S02]  /*24e80*/  UIADD3.X UR37, UPT, UPT, UR25, URZ, URZ, UP4, !UPT ;  /* 0x000000ff19257290 */ /* 0x000fe4000a7fe4ff */
[----:B------:R-:W-:Y:S02]  /*24e90*/  UIADD3 UR58, UP2, UPT, UR30, 0x202, URZ ;  /* 0x000002021e3a7890 */ /* 0x000fe4000ff5e0ff */
[----:B------:R-:W-:Y:S02]  /*24ea0*/  UIADD3.X UR45, UPT, UPT, UR25, URZ, URZ, UP1, !UPT ;  /* 0x000000ff192d7290 */ /* 0x000fe40008ffe4ff */
[----:B------:R-:W-:Y:S02]  /*24eb0*/  UIADD3 UR64, UP1, UPT, UR30, 0x204, URZ ;  /* 0x000002041e407890 */ /* 0x000fe4000ff3e0ff */
[----:B------:R-:W-:Y:S02]  /*24ec0*/  UIADD3 UR52, UP4, UPT, UR24, 0xffe, URZ ;  /* 0x00000ffe18347890 */ /* 0x000fe4000ff9e0ff */
[----:B------:R-:W-:-:S02]  /*24ed0*/  UIADD3.X UR51, UPT, UPT, UR31, URZ, URZ, UP5, !UPT ;  /* 0x000000ff1f337290 */ /* 0x000fc4000affe4ff */
[----:B------:R-:W-:Y:S02]  /*24ee0*/  UIADD3.X UR73, UPT, UPT, UR31, URZ, URZ, UP6, !UPT ;  /* 0x000000ff1f497290 */ /* 0x000fe4000b7fe4ff */
[----:B------:R-:W-:Y:S02]  /*24ef0*/  UIADD3 UR56, UP5, UPT, UR24, 0x1000, URZ ;  /* 0x0000100018387890 */ /* 0x000fe4000ffbe0ff */
[----:B------:R-:W-:Y:S02]  /*24f00*/  UIADD3.X UR41, UPT, UPT, UR25, URZ, URZ, UP3, !UPT ;  /* 0x000000ff19297290 */ /* 0x000fe40009ffe4ff */
[----:B------:R-:W-:Y:S01]  /*24f10*/  UIADD3 UR70, UP6, UPT, UR30, 0x400, URZ ;  /* 0x000004001e467890 */ /* 0x000fe2000ffde0ff */
[----:B------:R-:W-:Y:S01]  /*24f20*/  UMOV UR66, 0x0 ;  /* 0x0000000000427882 */ /* 0x000fe20000000000 */
[----:B------:R-:W-:Y:S01]  /*24f30*/  UMOV UR67, 0x4400910 ;  /* 0x0440091000437882 */ /* 0x000fe20000000000 */
[----:B------:R-:W-:Y:S02]  /*24f40*/  UIADD3 UR60, UP3, UPT, UR24, 0x1002, URZ ;  /* 0x00001002183c7890 */ /* 0x000fe4000ff7e0ff */
[----:B------:R1:W-:Y:S01]  /*24f50*/  UTCHMMA gdesc[UR30], gdesc[UR24], tmem[UR7], tmem[UR66], idesc[UR67], UPT ;  /* 0x00ff42181e0075ea */ /* 0x0003e2000b800007 */
[----:B------:R-:W-:Y:S01]  /*24f60*/  UIADD3.X UR59, UPT, UPT, UR31, URZ, URZ, UP2, !UPT ;  /* 0x000000ff1f3b7290 */ /* 0x000fe200097fe4ff */
[----:B------:R-:W-:Y:S01]  /*24f70*/  UMOV UR18, 0x0 ;  /* 0x0000000000127882 */ /* 0x000fe20000000000 */
[----:B------:R-:W-:Y:S01]  /*24f80*/  UMOV UR19, 0x4400910 ;  /* 0x0440091000137882 */ /* 0x000fe20000000000 */
[----:B------:R-:W-:Y:S01]  /*24f90*/  UIADD3 UR62, UP2, UPT, UR24, 0x1004, URZ ;  /* 0x00001004183e7890 */ /* 0x000fe2000ff5e0ff */
[----:B------:R2:W-:Y:S01]  /*24fa0*/  UTCHMMA gdesc[UR42], gdesc[UR34], tmem[UR7], tmem[UR18], idesc[UR19], UPT ;  /* 0x00ff12222a0075ea */ /* 0x0005e2000b800007 */
[----:B------:R-:W-:-:S02]  /*24fb0*/  UIADD3.X UR65, UPT, UPT, UR31, URZ, URZ, UP1, !UPT ;  /* 0x000000ff1f417290 */ /* 0x000fc40008ffe4ff */
[----:B------:R-:W-:Y:S02]  /*24fc0*/  UIADD3 UR68, UP1, UPT, UR24, 0x17fe, URZ ;  /* 0x000017fe18447890 */ /* 0x000fe4000ff3e0ff */
[----:B------:R-:W-:Y:S01]  /*24fd0*/  UIADD3.X UR53, UPT, UPT, UR25, URZ, URZ, UP4, !UPT ;  /* 0x000000ff19357290 */ /* 0x000fe2000a7fe4ff */
[----:B------:R-:W-:Y:S01]  /*24fe0*/  UMOV UR20, 0x0 ;  /* 0x0000000000147882 */ /* 0x000fe20000000000 */
[----:B------:R-:W-:Y:S01]  /*24ff0*/  UMOV UR21, 0x4400910 ;  /* 0x0440091000157882 */ /* 0x000fe20000000000 */
[----:B-1----:R-:W-:Y:S01]  /*25000*/  UIADD3 UR66, UP4, UPT, UR24, 0x1800, URZ ;  /* 0x0000180018427890 */ /* 0x002fe2000ff9e0ff */
[----:B------:R1:W-:Y:S01]  /*25010*/  UTCHMMA gdesc[UR46], gdesc[UR36], tmem[UR7], tmem[UR20], idesc[UR21], UPT ;  /* 0x00ff14242e0075ea */ /* 0x0003e2000b800007 */
[----:B------:R-:W-:Y:S02]  /*25020*/  UIADD3.X UR57, UPT, UPT, UR25, URZ, URZ, UP5, !UPT ;  /* 0x000000ff19397290 */ /* 0x000fe4000affe4ff */
[----:B------:R-:W-:Y:S02]  /*25030*/  UIADD3.X UR71, UPT, UPT, UR31, URZ, URZ, UP6, !UPT ;  /* 0x000000ff1f477290 */ /* 0x000fe4000b7fe4ff */
[----:B--2---:R-:W-:-:S02]  /*25040*/  UIADD3 UR18, UP5, UPT, UR30, 0x402, URZ ;  /* 0x000004021e127890 */ /* 0x004fc4000ffbe0ff */
[----:B------:R-:W-:Y:S02]  /*25050*/  UIADD3 UR34, UP6, UPT, UR24, 0x1802, URZ ;  /* 0x0000180218227890 */ /* 0x000fe4000ffde0ff */
[----:B------:R-:W-:Y:S02]  /*25060*/  UIADD3.X UR61, UPT, UPT, UR25, URZ, URZ, UP3, !UPT ;  /* 0x000000ff193d7290 */ /* 0x000fe40009ffe4ff */
[----:B------:R-:W-:Y:S02]  /*25070*/  UIADD3 UR42, UP3, UPT, UR30, 0x404, URZ ;  /* 0x000004041e2a7890 */ /* 0x000fe4000ff7e0ff */
[----:B------:R-:W-:Y:S02]  /*25080*/  UIADD3.X UR63, UPT, UPT, UR25, URZ, URZ, UP2, !UPT ;  /* 0x000000ff193f7290 */ /* 0x000fe400097fe4ff */
[----:B-1----:R-:W-:Y:S02]  /*25090*/  UIADD3 UR20, UP2, UPT, UR30, 0x5fe, URZ ;  /* 0x000005fe1e147890 */ /* 0x002fe4000ff5e0ff */
[----:B------:R-:W-:-:S02]  /*250a0*/  UIADD3.X UR69, UPT, UPT, UR25, URZ, URZ, UP1, !UPT ;  /* 0x000000ff19457290 */ /* 0x000fc40008ffe4ff */
[----:B------:R-:W-:Y:S02]  /*250b0*/  UIADD3 UR46, UP1, UPT, UR30, 0x600, URZ ;  /* 0x000006001e2e7890 */ /* 0x000fe4000ff3e0ff */
[----:B------:R-:W-:Y:S02]  /*250c0*/  UIADD3.X UR67, UPT, UPT, UR25, URZ, URZ, UP4, !UPT ;  /* 0x000000ff19437290 */ /* 0x000fe4000a7fe4ff */
[----:B------:R-:W-:Y:S02]  /*250d0*/  UIADD3.X UR19, UPT, UPT, UR31, URZ, URZ, UP5, !UPT ;  /* 0x000000ff1f137290 */ /* 0x000fe4000affe4ff */
[----:B------:R-:W-:Y:S02]  /*250e0*/  UIADD3 UR36, UP4, UPT, UR30, 0x602, URZ ;  /* 0x000006021e247890 */ /* 0x000fe4000ff9e0ff */
[----:B------:R-:W-:Y:S01]  /*250f0*/  UIADD3.X UR35, UPT, UPT, UR25, URZ, URZ, UP6, !UPT ;  /* 0x000000ff19237290 */ /* 0x000fe2000b7fe4ff */
[----:B------:R-:W-:Y:S01]  /*25100*/  UMOV UR74, 0x0 ;  /* 0x00000000004a7882 */ /* 0x000fe20000000000 */
[----:B------:R-:W-:Y:S01]  /*25110*/  UMOV UR75, 0x4400910 ;  /* 0x04400910004b7882 */ /* 0x000fe20000000000 */
[----:B------:R-:W-:Y:S01]  /*25120*/  UIADD3 UR24, UP5, UPT, UR24, 0x1804, URZ ;  /* 0x0000180418187890 */ /* 0x000fe2000ffbe0ff */
[----:B------:R1:W-:Y:S01]  /*25130*/  UTCHMMA gdesc[UR50], gdesc[UR38], tmem[UR7], tmem[UR74], idesc[UR75], UPT ;  /* 0x00ff4a26320075ea */ /* 0x0003e2000b800007 */
[----:B------:R-:W-:-:S02]  /*25140*/  UIADD3 UR30, UP6, UPT, UR30, 0x604, URZ ;  /* 0x000006041e1e7890 */ /* 0x000fc4000ffde0ff */
[----:B------:R-:W-:Y:S01]  /*25150*/  UIADD3.X UR43, UPT, UPT, UR31, URZ, URZ, UP3, !UPT ;  /* 0x000000ff1f2b7290 */ /* 0x000fe20009ffe4ff */
[----:B------:R-:W-:Y:S01]  /*25160*/  UMOV UR76, 0x0 ;  /* 0x00000000004c7882 */ /* 0x000fe20000000000 */
[----:B------:R-:W-:Y:S01]  /*25170*/  UMOV UR77, 0x4400910 ;  /* 0x04400910004d7882 */ /* 0x000fe20000000000 */
[----:B------:R-:W-:Y:S01]  /*25180*/  UIADD3.X UR21, UPT, UPT, UR31, URZ, URZ, UP2, !UPT ;  /* 0x000000ff1f157290 */ /* 0x000fe200097fe4ff */
[----:B------:R2:W-:Y:S01]  /*25190*/  UTCHMMA gdesc[UR54], gdesc[UR40], tmem[UR7], tmem[UR76], idesc[UR77], UPT ;  /* 0x00ff4c28360075ea */ /* 0x0005e2000b800007 */
[----:B------:R-:W-:Y:S01]  /*251a0*/  UIADD3.X UR47, UPT, UPT, UR31, URZ, URZ, UP1, !UPT ;  /* 0x000000ff1f2f7290 */ /* 0x000fe20008ffe4ff */
[----:B------:R2:W-:Y:S01]  /*251b0*/  UTCHMMA gdesc[UR58], gdesc[UR44], tmem[UR7], tmem[UR74], idesc[UR75], UPT ;  /* 0x00ff4a2c3a0075ea */ /* 0x0005e2000b800007 */
[----:B------:R-:W-:Y:S01]  /*251c0*/  UIADD3.X UR37, UPT, UPT, UR31, URZ, URZ, UP4, !UPT ;  /* 0x000000ff1f257290 */ /* 0x000fe2000a7fe4ff */
[----:B------:R2:W-:Y:S01]  /*251d0*/  UTCHMMA gdesc[UR64], gdesc[UR48], tmem[UR7], tmem[UR74], idesc[UR75], UPT ;  /* 0x00ff4a30400075ea */ /* 0x0005e2000b800007 */
[----:B------:R-:W-:Y:S01]  /*251e0*/  UIADD3.X UR25, UPT, UPT, UR25, URZ, URZ, UP5, !UPT ;  /* 0x000000ff19197290 */ /* 0x000fe2000affe4ff */
[----:B------:R2:W-:Y:S01]  /*251f0*/  UTCHMMA gdesc[UR72], gdesc[UR52], tmem[UR7], tmem[UR76], idesc[UR77], UPT ;  /* 0x00ff4c34480075ea */ /* 0x0005e2000b800007 */
[----:B------:R-:W-:Y:S01]  /*25200*/  UIADD3.X UR31, UPT, UPT, UR31, URZ, URZ, UP6, !UPT ;  /* 0x000000ff1f1f7290 */ /* 0x000fe2000b7fe4ff */
[----:B-1----:R-:W-:Y:S01]  /*25210*/  UMOV UR50, 0x0 ;  /* 0x0000000000327882 */ /* 0x002fe20000000000 */
[----:B------:R-:W-:Y:S01]  /*25220*/  UMOV UR51, 0x4400910 ;  /* 0x0440091000337882 */ /* 0x000fe20000000000 */
        /* <DEDUP_REMOVED lines=19> */
.L_x_8:
[----:B------:R-:W1:Y:S01]  /*25360*/  LDC R126, c[0x0][0x3a0] ;  /* 0x0000e800ff7e7b82 */ /* 0x000e620000000800 */
[----:B--2---:R-:W-:Y:S01]  /*25370*/  UMOV UR15, UR5 ;  /* 0x00000005000f7c82 */ /* 0x004fe20008000000 */
[----:B------:R-:W2:Y:S01]  /*25380*/  SYNCS.PHASECHK.TRANS64.TRYWAIT P3, [UR11], R124 ;  /* 0x0000007cff0075a7 */ /* 0x000ea2000806110b */
[----:B-1----:R-:W-:-:S05]  /*25390*/  VIADD R127, R126, 0x7f ;  /* 0x0000007f7e7f7836 */ /* 0x002fca0000000000 */
[----:B------:R-:W-:-:S04]  /*253a0*/  SHF.R.S32.HI R126, RZ, 0x1f, R127 ;  /* 0x0000001fff7e7819 */ /* 0x000fc8000001147f */
[----:B------:R-:W-:-:S04]  /*253b0*/  LEA.HI R126, R126, R127, RZ, 0x7 ;  /* 0x0000007f7e7e7211 */ /* 0x000fc800078f38ff */
[----:B------:R-:W-:-:S05]  /*253c0*/  SHF.R.S32.HI R126, RZ, 0x7, R126 ;  /* 0x00000007ff7e7819 */ /* 0x000fca000001147e */
[----:B------:R-:W-:-:S05]  /*253d0*/  VIADD R126, R126, 0xfffffffe ;  /* 0xfffffffe7e7e7836 */ /* 0x000fca0000000000 */
[----:B------:R-:W-:Y:S01]  /*253e0*/  ISETP.GE.AND P2, PT, R123, R126, PT ;  /* 0x0000007e7b00720c */ /* 0x000fe20003f46270 */
[----:B--2---:R-:W-:-:S12]  /*253f0*/  @!P3 BRA `(.L_x_9) ;  /* 0x000001000010b947 */ /* 0x004fd80003800000 */
.L_x_16:
[----:B------:R-:W1:Y:S01]  /*25400*/  LDC R126, c[0x0][0x3a0] ;  /* 0x0000e800ff7e7b82 */ /* 0x000e620000000800 */
[----:B------:R2:W-:Y:S01]  /*25410*/  STL [R1+0xc0c], R249 ;  /* 0x000c0cf901007387 */ /* 0x0005e20000100800 */
[----:B------:R-:W-:Y:S01]  /*25420*/  LOP3.LUT R127, R3, 0x2, RZ, 0xfc, !PT ;  /* 0x00000002037f7812 */ /* 0x000fe200078efcff */
[----:B------:R-:W-:-:S05]  /*25430*/  UIADD3 UR12, UPT, UPT, UR12, 0x1, URZ ;  /* 0x000000010c0c7890 */ /* 0x000fca000fffe0ff */
[----:B------:R-:W-:Y:S01]  /*25440*/  BAR.SYNC.DEFER_BLOCKING 0x0 ;  /* 0x0000000000007b1d */ /* 0x000fe20000010000 */
[----:B-----5:R-:W-:Y:S01]  /*25450*/  IADD3 R120, P6, PT, R120, UR9, RZ ;  /* 0x0000000978787c10 */ /* 0x020fe2000ffde0ff */
[----:B------:R-:W-:-:S03]  /*25460*/  UISETP.GT.AND UP1, UPT, UR12, 0x1, UPT ;  /* 0x000000010c00788c */ /* 0x000fc6000bf24270 */
[----:B------:R-:W-:Y:S01]  /*25470*/  IADD3.X R119, PT, PT, R119, UR13, RZ, P6, !PT ;  /* 0x0000000d77777c10 */ /* 0x000fe2000b7fe4ff */
[----:B------:R-:W-:Y:S01]  /*25480*/  USEL UR12, UR12, URZ, !UP1 ;  /* 0x000000ff0c0c7287 */ /* 0x000fe2000c800000 */
[----:B------:R-:W-:Y:S01]  /*25490*/  IADD3 R118, P6, PT, R118, UR9, RZ ;  /* 0x0000000976767c10 */ /* 0x000fe2000ffde0ff */
[----:B--2---:R-:W2:Y:S02]  /*254a0*/  S2R R249, SR_TID.X ;  /* 0x0000000000f97919 */ /* 0x004ea40000002100 */
[----:B------:R-:W-:Y:S01]  /*254b0*/  ULEA UR5, UR12, UR6, 0xf ;  /* 0x000000060c057291 */ /* 0x000fe2000f8e78ff */
[----:B------:R-:W-:Y:S01]  /*254c0*/  IADD3.X R117, PT, PT, R117, UR13, RZ, P6, !PT ;  /* 0x0000000d75757c10 */ /* 0x000fe2000b7fe4ff */
[----:B------:R2:W-:Y:S01]  /*254d0*/  STL [R1+0xc08], R248 ;  /* 0x000c08f801007387 */ /* 0x0005e20000100800 */
[----:B------:R-:W-:-:S03]  /*254e0*/  IADD3 R88, P6, PT, R88, UR9, RZ ;  /* 0x0000000958587c10 */ /* 0x000fc6000ffde0ff */
[----:B------:R-:W-:Y:S01]  /*254f0*/  VIADD R238, R122, UR5 ;  /* 0x000000057aee7c36 */ /* 0x000fe20008000000 */
[----:B------:R3:W-:Y:S01]  /*25500*/  STL [R1+0xbf0], R0 ;  /* 0x000bf00001007387 */ /* 0x0007e20000100800 */
[----:B------:R-:W-:Y:S01]  /*25510*/  IADD3.X R87, PT, PT, R87, UR13, RZ, P6, !PT ;  /* 0x0000000d57577c10 */ /* 0x000fe2000b7fe4ff */
[----:B-1----:R-:W-:Y:S01]  /*25520*/  VIADD R126, R126, 0xffffff00 ;  /* 0xffffff007e7e7836 */ /* 0x002fe20000000000 */
[----:B------:R-:W-:Y:S01]  /*25530*/  IADD3 R86, P6, PT, R86, UR9, RZ ;  /* 0x0000000956567c10 */ /* 0x000fe2000ffde0ff */
[----:B------:R-:W-:Y:S02]  /*25540*/  STL [R1+0xbf4], R123 ;  /* 0x000bf47b01007387 */ /* 0x000fe40000100800 */
[----:B------:R-:W-:Y:S01]  /*25550*/  IMAD R124, R123, -0x80, R126 ;  /* 0xffffff807b7c7824 */ /* 0x000fe200078e027e */
[----:B------:R-:W-:Y:S01]  /*25560*/  IADD3.X R85, PT, PT, R85, UR13, RZ, P6, !PT ;  /* 0x0000000d55557c10 */ /* 0x000fe2000b7fe4ff */
[----:B------:R-:W-:Y:S03]  /*25570*/  STL [R1+0xbf8], R122 ;  /* 0x000bf87a01007387 */ /* 0x000fe60000100800 */
[-C--:B------:R-:W-:Y:S01]  /*25580*/  ISETP.GE.AND P3, PT, R3, R124.reuse, PT ;  /* 0x0000007c0300720c */ /* 0x080fe20003f66270 */
[----:B------:R-:W-:Y:S01]  /*25590*/  STL [R1+0xc00], R120 ;  /* 0x000c007801007387 */ /* 0x000fe20000100800 */
[----:B------:R-:W-:Y:S01]  /*255a0*/  ISETP.GE.AND P4, PT, R127, R124, PT ;  /* 0x0000007c7f00720c */ /* 0x000fe20003f86270 */
[----:B------:R-:W-:Y:S01]  /*255b0*/  IMAD.MOV.U32 R127, RZ, RZ, R119 ;  /* 0x000000ffff7f7224 */ /* 0x000fe200078e0077 */
[----:B------:R-:W-:Y:S01]  /*255c0*/  SEL R126, RZ, 0x4, P3 ;  /* 0x00000004ff7e7807 */ /* 0x000fe20001800000 */
[----:B------:R-:W-:Y:S03]  /*255d0*/  STL [R1+0xbfc], R119 ;  /* 0x000bfc7701007387 */ /* 0x000fe60000100800 */
[----:B------:R-:W-:Y:S01]  /*255e0*/  SEL R126, R126, RZ, !P2 ;  /* 0x000000ff7e7e7207 */ /* 0x000fe20005000000 */
[----:B------:R1:W-:Y:S03]  /*255f0*/  STL [R1+0xc04], R117 ;  /* 0x000c047501007387 */ /* 0x0003e60000100800 */
[----:B------:R-:W-:-:S02]  /*25600*/  ISETP.NE.U32.AND P3, PT, R126, RZ, PT ;  /* 0x000000ff7e00720c */ /* 0x000fc40003f65070 */
[----:B------:R-:W-:Y:S02]  /*25610*/  SEL R126, RZ, 0x4, P4 ;  /* 0x00000004ff7e7807 */ /* 0x000fe40002000000 */
[--C-:B--2---:R-:W-:Y:S02]  /*25620*/  SHF.R.U32.HI R248, RZ, 0x6, R249.reuse ;  /* 0x00000006fff87819 */ /* 0x104fe400000116f9 */
[----:B------:R-:W-:Y:S02]  /*25630*/  SEL R126, R126, RZ, !P2 ;  /* 0x000000ff7e7e7207 */ /* 0x000fe40005000000 */
[----:B------:R-:W-:Y:S02]  /*25640*/  SGXT.U32 R248, R248, 0x1 ;  /* 0x00000001f8f8781a */ /* 0x000fe40000000000 */
[----:B------:R-:W-:Y:S01]  /*25650*/  ISETP.NE.U32.AND P4, PT, R126, RZ, PT ;  /* 0x000000ff7e00720c */ /* 0x000fe20003f85070 */
[----:B------:R-:W-:Y:S01]  /*25660*/  IMAD.MOV.U32 R126, RZ, RZ, R120 ;  /* 0x000000ffff7e7224 */ /* 0x000fe200078e0078 */
[----:B---3--:R-:W-:-:S02]  /*25670*/  SHF.R.U32.HI R0, RZ, 0x6, R249 ;  /* 0x00000006ff007819 */ /* 0x008fc400000116f9 */
[----:B------:R-:W-:Y:S02]  /*25680*/  LOP3.LUT R248, R248, 0x20, RZ, 0xfc, !PT ;  /* 0x00000020f8f87812 */ /* 0x000fe400078efcff */
[----:B------:R-:W-:Y:S01]  /*25690*/  @!PT LDS RZ, [RZ] ;  /* 0x00000000fffff984 */ /* 0x000fe20000000800 */
[----:B------:R-:W-:Y:S01]  /*256a0*/  @!PT LDS RZ, [RZ] ;  /* 0x00000000fffff984 */ /* 0x000fe20000000800 */
[----:B------:R-:W-:Y:S01]  /*256b0*/  @!PT LDS RZ, [RZ] ;  /* 0x00000000fffff984 */ /* 0x000fe20000000800 */
[----:B------:R2:W-:Y:S01]  /*256c0*/  LDGSTS.E [R238+0x40000], desc[UR16][R126.64], P3 ;  /* 0x400000007eee7fae */ /* 0x0005e200099a1010 */
[----:B------:R-:W-:Y:S02]  /*256d0*/  SGXT.U32 R0, R0, 0x1 ;  /* 0x000000010000781a */ /* 0x000fe40000000000 */
[----:B------:R-:W-:Y:S02]  /*256e0*/  ISETP.GE.AND P3, PT, R248, R124, PT ;  /* 0x0000007cf800720c */ /* 0x000fe40003f66270 */
[----:B------:R-:W-:Y:S02]  /*256f0*/  LOP3.LUT R0, R0, 0x22, RZ, 0xfc, !PT ;  /* 0x0000002200007812 */ /* 0x000fe400078efcff */
[----:B------:R-:W-:-:S04]  /*25700*/  SHF.R.U32.HI R3, RZ, 0x6, R249 ;  /* 0x00000006ff037819 */ /* 0x000fc800000116f9 */
[----:B------:R-:W-:Y:S01]  /*25710*/  SGXT.U32 R3, R3, 0x1 ;  /* 0x000000010303781a */ /* 0x000fe20000000000 */
[----:B--2---:R-:W-:Y:S02]  /*25720*/  IMAD.MOV.U32 R126, RZ, RZ, R118 ;  /* 0x000000ffff7e7224 */ /* 0x004fe400078e0076 */
[----:B------:R-:W-:Y:S01]  /*25730*/  IMAD.MOV.U32 R127, RZ, RZ, R117 ;  /* 0x000000ffff7f7224 */ /* 0x000fe200078e0075 */
[----:B------:R-:W-:-:S04]  /*25740*/  LOP3.LUT R3, R3, 0x40, RZ, 0xfc, !PT ;  /* 0x0000004003037812 */ /* 0x000fc800078efcff */
[----:B------:R2:W-:Y:S01]  /*25750*/  LDGSTS.E [R238+0x40008], desc[UR16][R126.64], P4 ;  /* 0x400080007eee7fae */ /* 0x0005e2000a1a1010 */
[----:B------:R-:W-:Y:S02]  /*25760*/  ISETP.GE.AND P4, PT, R0, R124, PT ;  /* 0x0000007c0000720c */ /* 0x000fe40003f86270 */
[----:B------:R-:W-:-:S04]  /*25770*/  SHF.R.U32.HI R0, RZ, 0x6, R249 ;  /* 0x00000006ff007819 */ /* 0x000fc800000116f9 */
[----:B------:R-:W-:-:S04]  /*25780*/  SGXT.U32 R0, R0, 0x1 ;  /* 0x000000010000781a */ /* 0x000fc80000000000 */
[----:B------:R-:W-:Y:S02]  /*25790*/  LOP3.LUT R0, R0, 0x42, RZ, 0xfc, !PT ;  /* 0x0000004200007812 */ /* 0x000fe400078efcff */
[----:B--2---:R-:W-:Y:S02]  /*257a0*/  SEL R127, RZ, 0x4, P3 ;  /* 0x00000004ff7f7807 */ /* 0x004fe40001800000 */
[----:B------:R-:W-:Y:S02]  /*257b0*/  SEL R126, RZ, 0x4, P4 ;  /* 0x00000004ff7e7807 */ /* 0x000fe40002000000 */
[----:B------:R-:W-:Y:S02]  /*257c0*/  SEL R127, R127, RZ, !P2 ;  /* 0x000000ff7f7f7207 */ /* 0x000fe40005000000 */
[----:B------:R-:W-:Y:S02]  /*257d0*/  SEL R126, R126, RZ, !P2 ;  /* 0x000000ff7e7e7207 */ /* 0x000fe40005000000 */
[----:B------:R-:W-:Y:S01]  /*257e0*/  ISETP.NE.U32.AND P4, PT, R127, RZ, PT ;  /* 0x000000ff7f00720c */ /* 0x000fe20003f85070 */
[----:B------:R-:W-:Y:S01]  /*257f0*/  IMAD.MOV.U32 R127, RZ, RZ, R87 ;  /* 0x000000ffff7f7224 */ /* 0x000fe200078e0057 */
[----:B------:R-:W-:Y:S01]  /*25800*/  ISETP.NE.U32.AND P3, PT, R126, RZ, PT ;  /* 0x000000ff7e00720c */ /* 0x000fe20003f65070 */
[----:B------:R-:W-:-:S10]  /*25810*/  IMAD.MOV.U32 R126, RZ, RZ, R88 ;  /* 0x000000ffff7e7224 */ /* 0x000fd400078e0058 */
[----:B------:R2:W-:Y:S01]  /*25820*/  LDGSTS.E [R238+0x42000], desc[UR16][R126.64], P4 ;  /* 0x420000007eee7fae */ /* 0x0005e2000a1a1010 */
[----:B------:R-:W-:-:S03]  /*25830*/  ISETP.GE.AND P4, PT, R0, R124, PT ;  /* 0x0000007c0000720c */ /* 0x000fc60003f86270 */
[----:B------:R-:W3:Y:S01]  /*25840*/  LDL R0, [R1+0xae4] ;  /* 0x000ae40001007983 */ /* 0x000ee20000100800 */
[----:B--2---:R-:W-:Y:S02]  /*25850*/  IMAD.MOV.U32 R126, RZ, RZ, R86 ;  /* 0x000000ffff7e7224 */ /* 0x004fe400078e0056 */
[----:B------:R-:W-:-:S05]  /*25860*/  IMAD.MOV.U32 R127, RZ, RZ, R85 ;  /* 0x000000ffff7f7224 */ /* 0x000fca00078e0055 */
[----:B------:R2:W-:Y:S01]  /*25870*/  LDGSTS.E [R238+0x42008], desc[UR16][R126.64], P3 ;  /* 0x420080007eee7fae */ /* 0x0005e200099a1010 */
[----:B------:R-:W-:Y:S02]  /*25880*/  ISETP.GE.AND P3, PT, R3, R124, PT ;  /* 0x0000007c0300720c */ /* 0x000fe40003f66270 */
[----:B------:R-:W-:Y:S02]  /*25890*/  IADD3 R56, P6, PT, R56, UR9, RZ ;  /* 0x0000000938387c10 */ /* 0x000fe4000ffde0ff */
[----:B--2---:R-:W-:Y:S02]  /*258a0*/  SEL R127, RZ, 0x4, P3 ;  /* 0x00000004ff7f7807 */ /* 0x004fe40001800000 */
[----:B------:R-:W-:Y:S02]  /*258b0*/  SEL R126, RZ, 0x4, P4 ;  /* 0x00000004ff7e7807 */ /* 0x000fe40002000000 */
[----:B------:R-:W-:Y:S02]  /*258c0*/  SEL R127, R127, RZ, !P2 ;  /* 0x000000ff7f7f7207 */ /* 0x000fe40005000000 */
[----:B------:R-:W-:-:S02]  /*258d0*/  SEL R126, R126, RZ, !P2 ;  /* 0x000000ff7e7e7207 */ /* 0x000fc40005000000 */
[----:B------:R-:W-:Y:S02]  /*258e0*/  ISETP.NE.U32.AND P4, PT, R127, RZ, PT ;  /* 0x000000ff7f00720c */ /* 0x000fe40003f85070 */
[----:B------:R-:W-:Y:S02]  /*258f0*/  IADD3.X R55, PT, PT, R55, UR13, RZ, P6, !PT ;  /* 0x0000000d37377c10 */ /* 0x000fe4000b7fe4ff */
[----:B------:R-:W-:Y:S02]  /*25900*/  IADD3 R54, P6, PT, R54, UR9, RZ ;  /* 0x0000000936367c10 */ /* 0x000fe4000ffde0ff */
[----:B------:R-:W-:Y:S01]  /*25910*/  ISETP.NE.U32.AND P3, PT, R126, RZ, PT ;  /* 0x000000ff7e00720c */ /* 0x000fe20003f65070 */
[----:B------:R-:W-:Y:S01]  /*25920*/  IMAD.MOV.U32 R126, RZ, RZ, R56 ;  /* 0x000000ffff7e7224 */ /* 0x000fe200078e0038 */
[----:B-1----:R-:W-:Y:S01]  /*25930*/  SHF.R.U32.HI R117, RZ, 0x6, R249 ;  /* 0x00000006ff757819 */ /* 0x002fe200000116f9 */
[----:B------:R-:W-:Y:S01]  /*25940*/  IMAD.MOV.U32 R127, RZ, RZ, R55 ;  /* 0x000000ffff7f7224 */ /* 0x000fe200078e0037 */
[----:B------:R-:W-:-:S02]  /*25950*/  IADD3.X R53, PT, PT, R53, UR13, RZ, P6, !PT ;  /* 0x0000000d35357c10 */ /* 0x000fc4000b7fe4ff */
[----:B------:R-:W-:Y:S02]  /*25960*/  SGXT.U32 R117, R117, 0x1 ;  /* 0x000000017575781a */ /* 0x000fe40000000000 */
[----:B------:R1:W-:Y:S01]  /*25970*/  LDGSTS.E [R238+0x44000], desc[UR16][R126.64], P4 ;  /* 0x440000007eee7fae */ /* 0x0003e2000a1a1010 */
[----:B------:R-:W-:Y:S02]  /*25980*/  SHF.R.U32.HI R3, RZ, 0x6, R249 ;  /* 0x00000006ff037819 */ /* 0x000fe400000116f9 */
[----:B------:R-:W-:Y:S02]  /*25990*/  LOP3.LUT R117, R117, 0x60, RZ, 0xfc, !PT ;  /* 0x0000006075757812 */ /* 0x000fe400078efcff */
[----:B------:R-:W-:Y:S01]  /*259a0*/  SGXT.U32 R3, R3, 0x1 ;  /* 0x000000010303781a */ /* 0x000fe20000000000 */
[----:B-1----:R-:W-:Y:S02]  /*259b0*/  IMAD.MOV.U32 R126, RZ, RZ, R54 ;  /* 0x000000ffff7e7224 */ /* 0x002fe400078e0036 */
[----:B------:R-:W-:Y:S01]  /*259c0*/  IMAD.MOV.U32 R127, RZ, RZ, R53 ;  /* 0x000000ffff7f7224 */ /* 0x000fe200078e0035 */
[----:B------:R-:W-:-:S04]  /*259d0*/  LOP3.LUT R3, R3, 0x62, RZ, 0xfc, !PT ;  /* 0x0000006203037812 */ /* 0x000fc800078efcff */
[----:B------:R1:W-:Y:S01]  /*259e0*/  LDGSTS.E [R238+0x44008], desc[UR16][R126.64], P3 ;  /* 0x440080007eee7fae */ /* 0x0003e200099a1010 */
[-C--:B------:R-:W-:Y:S02]  /*259f0*/  ISETP.GE.AND P3, PT, R117, R124.reuse, PT ;  /* 0x0000007c7500720c */ /* 0x080fe40003f66270 */
[----:B------:R-:W-:Y:S02]  /*25a00*/  ISETP.GE.AND P4, PT, R3, R124, PT ;  /* 0x0000007c0300720c */ /* 0x000fe40003f86270 */
[----:B------:R-:W-:Y:S02]  /*25a10*/  IADD3 R24, P6, PT, R24, UR9, RZ ;  /* 0x0000000918187c10 */ /* 0x000fe4000ffde0ff */
[----:B-1----:R-:W-:Y:S02]  /*25a20*/  SEL R127, RZ, 0x4, P3 ;  /* 0x00000004ff7f7807 */ /* 0x002fe40001800000 */
[----:B------:R-:W-:Y:S02]  /*25a30*/  SEL R126, RZ, 0x4, P4 ;  /* 0x00000004ff7e7807 */ /* 0x000fe40002000000 */
[----:B------:R-:W-:-:S02]  /*25a40*/  SEL R127, R127, RZ, !P2 ;  /* 0x000000ff7f7f7207 */ /* 0x000fc40005000000 */
[----:B------:R-:W-:Y:S02]  /*25a50*/  SEL R126, R126, RZ, !P2 ;  /* 0x000000ff7e7e7207 */ /* 0x000fe40005000000 */
[----:B------:R-:W-:Y:S02]  /*25a60*/  ISETP.NE.U32.AND P4, PT, R127, RZ, PT ;  /* 0x000000ff7f00720c */ /* 0x000fe40003f85070 */
[----:B------:R-:W-:Y:S02]  /*25a70*/  IADD3.X R23, PT, PT, R23, UR13, RZ, P6, !PT ;  /* 0x0000000d17177c10 */ /* 0x000fe4000b7fe4ff */
[----:B------:R-:W-:Y:S02]  /*25a80*/  IADD3 R22, P6, PT, R22, UR9, RZ ;  /* 0x0000000916167c10 */ /* 0x000fe4000ffde0ff */
[----:B------:R-:W-:Y:S01]  /*25a90*/  ISETP.NE.U32.AND P3, PT, R126, RZ, PT ;  /* 0x000000ff7e00720c */ /* 0x000fe20003f65070 */
[----:B------:R-:W-:Y:S01]  /*25aa0*/  IMAD.MOV.U32 R126, RZ, RZ, R24 ;  /* 0x000000ffff7e7224 */ /* 0x000fe200078e0018 */
[----:B------:R-:W-:Y:S01]  /*25ab0*/  SHF.R.U32.HI R117, RZ, 0x6, R249 ;  /* 0x00000006ff757819 */ /* 0x000fe200000116f9 */
        /* <DEDUP_REMOVED lines=8> */
[----:B------:R-:W-:-:S05]  /*25b40*/  IMAD.MOV.U32 R127, RZ, RZ, R21 ;  /* 0x000000ffff7f7224 */ /* 0x000fca00078e0015 */
[----:B------:R1:W-:Y:S01]  /*25b50*/  LDGSTS.E [R238+0x46008], desc[UR16][R126.64], P3 ;  /* 0x460080007eee7fae */ /* 0x0003e200099a1010 */
[----:B------:R-:W-:Y:S02]  /*25b60*/  ISETP.GE.AND P3, PT, R117, R124, PT ;  /* 0x0000007c7500720c */ /* 0x000fe40003f66270 */
[----:B------:R-:W-:-:S04]  /*25b70*/  LOP3.LUT R3, R3, 0x6, RZ, 0xfc, !PT ;  /* 0x0000000603037812 */ /* 0x000fc800078efcff */
[----:B------:R-:W-:Y:S02]  /*25b80*/  ISETP.GE.AND P4, PT, R3, R124, PT ;  /* 0x0000007c0300720c */ /* 0x000fe40003f86270 */
[----:B-1----:R-:W-:-:S04]  /*25b90*/  SEL R126, RZ, 0x4, P3 ;  /* 0x00000004ff7e7807 */ /* 0x002fc80001800000 */
[----:B------:R-:W-:Y:S02]  /*25ba0*/  SEL R126, R126, RZ, !P2 ;  /* 0x000000ff7e7e7207 */ /* 0x000fe40005000000 */
[----:B------:R-:W-:Y:S02]  /*25bb0*/  IADD3 R116, P6, PT, R116, UR9, RZ ;  /* 0x0000000974747c10 */ /* 0x000fe4000ffde0ff */
[----:B------:R-:W-:Y:S02]  /*25bc0*/  ISETP.NE.U32.AND P3, PT, R126, RZ, PT ;  /* 0x000000ff7e00720c */ /* 0x000fe40003f65070 */
[----:B------:R-:W-:Y:S02]  /*25bd0*/  SEL R126, RZ, 0x4, P4 ;  /* 0x00000004ff7e7807 */ /* 0x000fe40002000000 */
[----:B------:R-:W-:Y:S02]  /*25be0*/  IADD3.X R115, PT, PT, R115, UR13, RZ, P6, !PT ;  /* 0x0000000d73737c10 */ /* 0x000fe4000b7fe4ff */
[----:B------:R-:W-:-:S02]  /*25bf0*/  SEL R126, R126, RZ, !P2 ;  /* 0x000000ff7e7e7207 */ /* 0x000fc40005000000 */
[----:B------:R-:W-:Y:S02]  /*25c00*/  SHF.R.U32.HI R3, RZ, 0x6, R249 ;  /* 0x00000006ff037819 */ /* 0x000fe400000116f9 */
[----:B------:R-:W-:Y:S02]  /*25c10*/  IADD3 R114, P6, PT, R114, UR9, RZ ;  /* 0x0000000972727c10 */ /* 0x000fe4000ffde0ff */
[----:B------:R-:W-:Y:S01]  /*25c20*/  ISETP.NE.U32.AND P4, PT, R126, RZ, PT ;  /* 0x000000ff7e00720c */ /* 0x000fe20003f85070 */
[----:B------:R-:W-:Y:S01]  /*25c30*/  IMAD.MOV.U32 R127, RZ, RZ, R115 ;  /* 0x000000ffff7f7224 */ /* 0x000fe200078e0073 */
[----:B------:R-:W-:Y:S02]  /*25c40*/  MOV R126, R116 ;  /* 0x00000074007e7202 */ /* 0x000fe40000000f00 */
[----:B------:R-:W-:Y:S02]  /*25c50*/  SGXT.U32 R3, R3, 0x1 ;  /* 0x000000010303781a */ /* 0x000fe40000000000 */
[----:B------:R-:W-:-:S02]  /*25c60*/  IADD3.X R113, PT, PT, R113, UR13, RZ, P6, !PT ;  /* 0x0000000d71717c10 */ /* 0x000fc4000b7fe4ff */
[----:B------:R-:W-:Y:S02]  /*25c70*/  LOP3.LUT R3, R3, 0x24, RZ, 0xfc, !PT ;  /* 0x0000002403037812 */ /* 0x000fe400078efcff */
[----:B------:R-:W-:-:S04]  /*25c80*/  IADD3 R84, P6, PT, R84, UR9, RZ ;  /* 0x0000000954547c10 */ /* 0x000fc8000ffde0ff */
[----:B------:R-:W-:Y:S01]  /*25c90*/  IADD3.X R83, PT, PT, R83, UR13, RZ, P6, !PT ;  /* 0x0000000d53537c10 */ /* 0x000fe2000b7fe4ff */
[----:B---3--:R-:W-:Y:S01]  /*25ca0*/  VIADD R238, R0, UR5 ;  /* 0x0000000500ee7c36 */ /* 0x008fe20008000000 */
[----:B------:R-:W-:-:S04]  /*25cb0*/  SHF.R.U32.HI R0, RZ, 0x6, R249 ;  /* 0x00000006ff007819 */ /* 0x000fc800000116f9 */
[----:B------:R1:W-:Y:S01]  /*25cc0*/  LDGSTS.E [R238+0x40000], desc[UR16][R126.64], P3 ;  /* 0x400000007eee7fae */ /* 0x0003e200099a1010 */
[----:B------:R-:W-:Y:S02]  /*25cd0*/  SGXT.U32 R0, R0, 0x1 ;  /* 0x000000010000781a */ /* 0x000fe40000000000 */
[----:B------:R-:W-:Y:S02]  /*25ce0*/  ISETP.GE.AND P3, PT, R3, R124, PT ;  /* 0x0000007c0300720c */ /* 0x000fe40003f66270 */
[----:B------:R-:W-:Y:S01]  /*25cf0*/  LOP3.LUT R0, R0, 0x26, RZ, 0xfc, !PT ;  /* 0x0000002600007812 */ /* 0x000fe200078efcff */
[----:B-1----:R-:W-:Y:S02]  /*25d00*/  IMAD.MOV.U32 R126, RZ, RZ, R114 ;  /* 0x000000ffff7e7224 */ /* 0x002fe400078e0072 */
[----:B------:R-:W-:-:S05]  /*25d10*/  IMAD.MOV.U32 R127, RZ, RZ, R113 ;  /* 0x000000ffff7f7224 */ /* 0x000fca00078e0071 */
[----:B------:R1:W-:Y:S01]  /*25d20*/  LDGSTS.E [R238+0x40008], desc[UR16][R126.64], P4 ;  /* 0x400080007eee7fae */ /* 0x0003e2000a1a1010 */
[----:B------:R-:W-:Y:S02]  /*25d30*/  ISETP.GE.AND P4, PT, R0, R124, PT ;  /* 0x0000007c0000720c */ /* 0x000fe40003f86270 */
[----:B------:R-:W-:Y:S02]  /*25d40*/  SHF.R.U32.HI R0, RZ, 0x6, R249 ;  /* 0x00000006ff007819 */ /* 0x000fe400000116f9 */
[----:B-1----:R-:W-:-:S04]  /*25d50*/  SEL R127, RZ, 0x4, P3 ;  /* 0x00000004ff7f7807 */ /* 0x002fc80001800000 */
[----:B------:R-:W-:Y:S02]  /*25d60*/  SEL R127, R127, RZ, !P2 ;  /* 0x000000ff7f7f7207 */ /* 0x000fe40005000000 */
[----:B------:R-:W-:Y:S02]  /*25d70*/  SEL R126, RZ, 0x4, P4 ;  /* 0x00000004ff7e7807 */ /* 0x000fe40002000000 */
[----:B------:R-:W-:Y:S02]  /*25d80*/  ISETP.NE.U32.AND P4, PT, R127, RZ, PT ;  /* 0x000000ff7f00720c */ /* 0x000fe40003f85070 */
[----:B------:R-:W-:Y:S02]  /*25d90*/  SEL R126, R126, RZ, !P2 ;  /* 0x000000ff7e7e7207 */ /* 0x000fe40005000000 */
[----:B------:R-:W-:Y:S01]  /*25da0*/  SGXT.U32 R0, R0, 0x1 ;  /* 0x000000010000781a */ /* 0x000fe20000000000 */
[----:B------:R-:W-:Y:S01]  /*25db0*/  IMAD.MOV.U32 R127, RZ, RZ, R83 ;  /* 0x000000ffff7f7224 */ /* 0x000fe200078e0053 */
[----:B------:R-:W-:Y:S01]  /*25dc0*/  ISETP.NE.U32.AND P3, PT, R126, RZ, PT ;  /* 0x000000ff7e00720c */ /* 0x000fe20003f65070 */
[----:B------:R-:W-:Y:S01]  /*25dd0*/  IMAD.MOV.U32 R126, RZ, RZ, R84 ;  /* 0x000000ffff7e7224 */ /* 0x000fe200078e0054 */
[----:B------:R-:W-:-:S05]  /*25de0*/  LOP3.LUT R0, R0, 0x46, RZ, 0xfc, !PT ;  /* 0x0000004600007812 */ /* 0x000fca00078efcff */
[----:B------:R1:W-:Y:S01]  /*25df0*/  LDGSTS.E [R238+0x42000], desc[UR16][R126.64], P4 ;  /* 0x420000007eee7fae */ /* 0x0003e2000a1a1010 */
[----:B------:R-:W-:-:S03]  /*25e00*/  ISETP.GE.AND P4, PT, R0, R124, PT ;  /* 0x0000007c0000720c */ /* 0x000fc60003f86270 */
[----:B------:R-:W2:Y:S01]  /*25e10*/  LDL R0, [R1+0xae0] ;  /* 0x000ae00001007983 */ /* 0x000ea20000100800 */
[----:B------:R-:W-:Y:S02]  /*25e20*/  IADD3 R82, P6, PT, R82, UR9, RZ ;  /* 0x0000000952527c10 */ /* 0x000fe4000ffde0ff */
[----:B------:R-:W-:Y:S02]  /*25e30*/  SHF.R.U32.HI R3, RZ, 0x6, R249 ;  /* 0x00000006ff037819 */ /* 0x000fe400000116f9 */
[----:B------:R-:W-:Y:S02]  /*25e40*/  IADD3.X R81, PT, PT, R81, UR13, RZ, P6, !PT ;  /* 0x0000000d51517c10 */ /* 0x000fe4000b7fe4ff */
[----:B------:R-:W-:Y:S01]  /*25e50*/  SGXT.U32 R3, R3, 0x1 ;  /* 0x000000010303781a */ /* 0x000fe20000000000 */
[----:B-1----:R-:W-:Y:S02]  /*25e60*/  IMAD.MOV.U32 R126, RZ, RZ, R82 ;  /* 0x000000ffff7e7224 */ /* 0x002fe400078e0052 */
[----:B------:R-:W-:Y:S01]  /*25e70*/  IMAD.MOV.U32 R127, RZ, RZ, R81 ;  /* 0x000000ffff7f7224 */ /* 0x000fe200078e0051 */
[----:B------:R-:W-:-:S04]  /*25e80*/  LOP3.LUT R3, R3, 0x44, RZ, 0xfc, !PT ;  /* 0x0000004403037812 */ /* 0x000fc800078efcff */
[----:B------:R1:W-:Y:S01]  /*25e90*/  LDGSTS.E [R238+0x42008], desc[UR16][R126.64], P3 ;  /* 0x420080007eee7fae */ /* 0x0003e200099a1010 */
[----:B------:R-:W-:Y:S02]  /*25ea0*/  ISETP.GE.AND P3, PT, R3, R124, PT ;  /* 0x0000007c0300720c */ /* 0x000fe40003f66270 */
[----:B------:R-:W-:Y:S02]  /*25eb0*/  IADD3 R52, P6, PT, R52, UR9, RZ ;  /* 0x0000000934347c10 */ /* 0x000fe4000ffde0ff */
[----:B-1----:R-:W-:Y:S02]  /*25ec0*/  SEL R127, RZ, 0x4, P3 ;  /* 0x00000004ff7f7807 */ /* 0x002fe40001800000 */
        /* <DEDUP_REMOVED lines=57> */
[----:B------:R-:W-:Y:S01]  /*26260*/  SGXT.U32 R3, R3, 0x1 ;  /* 0x000000010303781a */ /* 0x000fe20000000000 */
[----:B------:R-:W-:Y:S01]  /*26270*/  IMAD.MOV.U32 R127, RZ, RZ, R111 ;  /* 0x000000ffff7f7224 */ /* 0x000fe200078e006f */
[----:B------:R-:W-:Y:S02]  /*26280*/  IADD3.X R109, PT, PT, R109, UR13, RZ, P6, !PT ;  /* 0x0000000d6d6d7c10 */ /* 0x000fe4000b7fe4ff */
[----:B------:R-:W-:-:S02]  /*26290*/  LOP3.LUT R3, R3, 0x28, RZ, 0xfc, !PT ;  /* 0x0000002803037812 */ /* 0x000fc400078efcff */
[----:B------:R-:W-:-:S04]  /*262a0*/  IADD3 R80, P6, PT, R80, UR9, RZ ;  /* 0x0000000950507c10 */ /* 0x000fc8000ffde0ff */
[----:B------:R-:W-:Y:S01]  /*262b0*/  IADD3.X R79, PT, PT, R79, UR13, RZ, P6, !PT ;  /* 0x0000000d4f4f7c10 */ /* 0x000fe2000b7fe4ff */
[----:B--2---:R-:W-:Y:S01]  /*262c0*/  VIADD R238, R0, UR5 ;  /* 0x0000000500ee7c36 */ /* 0x004fe20008000000 */
        /* <DEDUP_REMOVED lines=42> */
[----:B------:R-:W-:Y:S02]  /*26570*/  MOV R126, R48 ;  /* 0x00000030007e7202 */ /* 0x000fe40000000f00 */
[----:B------:R-:W-:-:S02]  /*26580*/  SHF.R.U32.HI R117, RZ, 0x6, R249 ;  /* 0x00000006ff757819 */ /* 0x000fc400000116f9 */
[----:B------:R-:W-:Y:S01]  /*26590*/  IADD3.X R45, PT, PT, R45, UR13, RZ, P6, !PT ;  /* 0x0000000d2d2d7c10 */ /* 0x000fe2000b7fe4ff */
[----:B------:R1:W-:Y:S01]  /*265a0*/  LDGSTS.E [R238+0x44000], desc[UR16][R126.64], P4 ;  /* 0x440000007eee7fae */ /* 0x0003e2000a1a1010 */
[----:B------:R-:W-:Y:S02]  /*265b0*/  SGXT.U32 R117, R117, 0x1 ;  /* 0x000000017575781a */ /* 0x000fe40000000000 */
        /* <DEDUP_REMOVED lines=147> */
[----:B------:R-:W-:Y:S02]  /*26ef0*/  IADD3.X R71, PT, PT, R71, UR13, RZ, P6, !PT ;  /* 0x0000000d47477c10 */ /* 0x000fe4000b7fe4ff */
[----:B--2---:R-:W-:Y:S02]  /*26f00*/  IADD3 R238, PT, PT, R0, UR5, RZ ;  /* 0x0000000500ee7c10 */ /* 0x004fe4000fffe0ff */
[----:B------:R-:W-:-:S03]  /*26f10*/  SHF.R.U32.HI R0, RZ, 0x6, R249 ;  /* 0x00000006ff007819 */ /* 0x000fc600000116f9 */
        /* <DEDUP_REMOVED lines=124> */
[----:B-1----:R-:W-:Y:S01]  /*276e0*/  IMAD.MOV.U32 R126, RZ, RZ, R66 ;  /* 0x000000ffff7e7224 */ /* 0x002fe200078e0042 */
[----:B------:R-:W-:Y:S02]  /*276f0*/  MOV R127, R65 ;  /* 0x00000041007f7202 */ /* 0x000fe40000000f00 */
[----:B------:R-:W-:-:S03]  /*27700*/  LOP3.LUT R3, R3, 0x54, RZ, 0xfc, !PT ;  /* 0x0000005403037812 */ /* 0x000fc600078efcff */
        /* <DEDUP_REMOVED lines=92> */
[----:B------:R-:W-:Y:S01]  /*27cd0*/  SHF.R.U32.HI R3, RZ, 0x6, R249 ;  /* 0x00000006ff037819 */ /* 0x000fe200000116f9 */
[----:B------:R-:W3:Y:S01]  /*27ce0*/  LDL.LU R119, [R1+0x34] ;  /* 0x0000340001777983 */ /* 0x000ee20000300800 */
        /* <DEDUP_REMOVED lines=38> */
[----:B------:R-:W-:Y:S02]  /*27f50*/  ISETP.NE.U32.AND P3, PT, R126, RZ, PT ;  /* 0x000000ff7e00720c */ /* 0x000fe40003f65070 */
[----:B------:R-:W-:Y:S01]  /*27f60*/  IADD3 R132, P6, PT, R132, UR9, RZ ;  /* 0x0000000984847c10 */ /* 0x000fe2000ffde0ff */
        /* <DEDUP_REMOVED lines=9> */
[----:B-1----:R-:W-:Y:S01]  /*28000*/  IMAD.MOV.U32 R126, RZ, RZ, R132 ;  /* 0x000000ffff7e7224 */ /* 0x002fe200078e0084 */
[----:B------:R-:W-:-:S05]  /*28010*/  MOV R127, R131 ;  /* 0x00000083007f7202 */ /* 0x000fca0000000f00 */
        /* <DEDUP_REMOVED lines=41> */
[----:B-1----:R-:W-:Y:S02]  /*282b0*/  SEL R127, RZ, 0x4, P3 ;  /* 0x00000004ff7f7807 */ /* 0x002fe40001800000 */
[----:B------:R-:W-:Y:S02]  /*282c0*/  SEL R126, RZ, 0x4, P4 ;  /* 0x00000004ff7e7807 */ /* 0x000fe40002000000 */
[----:B------:R-:W-:Y:S02]  /*282d0*/  SEL R127, R127, RZ, !P2 ;  /* 0x000000ff7f7f7207 */ /* 0x000fe40005000000 */
[----:B------:R-:W-:Y:S02]  /*282e0*/  SEL R126, R126, RZ, !P2 ;  /* 0x000000ff7e7e7207 */ /* 0x000fe40005000000 */
[----:B------:R-:W-:-:S02]  /*282f0*/  ISETP.NE.U32.AND P4, PT, R127, RZ, PT ;  /* 0x000000ff7f00720c */ /* 0x000fc40003f85070 */
[----:B------:R-:W-:Y:S01]  /*28300*/  ISETP.NE.U32.AND P3, PT, R126, RZ, PT ;  /* 0x000000ff7e00720c */ /* 0x000fe20003f65070 */
[----:B------:R-:W-:Y:S01]  /*28310*/  IMAD.MOV.U32 R126, RZ, RZ, R60 ;  /* 0x000000ffff7e7224 */ /* 0x000fe200078e003c */
[----:B------:R-:W-:Y:S01]  /*28320*/  SHF.R.U32.HI R3, RZ, 0x6, R249 ;  /* 0x00000006ff037819 */ /* 0x000fe200000116f9 */
[----:B------:R-:W-:Y:S01]  /*28330*/  IMAD.MOV.U32 R127, RZ, RZ, R59 ;  /* 0x000000ffff7f7224 */ /* 0x000fe200078e003b */
[----:B------:R-:W-:Y:S02]  /*28340*/  SHF.R.U32.HI R0, RZ, 0x6, R249 ;  /* 0x00000006ff007819 */ /* 0x000fe400000116f9 */
[----:B------:R-:W-:-:S05]  /*28350*/  SGXT.U32 R3, R3, 0x1 ;  /* 0x000000010303781a */ /* 0x000fca0000000000 */
[----:B------:R1:W-:Y:S01]  /*28360*/  LDGSTS.E [R238+0x42000], desc[UR16][R126.64], P4 ;  /* 0x420000007eee7fae */ /* 0x0003e2000a1a1010 */
        /* <DEDUP_REMOVED lines=8> */
[----:B-1----:R-:W-:Y:S02]  /*283f0*/  SEL R127, RZ, 0x4, P3 ;  /* 0x00000004ff7f7807 */ /* 0x002fe40001800000 */
[----:B------:R-:W-:Y:S02]  /*28400*/  SEL R126, RZ, 0x4, P4 ;  /* 0x00000004ff7e7807 */ /* 0x000fe40002000000 */
[----:B------:R-:W-:Y:S02]  /*28410*/  SEL R127, R127, RZ, !P2 ;  /* 0x000000ff7f7f7207 */ /* 0x000fe40005000000 */
[----:B------:R-:W-:-:S02]  /*28420*/  SEL R126, R126, RZ, !P2 ;  /* 0x000000ff7e7e7207 */ /* 0x000fc40005000000 */
[----:B------:R-:W-:Y:S02]  /*28430*/  ISETP.NE.U32.AND P4, PT, R127, RZ, PT ;  /* 0x000000ff7f00720c */ /* 0x000fe40003f85070 */
        /* <DEDUP_REMOVED lines=14> */
[----:B------:R-:W-:Y:S01]  /*28520*/  ISETP.GE.AND P4, PT, R0, R124, PT ;  /* 0x0000007c0000720c */ /* 0x000fe20003f86270 */
[----:B------:R-:W2:Y:S01]  /*28530*/  LDL.LU R3, [R1+0x38] ;  /* 0x0000380001037983 */ /* 0x000ea20000300800 */
[----:B-1----:R-:W-:Y:S02]  /*28540*/  SEL R127, RZ, 0x4, P3 ;  /* 0x00000004ff7f7807 */ /* 0x002fe40001800000 */
[----:B------:R-:W-:Y:S02]  /*28550*/  SEL R126, RZ, 0x4, P4 ;  /* 0x00000004ff7e7807 */ /* 0x000fe40002000000 */
[----:B------:R-:W-:Y:S02]  /*28560*/  SEL R127, R127, RZ, !P2 ;  /* 0x000000ff7f7f7207 */ /* 0x000fe40005000000 */
[----:B------:R-:W-:-:S02]  /*28570*/  SEL R126, R126, RZ, !P2 ;  /* 0x000000ff7e7e7207 */ /* 0x000fc40005000000 */
[----:B------:R-:W-:Y:S02]  /*28580*/  ISETP.NE.U32.AND P4, PT, R127, RZ, PT ;  /* 0x000000ff7f00720c */ /* 0x000fe40003f85070 */
[----:B------:R-:W-:Y:S01]  /*28590*/  ISETP.NE.U32.AND P3, PT, R126, RZ, PT ;  /* 0x000000ff7e00720c */ /* 0x000fe20003f65070 */
[----:B------:R-:W-:Y:S02]  /*285a0*/  IMAD.MOV.U32 R126, RZ, RZ, R134 ;  /* 0x000000ffff7e7224 */ /* 0x000fe400078e0086 */
[----:B------:R-:W-:-:S08]  /*285b0*/  IMAD.MOV.U32 R127, RZ, RZ, R133 ;  /* 0x000000ffff7f7224 */ /* 0x000fd000078e0085 */
[----:B------:R1:W-:Y:S02]  /*285c0*/  LDGSTS.E [R238+0x46000], desc[UR16][R126.64], P4 ;  /* 0x460000007eee7fae */ /* 0x0003e4000a1a1010 */
[----:B-1----:R-:W-:Y:S02]  /*285d0*/  IMAD.MOV.U32 R126, RZ, RZ, R136 ;  /* 0x000000ffff7e7224 */ /* 0x002fe400078e0088 */
[----:B------:R-:W-:-:S05]  /*285e0*/  IMAD.MOV.U32 R127, RZ, RZ, R135 ;  /* 0x000000ffff7f7224 */ /* 0x000fca00078e0087 */
[----:B------:R1:W-:Y:S01]  /*285f0*/  LDGSTS.E [R238+0x46008], desc[UR16][R126.64], P3 ;  /* 0x460080007eee7fae */ /* 0x0003e200099a1010 */
[----:B------:R-:W-:Y:S01]  /*28600*/  LOP3.LUT R0, R249, 0x7f, RZ, 0xc0, !PT ;  /* 0x0000007ff9007812 */ /* 0x000fe200078ec0ff */
[----:B------:R-:W-:Y:S01]  /*28610*/  ULEA UR5, UR12, UR6, 0x11 ;  /* 0x000000060c057291 */ /* 0x000fe2000f8e88ff */
[----:B------:R-:W-:Y:S01]  /*28620*/  IADD3 R154, P4, PT, R154, UR10, RZ ;  /* 0x0000000a9a9a7c10 */ /* 0x000fe2000ff9e0ff */
[----:B------:R-:W0:Y:S04]  /*28630*/  LDGDEPBAR ;  /* 0x00000000000079af */ /* 0x000e280000000000 */
[----:B------:R-:W4:Y:S04]  /*28640*/  LDL.LU R238, [R1+0x74] ;  /* 0x0000740001ee7983 */ /* 0x000f280000300800 */
[----:B------:R-:W4:Y:S01]  /*28650*/  LDL.LU R123, [R1+0x78] ;  /* 0x00007800017b7983 */ /* 0x000f220000300800 */
[----:B------:R-:W-:-:S02]  /*28660*/  ISETP.GE.AND P3, PT, R0, R124, PT ;  /* 0x0000007c0000720c */ /* 0x000fc40003f66270 */
[----:B------:R-:W-:Y:S01]  /*28670*/  IADD3.X R153, PT, PT, R153, UR14, RZ, P4, !PT ;  /* 0x0000000e99997c10 */ /* 0x000fe2000a7fe4ff */
[----:B------:R-:W4:Y:S01]  /*28680*/  LDL.LU R117, [R1+0xb4] ;  /* 0x0000b40001757983 */ /* 0x000f220000300800 */
[----:B------:R-:W-:Y:S02]  /*28690*/  SEL R124, RZ, 0x4, P3 ;  /* 0x00000004ff7c7807 */ /* 0x000fe40001800000 */
[----:B------:R-:W-:Y:S01]  /*286a0*/  IADD3 R186, P4, PT, R186, UR10, RZ ;  /* 0x0000000ababa7c10 */ /* 0x000fe2000ff9e0ff */
[----:B------:R-:W4:Y:S01]  /*286b0*/  LDL.LU R0, [R1+0xb8] ;  /* 0x0000b80001007983 */ /* 0x000f220000300800 */
[----:B------:R-:W-:Y:S02]  /*286c0*/  SEL R124, R124, RZ, !P2 ;  /* 0x000000ff7c7c7207 */ /* 0x000fe40005000000 */
[----:B------:R-:W-:Y:S01]  /*286d0*/  IADD3 R138, P3, PT, R138, UR10, RZ ;  /* 0x0000000a8a8a7c10 */ /* 0x000fe2000ff7e0ff */
[----:B------:R-:W4:Y:S01]  /*286e0*/  LDL.LU R122, [R1+0xf4] ;  /* 0x0000f400017a7983 */ /* 0x000f220000300800 */
[----:B------:R-:W-:-:S02]  /*286f0*/  ISETP.NE.U32.AND P2, PT, R124, RZ, PT ;  /* 0x000000ff7c00720c */ /* 0x000fc40003f45070 */
[----:B------:R-:W-:Y:S01]  /*28700*/  IADD3.X R137, PT, PT, R137, UR14, RZ, P3, !PT ;  /* 0x0000000e89897c10 */ /* 0x000fe20009ffe4ff */
[----:B------:R-:W-:Y:S02]  /*28710*/  VIADD R124, R121, UR5 ;  /* 0x00000005797c7c36 */ /* 0x000fe40008000000 */
[----:B-1----:R-:W-:Y:S01]  /*28720*/  IMAD.MOV.U32 R126, RZ, RZ, R138 ;  /* 0x000000ffff7e7224 */ /* 0x002fe200078e008a */
[----:B------:R-:W-:Y:S01]  /*28730*/  IADD3.X R185, PT, PT, R185, UR14, RZ, P4, !PT ;  /* 0x0000000eb9b97c10 */ /* 0x000fe2000a7fe4ff */
[----:B------:R-:W-:Y:S01]  /*28740*/  IMAD.MOV.U32 R127, RZ, RZ, R137 ;  /* 0x000000ffff7f7224 */ /* 0x000fe200078e0089 */
[----:B------:R-:W-:Y:S01]  /*28750*/  IADD3 R170, P3, PT, R170, UR10, RZ ;  /* 0x0000000aaaaa7c10 */ /* 0x000fe2000ff7e0ff */
[----:B------:R-:W4:Y:S04]  /*28760*/  LDL.LU R120, [R1+0xf8] ;  /* 0x0000f80001787983 */ /* 0x000f280000300800 */
[----:B------:R1:W-:Y:S01]  /*28770*/  LDGSTS.E [R124], desc[UR16][R126.64], P2 ;  /* 0x000000007e7c7fae */ /* 0x0003e200091a1010 */
[----:B------:R-:W-:-:S02]  /*28780*/  IADD3.X R169, PT, PT, R169, UR14, RZ, P3, !PT ;  /* 0x0000000ea9a97c10 */ /* 0x000fc40009ffe4ff */
[----:B------:R-:W-:Y:S01]  /*28790*/  IADD3 R202, P3, PT, R202, UR10, RZ ;  /* 0x0000000acaca7c10 */ /* 0x000fe2000ff7e0ff */
[----:B-1----:R-:W-:Y:S02]  /*287a0*/  IMAD.MOV.U32 R126, RZ, RZ, R154 ;  /* 0x000000ffff7e7224 */ /* 0x002fe400078e009a */
[----:B------:R-:W-:-:S05]  /*287b0*/  IMAD.MOV.U32 R127, RZ, RZ, R153 ;  /* 0x000000ffff7f7224 */ /* 0x000fca00078e0099 */
[----:B------:R1:W-:Y:S01]  /*287c0*/  LDGSTS.E [R124+0x400], desc[UR16][R126.64], P2 ;  /* 0x004000007e7c7fae */ /* 0x0003e200091a1010 */
[----:B------:R-:W-:Y:S02]  /*287d0*/  IADD3.X R201, PT, PT, R201, UR14, RZ, P3, !PT ;  /* 0x0000000ec9c97c10 */ /* 0x000fe40009ffe4ff */
[----:B------:R-:W-:Y:S01]  /*287e0*/  IADD3 R218, P4, PT, R218, UR10, RZ ;  /* 0x0000000adada7c10 */ /* 0x000fe2000ff9e0ff */
[----:B-1----:R-:W-:Y:S02]  /*287f0*/  IMAD.MOV.U32 R126, RZ, RZ, R170 ;  /* 0x000000ffff7e7224 */ /* 0x002fe400078e00aa */
[----:B------:R-:W-:-:S05]  /*28800*/  IMAD.MOV.U32 R127, RZ, RZ, R169 ;  /* 0x000000ffff7f7224 */ /* 0x000fca00078e00a9 */
[----:B------:R1:W-:Y:S01]  /*28810*/  LDGSTS.E [R124+0x800], desc[UR16][R126.64], P2 ;  /* 0x008000007e7c7fae */ /* 0x0003e200091a1010 */
[----:B------:R-:W-:Y:S02]  /*28820*/  IADD3.X R217, PT, PT, R217, UR14, RZ, P4, !PT ;  /* 0x0000000ed9d97c10 */ /* 0x000fe4000a7fe4ff */
[----:B------:R-:W-:Y:S02]  /*28830*/  IADD3 R234, P3, PT, R234, UR10, RZ ;  /* 0x0000000aeaea7c10 */ /* 0x000fe4000ff7e0ff */
[----:B-1----:R-:W-:Y:S01]  /*28840*/  MOV R126, R186 ;  /* 0x000000ba007e7202 */ /* 0x002fe20000000f00 */
[----:B------:R-:W-:-:S05]  /*28850*/  IMAD.MOV.U32 R127, RZ, RZ, R185 ;  /* 0x000000ffff7f7224 */ /* 0x000fca00078e00b9 */
[----:B------:R1:W-:Y:S01]  /*28860*/  LDGSTS.E [R124+0xc00], desc[UR16][R126.64], P2 ;  /* 0x00c000007e7c7fae */ /* 0x0003e200091a1010 */
[----:B------:R-:W-:Y:S02]  /*28870*/  IADD3.X R233, PT, PT, R233, UR14, RZ, P3, !PT ;  /* 0x0000000ee9e97c10 */ /* 0x000fe40009ffe4ff */
[----:B------:R-:W-:Y:S01]  /*28880*/  IADD3 R251, P4, PT, R251, UR10, RZ ;  /* 0x0000000afbfb7c10 */ /* 0x000fe2000ff9e0ff */
[----:B-1----:R-:W-:Y:S02]  /*28890*/  IMAD.MOV.U32 R126, RZ, RZ, R202 ;  /* 0x000000ffff7e7224 */ /* 0x002fe400078e00ca */
[----:B------:R-:W-:-:S05]  /*288a0*/  IMAD.MOV.U32 R127, RZ, RZ, R201 ;  /* 0x000000ffff7f7224 */ /* 0x000fca00078e00c9 */
[----:B------:R1:W-:Y:S01]  /*288b0*/  LDGSTS.E [R124+0x1000], desc[UR16][R126.64], P2 ;  /* 0x010000007e7c7fae */ /* 0x0003e200091a1010 */
[----:B------:R-:W-:Y:S01]  /*288c0*/  IADD3.X R250, PT, PT, R250, UR14, RZ, P4, !PT ;  /* 0x0000000efafa7c10 */ /* 0x000fe2000a7fe4ff */
[----:B-1----:R-:W-:Y:S02]  /*288d0*/  IMAD.MOV.U32 R126, RZ, RZ, R218 ;  /* 0x000000ffff7e7224 */ /* 0x002fe400078e00da */
[----:B------:R-:W-:-:S05]  /*288e0*/  IMAD.MOV.U32 R127, RZ, RZ, R217 ;  /* 0x000000ffff7f7224 */ /* 0x000fca00078e00d9 */
[----:B------:R1:W-:Y:S02]  /*288f0*/  LDGSTS.E [R124+0x1400], desc[UR16][R126.64], P2 ;  /* 0x014000007e7c7fae */ /* 0x0003e400091a1010 */
[----:B-1----:R-:W-:Y:S02]  /*28900*/  IMAD.MOV.U32 R126, RZ, RZ, R234 ;  /* 0x000000ffff7e7224 */ /* 0x002fe400078e00ea */
[----:B------:R-:W-:-:S05]  /*28910*/  IMAD.MOV.U32 R127, RZ, RZ, R233 ;  /* 0x000000ffff7f7224 */ /* 0x000fca00078e00e9 */
[----:B------:R1:W-:Y:S02]  /*28920*/  LDGSTS.E [R124+0x1800], desc[UR16][R126.64], P2 ;  /* 0x018000007e7c7fae */ /* 0x0003e400091a1010 */
[----:B-1----:R-:W-:Y:S02]  /*28930*/  IMAD.MOV.U32 R126, RZ, RZ, R251 ;  /* 0x000000ffff7e7224 */ /* 0x002fe400078e00fb */
[----:B------:R-:W-:-:S05]  /*28940*/  IMAD.MOV.U32 R127, RZ, RZ, R250 ;  /* 0x000000ffff7f7224 */ /* 0x000fca00078e00fa */
[----:B------:R1:W-:Y:S01]  /*28950*/  LDGSTS.E [R124+0x1c00], desc[UR16][R126.64], P2 ;  /* 0x01c000007e7c7fae */ /* 0x0003e200091a1010 */
[----:B--2---:R-:W-:-:S04]  /*28960*/  IADD3 R3, P3, PT, R3, UR10, RZ ;  /* 0x0000000a03037c10 */ /* 0x004fc8000ff7e0ff */
[----:B---3--:R-:W-:Y:S01]  /*28970*/  IADD3.X R119, PT, PT, R119, UR14, RZ, P3, !PT ;  /* 0x0000000e77777c10 */ /* 0x008fe20009ffe4ff */
[----:B------:R2:W-:Y:S01]  /*28980*/  STL [R1+0x38], R3 ;  /* 0x0000380301007387 */ /* 0x0005e20000100800 */
[----:B-1----:R-:W-:-:S03]  /*28990*/  IMAD.MOV.U32 R126, RZ, RZ, R3 ;  /* 0x000000ffff7e7224 */ /* 0x002fc600078e0003 */
[----:B------:R-:W-:Y:S01]  /*289a0*/  IMAD.MOV.U32 R127, RZ, RZ, R119 ;  /* 0x000000ffff7f7224 */ /* 0x000fe200078e0077 */
[----:B------:R1:W-:Y:S04]  /*289b0*/  STL [R1+0x34], R119 ;  /* 0x0000347701007387 */ /* 0x0003e80000100800 */
[----:B------:R3:W-:Y:S01]  /*289c0*/  LDGSTS.E [R124+0x2000], desc[UR16][R126.64], P2 ;  /* 0x020000007e7c7fae */ /* 0x0007e200091a1010 */
[----:B----4-:R-:W-:-:S04]  /*289d0*/  IADD3 R123, P4, PT, R123, UR10, RZ ;  /* 0x0000000a7b7b7c10 */ /* 0x010fc8000ff9e0ff */
[----:B------:R-:W-:Y:S01]  /*289e0*/  IADD3.X R238, PT, PT, R238, UR14, RZ, P4, !PT ;  /* 0x0000000eeeee7c10 */ /* 0x000fe2000a7fe4ff */
[----:B------:R4:W-:Y:S01]  /*289f0*/  STL [R1+0x78], R123 ;  /* 0x0000787b01007387 */ /* 0x0009e20000100800 */
[----:B---3--:R-:W-:-:S03]  /*28a00*/  IMAD.MOV.U32 R126, RZ, RZ, R123 ;  /* 0x000000ffff7e7224 */ /* 0x008fc600078e007b */
[----:B--2---:R-:W2:Y:S04]  /*28a10*/  LDL.LU R3, [R1+0x138] ;  /* 0x0001380001037983 */ /* 0x004ea80000300800 */
[----:B------:R3:W-:Y:S04]  /*28a20*/  STL [R1+0x74], R238 ;  /* 0x000074ee01007387 */ /* 0x0007e80000100800 */
[----:B-1----:R-:W2:Y:S04]  /*28a30*/  LDL.LU R119, [R1+0x178] ;  /* 0x0001780001777983 */ /* 0x002ea80000300800 */
[----:B----4-:R-:W4:Y:S01]  /*28a40*/  LDL.LU R123, [R1+0x134] ;  /* 0x00013400017b7983 */ /* 0x010f220000300800 */
[----:B------:R-:W-:-:S03]  /*28a50*/  IMAD.MOV.U32 R127, RZ, RZ, R238 ;  /* 0x000000ffff7f7224 */ /* 0x000fc600078e00ee */
[----:B---3--:R-:W3:Y:S01]  /*28a60*/  LDL.LU R238, [R1+0x174] ;  /* 0x0001740001ee7983 */ /* 0x008ee20000300800 */
[----:B------:R-:W-:Y:S02]  /*28a70*/  IADD3 R0, P3, PT, R0, UR10, RZ ;  /* 0x0000000a00007c10 */ /* 0x000fe4000ff7e0ff */
[----:B------:R-:W-:Y:S01]  /*28a80*/  IADD3 R120, P4, PT, R120, UR10, RZ ;  /* 0x0000000a78787c10 */ /* 0x000fe2000ff9e0ff */
[----:B------:R1:W-:Y:S01]  /*28a90*/  LDGSTS.E [R124+0x2400], desc[UR16][R126.64], P2 ;  /* 0x024000007e7c7fae */ /* 0x0003e200091a1010 */
[----:B------:R-:W-:Y:S02]  /*28aa0*/  IADD3.X R117, PT, PT, R117, UR14, RZ, P3, !PT ;  /* 0x0000000e75757c10 */ /* 0x000fe40009ffe4ff */
[----:B------:R-:W-:Y:S01]  /*28ab0*/  IADD3.X R122, PT, PT, R122, UR14, RZ, P4, !PT ;  /* 0x0000000e7a7a7c10 */ /* 0x000fe2000a7fe4ff */
[----:B------:R1:W-:Y:S04]  /*28ac0*/  STL [R1+0xb8], R0 ;  /* 0x0000b80001007387 */ /* 0x0003e80000100800 */
[----:B------:R1:W-:Y:S02]  /*28ad0*/  STL [R1+0xb4], R117 ;  /* 0x0000b47501007387 */ /* 0x0003e40000100800 */
[----:B-1----:R-:W-:-:S02]  /*28ae0*/  IMAD.MOV.U32 R126, RZ, RZ, R0 ;  /* 0x000000ffff7e7224 */ /* 0x002fc400078e0000 */
[----:B------:R-:W-:Y:S01]  /*28af0*/  IMAD.MOV.U32 R127, RZ, RZ, R117 ;  /* 0x000000ffff7f7224 */ /* 0x000fe200078e0075 */
[----:B------:R1:W-:Y:S04]  /*28b00*/  STL [R1+0xf8], R120 ;  /* 0x0000f87801007387 */ /* 0x0003e80000100800 */
[----:B------:R-:W3:Y:S04]  /*28b10*/  LDL.LU R0, [R1+0x1b8] ;  /* 0x0001b80001007983 */ /* 0x000ee80000300800 */
[----:B------:R1:W-:Y:S04]  /*28b20*/  STL [R1+0xf4], R122 ;  /* 0x0000f47a01007387 */ /* 0x0003e80000100800 */
[----:B------:R1:W-:Y:S04]  /*28b30*/  LDGSTS.E [R124+0x2800], desc[UR16][R126.64], P2 ;  /* 0x028000007e7c7fae */ /* 0x0003e800091a1010 */
[----:B------:R-:W3:Y:S01]  /*28b40*/  LDL.LU R117, [R1+0x1f8] ;  /* 0x0001f80001757983 */ /* 0x000ee20000300800 */
[----:B-1----:R-:W-:-:S02]  /*28b50*/  IMAD.MOV.U32 R126, RZ, RZ, R120 ;  /* 0x000000ffff7e7224 */ /* 0x002fc400078e0078 */
[----:B------:R-:W-:Y:S01]  /*28b60*/  IMAD.MOV.U32 R127, RZ, RZ, R122 ;  /* 0x000000ffff7f7224 */ /* 0x000fe200078e007a */
[----:B------:R-:W3:Y:S04]  /*28b70*/  LDL.LU R120, [R1+0x1b4] ;  /* 0x0001b40001787983 */ /* 0x000ee80000300800 */
[----:B------:R-:W3:Y:S04]  /*28b80*/  LDL.LU R122, [R1+0x1f4] ;  /* 0x0001f400017a7983 */ /* 0x000ee80000300800 */
[----:B------:R1:W-:Y:S01]  /*28b90*/  LDGSTS.E [R124+0x2c00], desc[UR16][R126.64], P2 ;  /* 0x02c000007e7c7fae */ /* 0x0003e200091a1010 */
[----:B--2---:R-:W-:-:S02]  /*28ba0*/  IADD3 R3, P3, PT, R3, UR10, RZ ;  /* 0x0000000a03037c10 */ /* 0x004fc4000ff7e0ff */
[----:B------:R-:W-:Y:S02]  /*28bb0*/  IADD3 R119, P4, PT, R119, UR10, RZ ;  /* 0x0000000a77777c10 */ /* 0x000fe4000ff9e0ff */
[----:B----4-:R-:W-:Y:S01]  /*28bc0*/  IADD3.X R123, PT, PT, R123, UR14, RZ, P3, !PT ;  /* 0x0000000e7b7b7c10 */ /* 0x010fe20009ffe4ff */
[----:B------:R-:W-:Y:S01]  /*28bd0*/  STL [R1+0x138], R3 ;  /* 0x0001380301007387 */ /* 0x000fe20000100800 */
[----:B-1----:R-:W-:Y:S01]  /*28be0*/  IMAD.MOV.U32 R126, RZ, RZ, R3 ;  /* 0x000000ffff7e7224 */ /* 0x002fe200078e0003 */
[----:B---3--:R-:W-:Y:S02]  /*28bf0*/  IADD3.X R238, PT, PT, R238, UR14, RZ, P4, !PT ;  /* 0x0000000eeeee7c10 */ /* 0x008fe4000a7fe4ff */
[----:B------:R-:W-:Y:S01]  /*28c00*/  IMAD.MOV.U32 R127, RZ, RZ, R123 ;  /* 0x000000ffff7f7224 */ /* 0x000fe200078e007b */
[----:B------:R1:W-:Y:S04]  /*28c10*/  STL [R1+0x134], R123 ;  /* 0x0001347b01007387 */ /* 0x0003e80000100800 */
[----:B------:R-:W-:Y:S04]  /*28c20*/  STL [R1+0x178], R119 ;  /* 0x0001787701007387 */ /* 0x000fe80000100800 */
[----:B------:R2:W-:Y:S04]  /*28c30*/  LDGSTS.E [R124+0x3000], desc[UR16][R126.64], P2 ;  /* 0x030000007e7c7fae */ /* 0x0005e800091a1010 */
[----:B-1----:R-:W3:Y:S04]  /*28c40*/  LDL.LU R123, [R1+0x238] ;  /* 0x00023800017b7983 */ /* 0x002ee80000300800 */
[----:B------:R1:W-:Y:S04]  /*28c50*/  STL [R1+0x174], R238 ;  /* 0x000174ee01007387 */ /* 0x0003e80000100800 */
[----:B------:R-:W4:Y:S01]  /*28c60*/  LDL.LU R3, [R1+0x278] ;  /* 0x0002780001037983 */ /* 0x000f220000300800 */
[----:B--2---:R-:W-:-:S03]  /*28c70*/  IMAD.MOV.U32 R127, RZ, RZ, R238 ;  /* 0x000000ffff7f7224 */ /* 0x004fc600078e00ee */
[----:B-1----:R-:W2:Y:S01]  /*28c80*/  LDL.LU R238, [R1+0x234] ;  /* 0x0002340001ee7983 */ /* 0x002ea20000300800 */
[----:B------:R-:W-:-:S03]  /*28c90*/  IMAD.MOV.U32 R126, RZ, RZ, R119 ;  /* 0x000000ffff7e7224 */ /* 0x000fc600078e0077 */
[----:B------:R-:W2:Y:S01]  /*28ca0*/  LDL.LU R119, [R1+0x274] ;  /* 0x0002740001777983 */ /* 0x000ea20000300800 */
[----:B------:R-:W-:Y:S02]  /*28cb0*/  IADD3 R0, P3, PT, R0, UR10, RZ ;  /* 0x0000000a00007c10 */ /* 0x000fe4000ff7e0ff */
[----:B------:R-:W-:Y:S01]  /*28cc0*/  IADD3 R117, P4, PT, R117, UR10, RZ ;  /* 0x0000000a75757c10 */ /* 0x000fe2000ff9e0ff */
[----:B------:R1:W-:Y:S04]  /*28cd0*/  LDGSTS.E [R124+0x3400], desc[UR16][R126.64], P2 ;  /* 0x034000007e7c7fae */ /* 0x0003e800091a1010 */
[----:B------:R-:W-:Y:S01]  /*28ce0*/  STL [R1+0x1b8], R0 ;  /* 0x0001b80001007387 */ /* 0x000fe20000100800 */
[----:B------:R-:W-:Y:S01]  /*28cf0*/  IADD3.X R120, PT, PT, R120, UR14, RZ, P3, !PT ;  /* 0x0000000e78787c10 */ /* 0x000fe20009ffe4ff */
[----:B-1----:R-:W-:Y:S01]  /*28d00*/  IMAD.MOV.U32 R126, RZ, RZ, R0 ;  /* 0x000000ffff7e7224 */ /* 0x002fe200078e0000 */
[----:B------:R-:W-:-:S03]  /*28d10*/  IADD3.X R122, PT, PT, R122, UR14, RZ, P4, !PT ;  /* 0x0000000e7a7a7c10 */ /* 0x000fc6000a7fe4ff */
[----:B------:R-:W-:Y:S01]  /*28d20*/  IMAD.MOV.U32 R127, RZ, RZ, R120 ;  /* 0x000000ffff7f7224 */ /* 0x000fe200078e0078 */
[----:B------:R1:W-:Y:S04]  /*28d30*/  STL [R1+0x1b4], R120 ;  /* 0x0001b47801007387 */ /* 0x0003e80000100800 */
[----:B------:R-:W-:Y:S04]  /*28d40*/  STL [R1+0x1f8], R117 ;  /* 0x0001f87501007387 */ /* 0x000fe80000100800 */
[----:B------:R1:W-:Y:S04]  /*28d50*/  LDGSTS.E [R124+0x3800], desc[UR16][R126.64], P2 ;  /* 0x038000007e7c7fae */ /* 0x0003e800091a1010 */
[----:B-1----:R-:W2:Y:S04]  /*28d60*/  LDL.LU R120, [R1+0x2b8] ;  /* 0x0002b80001787983 */ /* 0x002ea80000300800 */
[----:B------:R1:W-:Y:S01]  /*28d70*/  STL [R1+0x1f4], R122 ;  /* 0x0001f47a01007387 */ /* 0x0003e20000100800 */
[----:B------:R-:W-:Y:S01]  /*28d80*/  IMAD.MOV.U32 R126, RZ, RZ, R117 ;  /* 0x000000ffff7e7224 */ /* 0x000fe200078e0075 */
[----:B------:R-:W-:-:S02]  /*28d90*/  MOV R127, R122 ;  /* 0x0000007a007f7202 */ /* 0x000fc40000000f00 */
[----:B------:R-:W2:Y:S04]  /*28da0*/  LDL.LU R0, [R1+0x2f8] ;  /* 0x0002f80001007983 */ /* 0x000ea80000300800 */
[----:B-1----:R-:W2:Y:S04]  /*28db0*/  LDL.LU R122, [R1+0x2b4] ;  /* 0x0002b400017a7983 */ /* 0x002ea80000300800 */
[----:B------:R1:W-:Y:S04]  /*28dc0*/  LDGSTS.E [R124+0x3c00], desc[UR16][R126.64], P2 ;  /* 0x03c000007e7c7fae */ /* 0x0003e800091a1010 */
[----:B------:R-:W2:Y:S01]  /*28dd0*/  LDL.LU R117, [R1+0x2f4] ;  /* 0x0002f40001757983 */ /* 0x000ea20000300800 */
[----:B---3--:R-:W-:-:S05]  /*28de0*/  IADD3 R123, P3, PT, R123, UR10, RZ ;  /* 0x0000000a7b7b7c10 */ /* 0x008fca000ff7e0ff */
[----:B-1----:R-:W-:Y:S01]  /*28df0*/  IMAD.MOV.U32 R126, RZ, RZ, R123 ;  /* 0x000000ffff7e7224 */ /* 0x002fe200078e007b */
[----:B----4-:R-:W-:Y:S02]  /*28e00*/  IADD3 R3, P4, PT, R3, UR10, RZ ;  /* 0x0000000a03037c10 */ /* 0x010fe4000ff9e0ff */
[----:B--2---:R-:W-:Y:S01]  /*28e10*/  IADD3.X R238, PT, PT, R238, UR14, RZ, P3, !PT ;  /* 0x0000000eeeee7c10 */ /* 0x004fe20009ffe4ff */
[----:B------:R-:W-:Y:S01]  /*28e20*/  STL [R1+0x238], R123 ;  /* 0x0002387b01007387 */ /* 0x000fe20000100800 */
[----:B------:R-:W-:-:S03]  /*28e30*/  IADD3.X R119, PT, PT, R119, UR14, RZ, P4, !PT ;  /* 0x0000000e77777c10 */ /* 0x000fc6000a7fe4ff */
[----:B------:R-:W-:Y:S01]  /*28e40*/  IMAD.MOV.U32 R127, RZ, RZ, R238 ;  /* 0x000000ffff7f7224 */ /* 0x000fe200078e00ee */
[----:B------:R-:W-:Y:S04]  /*28e50*/  STL [R1+0x234], R238 ;  /* 0x000234ee01007387 */ /* 0x000fe80000100800 */
[----:B------:R-:W-:Y:S04]  /*28e60*/  STL [R1+0x278], R3 ;  /* 0x0002780301007387 */ /* 0x000fe80000100800 */
[----:B------:R1:W-:Y:S04]  /*28e70*/  LDGSTS.E [R124+0x4000], desc[UR16][R126.64], P2 ;  /* 0x040000007e7c7fae */ /* 0x0003e800091a1010 */
[----:B------:R2:W-:Y:S01]  /*28e80*/  STL [R1+0x274], R119 ;  /* 0x0002747701007387 */ /* 0x0005e20000100800 */
[----:B-1----:R-:W-:-:S02]  /*28e90*/  IMAD.MOV.U32 R127, RZ, RZ, R119 ;  /* 0x000000ffff7f7224 */ /* 0x002fc400078e0077 */
[----:B------:R-:W-:Y:S01]  /*28ea0*/  IMAD.MOV.U32 R126, RZ, RZ, R3 ;  /* 0x000000ffff7e7224 */ /* 0x000fe200078e0003 */
[----:B--2---:R-:W2:Y:S04]  /*28eb0*/  LDL.LU R119, [R1+0x334] ;  /* 0x0003340001777983 */ /* 0x004ea80000300800 */
[----:B------:R-:W3:Y:S04]  /*28ec0*/  LDL.LU R3, [R1+0x338] ;  /* 0x0003380001037983 */ /* 0x000ee80000300800 */
[----:B------:R-:W4:Y:S04]  /*28ed0*/  LDL.LU R249, [R1+0x374] ;  /* 0x0003740001f97983 */ /* 0x000f280000300800 */
[----:B------:R-:W4:Y:S01]  /*28ee0*/  LDL.LU R248, [R1+0x378] ;  /* 0x0003780001f87983 */ /* 0x000f220000300800 */
[----:B------:R-:W-:-:S03]  /*28ef0*/  IADD3 R120, P3, PT, R120, UR10, RZ ;  /* 0x0000000a78787c10 */ /* 0x000fc6000ff7e0ff */
[----:B------:R1:W-:Y:S01]  /*28f00*/  LDGSTS.E [R124+0x4400], desc[UR16][R126.64], P2 ;  /* 0x044000007e7c7fae */ /* 0x0003e200091a1010 */
[----:B------:R-:W-:Y:S02]  /*28f10*/  IADD3 R0, P4, PT, R0, UR10, RZ ;  /* 0x0000000a00007c10 */ /* 0x000fe4000ff9e0ff */
[----:B------:R-:W-:Y:S01]  /*28f20*/  IADD3.X R122, PT, PT, R122, UR14, RZ, P3, !PT ;  /* 0x0000000e7a7a7c10 */ /* 0x000fe20009ffe4ff */
[----:B------:R1:W-:Y:S04]  /*28f30*/  STL [R1+0x2b8], R120 ;  /* 0x0002b87801007387 */ /* 0x0003e80000100800 */
[----:B------:R1:W-:Y:S01]  /*28f40*/  STL [R1+0x2b4], R122 ;  /* 0x0002b47a01007387 */ /* 0x0003e20000100800 */
[----:B------:R-:W-:-:S03]  /*28f50*/  IADD3.X R117, PT, PT, R117, UR14, RZ, P4, !PT ;  /* 0x0000000e75757c10 */ /* 0x000fc6000a7fe4ff */
[----:B------:R-:W-:Y:S01]  /*28f60*/  STL [R1+0x2f8], R0 ;  /* 0x0002f80001007387 */ /* 0x000fe20000100800 */
[----:B-1----:R-:W-:-:S03]  /*28f70*/  IMAD.MOV.U32 R126, RZ, RZ, R120 ;  /* 0x000000ffff7e7224 */ /* 0x002fc600078e0078 */
[----:B------:R-:W4:Y:S01]  /*28f80*/  LDL.LU R123, [R1+0x3b8] ;  /* 0x0003b800017b7983 */ /* 0x000f220000300800 */
[----:B------:R-:W-:-:S03]  /*28f90*/  IMAD.MOV.U32 R127, RZ, RZ, R122 ;  /* 0x000000ffff7f7224 */ /* 0x000fc600078e007a */
[----:B------:R1:W-:Y:S04]  /*28fa0*/  STL [R1+0x2f4], R117 ;  /* 0x0002f47501007387 */ /* 0x0003e80000100800 */
[----:B------:R-:W4:Y:S04]  /*28fb0*/  LDL.LU R120, [R1+0x3f8] ;  /* 0x0003f80001787983 */ /* 0x000f280000300800 */
[----:B------:R-:W4:Y:S04]  /*28fc0*/  LDL.LU R238, [R1+0x3b4] ;  /* 0x0003b40001ee7983 */ /* 0x000f280000300800 */
[----:B------:R1:W-:Y:S04]  /*28fd0*/  LDGSTS.E [R124+0x4800], desc[UR16][R126.64], P2 ;  /* 0x048000007e7c7fae */ /* 0x0003e800091a1010 */
[----:B------:R-:W4:Y:S01]  /*28fe0*/  LDL.LU R122, [R1+0x3f4] ;  /* 0x0003f400017a7983 */ /* 0x000f220000300800 */
[----:B-1----:R-:W-:-:S02]  /*28ff0*/  IMAD.MOV.U32 R126, RZ, RZ, R0 ;  /* 0x000000ffff7e7224 */ /* 0x002fc400078e0000 */
[----:B------:R-:W-:Y:S02]  /*29000*/  IMAD.MOV.U32 R127, RZ, RZ, R117 ;  /* 0x000000ffff7f7224 */ /* 0x000fe400078e0075 */
[----:B------:R-:W4:Y:S04]  /*29010*/  LDL.LU R117, [R1+0x438] ;  /* 0x0004380001757983 */ /* 0x000f280000300800 */
[----:B------:R-:W4:Y:S04]  /*29020*/  LDL.LU R0, [R1+0x478] ;  /* 0x0004780001007983 */ /* 0x000f280000300800 */
[----:B------:R1:W-:Y:S01]  /*29030*/  LDGSTS.E [R124+0x4c00], desc[UR16][R126.64], P2 ;  /* 0x04c000007e7c7fae */ /* 0x0003e200091a1010 */
[----:B---3--:R-:W-:-:S04]  /*29040*/  IADD3 R3, P3, PT, R3, UR10, RZ ;  /* 0x0000000a03037c10 */ /* 0x008fc8000ff7e0ff */
[----:B--2---:R-:W-:Y:S01]  /*29050*/  IADD3.X R119, PT, PT, R119, UR14, RZ, P3, !PT ;  /* 0x0000000e77777c10 */ /* 0x004fe20009ffe4ff */
[----:B------:R-:W-:Y:S01]  /*29060*/  STL [R1+0x338], R3 ;  /* 0x0003380301007387 */ /* 0x000fe20000100800 */
[----:B----4-:R-:W-:-:S03]  /*29070*/  IADD3 R248, P4, PT, R248, UR10, RZ ;  /* 0x0000000af8f87c10 */ /* 0x010fc6000ff9e0ff */
[----:B------:R2:W-:Y:S01]  /*29080*/  STL [R1+0x334], R119 ;  /* 0x0003347701007387 */ /* 0x0005e20000100800 */
[----:B-1----:R-:W-:Y:S01]  /*29090*/  IMAD.MOV.U32 R127, RZ, RZ, R119 ;  /* 0x000000ffff7f7224 */ /* 0x002fe200078e0077 */
[----:B------:R-:W-:Y:S02]  /*290a0*/  IADD3.X R249, PT, PT, R249, UR14, RZ, P4, !PT ;  /* 0x0000000ef9f97c10 */ /* 0x000fe4000a7fe4ff */
[----:B------:R-:W-:Y:S01]  /*290b0*/  STL [R1+0x378], R248 ;  /* 0x000378f801007387 */ /* 0x000fe20000100800 */
[----:B------:R-:W-:-:S03]  /*290c0*/  IMAD.MOV.U32 R126, RZ, RZ, R3 ;  /* 0x000000ffff7e7224 */ /* 0x000fc600078e0003 */
[----:B--2---:R-:W2:Y:S04]  /*290d0*/  LDL.LU R119, [R1+0x434] ;  /* 0x0004340001777983 */ /* 0x004ea80000300800 */
[----:B------:R1:W-:Y:S04]  /*290e0*/  STL [R1+0x374], R249 ;  /* 0x000374f901007387 */ /* 0x0003e80000100800 */
[----:B------:R-:W3:Y:S01]  /*290f0*/  LDL.LU R3, [R1+0x474] ;  /* 0x0004740001037983 */ /* 0x000ee20000300800 */
[----:B------:R-:W-:-:S03]  /*29100*/  IADD3 R123, P3, PT, R123, UR10, RZ ;  /* 0x0000000a7b7b7c10 */ /* 0x000fc6000ff7e0ff */
[----:B------:R4:W-:Y:S01]  /*29110*/  LDGSTS.E [R124+0x5000], desc[UR16][R126.64], P2 ;  /* 0x050000007e7c7fae */ /* 0x0009e200091a1010 */
[----:B------:R-:W-:Y:S02]  /*29120*/  IADD3 R120, P4, PT, R120, UR10, RZ ;  /* 0x0000000a78787c10 */ /* 0x000fe4000ff9e0ff */
[----:B------:R-:W-:Y:S01]  /*29130*/  IADD3.X R238, PT, PT, R238, UR14, RZ, P3, !PT ;  /* 0x0000000eeeee7c10 */ /* 0x000fe20009ffe4ff */
[----:B----4-:R-:W-:Y:S02]  /*29140*/  IMAD.MOV.U32 R126, RZ, RZ, R248 ;  /* 0x000000ffff7e7224 */ /* 0x010fe400078e00f8 */
[----:B------:R-:W-:-:S05]  /*29150*/  IMAD.MOV.U32 R127, RZ, RZ, R249 ;  /* 0x000000ffff7f7224 */ /* 0x000fca00078e00f9 */
[----:B------:R4:W-:Y:S01]  /*29160*/  LDGSTS.E [R124+0x5400], desc[UR16][R126.64], P2 ;  /* 0x054000007e7c7fae */ /* 0x0009e200091a1010 */
[----:B------:R-:W-:-:S03]  /*29170*/  IADD3.X R122, PT, PT, R122, UR14, RZ, P4, !PT ;  /* 0x0000000e7a7a7c10 */ /* 0x000fc6000a7fe4ff */
[----:B------:R1:W-:Y:S01]  /*29180*/  STL [R1+0x3b8], R123 ;  /* 0x0003b87b01007387 */ /* 0x0003e20000100800 */
[----:B----4-:R-:W-:Y:S02]  /*29190*/  IMAD.MOV.U32 R126, RZ, RZ, R123 ;  /* 0x000000ffff7e7224 */ /* 0x010fe400078e007b */
[----:B------:R-:W-:Y:S01]  /*291a0*/  IMAD.MOV.U32 R127, RZ, RZ, R238 ;  /* 0x000000ffff7f7224 */ /* 0x000fe200078e00ee */
[----:B------:R-:W-:Y:S01]  /*291b0*/  IADD3 R117, P3, PT, R117, UR10, RZ ;  /* 0x0000000a75757c10 */ /* 0x000fe2000ff7e0ff */
[----:B------:R-:W-:Y:S01]  /*291c0*/  STL [R1+0x3b4], R238 ;  /* 0x0003b4ee01007387 */ /* 0x000fe20000100800 */
[----:B------:R-:W-:-:S03]  /*291d0*/  IADD3 R0, P4, PT, R0, UR10, RZ ;  /* 0x0000000a00007c10 */ /* 0x000fc6000ff9e0ff */
[----:B------:R4:W-:Y:S04]  /*291e0*/  LDGSTS.E [R124+0x5800], desc[UR16][R126.64], P2 ;  /* 0x058000007e7c7fae */ /* 0x0009e800091a1010 */
[----:B------:R1:W-:Y:S04]  /*291f0*/  STL [R1+0x3f8], R120 ;  /* 0x0003f87801007387 */ /* 0x0003e80000100800 */
[----:B------:R2:W-:Y:S01]  /*29200*/  STL [R1+0x3f4], R122 ;  /* 0x0003f47a01007387 */ /* 0x0005e20000100800 */
[----:B----4-:R-:W-:-:S03]  /*29210*/  IMAD.MOV.U32 R126, RZ, RZ, R120 ;  /* 0x000000ffff7e7224 */ /* 0x010fc600078e0078 */
[----:B-1----:R-:W4:Y:S01]  /*29220*/  LDL.LU R249, [R1+0x4f4] ;  /* 0x0004f40001f97983 */ /* 0x002f220000300800 */
[----:B------:R-:W-:-:S03]  /*29230*/  IMAD.MOV.U32 R127, RZ, RZ, R122 ;  /* 0x000000ffff7f7224 */ /* 0x000fc600078e007a */
[----:B------:R-:W4:Y:S04]  /*29240*/  LDL.LU R248, [R1+0x4f8] ;  /* 0x0004f80001f87983 */ /* 0x000f280000300800 */
[----:B------:R1:W-:Y:S04]  /*29250*/  LDGSTS.E [R124+0x5c00], desc[UR16][R126.64], P2 ;  /* 0x05c000007e7c7fae */ /* 0x0003e800091a1010 */
[----:B------:R-:W-:Y:S01]  /*29260*/  STL [R1+0x438], R117 ;  /* 0x0004387501007387 */ /* 0x000fe20000100800 */
[----:B-1----:R-:W-:Y:S01]  /*29270*/  IMAD.MOV.U32 R126, RZ, RZ, R117 ;  /* 0x000000ffff7e7224 */ /* 0x002fe200078e0075 */
[----:B--2---:R-:W-:-:S05]  /*29280*/  IADD3.X R119, PT, PT, R119, UR14, RZ, P3, !PT ;  /* 0x0000000e77777c10 */ /* 0x004fca0009ffe4ff */
[----:B------:R-:W-:Y:S01]  /*29290*/  IMAD.MOV.U32 R127, RZ, RZ, R119 ;  /* 0x000000ffff7f7224 */ /* 0x000fe200078e0077 */
[----:B------:R1:W-:Y:S01]  /*292a0*/  STL [R1+0x434], R119 ;  /* 0x0004347701007387 */ /* 0x0003e20000100800 */
[----:B---3--:R-:W-:-:S03]  /*292b0*/  IADD3.X R3, PT, PT, R3, UR14, RZ, P4, !PT ;  /* 0x0000000e03037c10 */ /* 0x008fc6000a7fe4ff */
[----:B------:R-:W-:Y:S04]  /*292c0*/  STL [R1+0x478], R0 ;  /* 0x0004780001007387 */ /* 0x000fe80000100800 */
[----:B------:R-:W2:Y:S04]  /*292d0*/  LDL.LU R123, [R1+0x538] ;  /* 0x00053800017b7983 */ /* 0x000ea80000300800 */
[----:B------:R3:W-:Y:S04]  /*292e0*/  STL [R1+0x474], R3 ;  /* 0x0004740301007387 */ /* 0x0007e80000100800 */
[----:B------:R-:W2:Y:S04]  /*292f0*/  LDL.LU R120, [R1+0x578] ;  /* 0x0005780001787983 */ /* 0x000ea80000300800 */
[----:B------:R1:W-:Y:S04]  /*29300*/  LDGSTS.E [R124+0x6000], desc[UR16][R126.64], P2 ;  /* 0x060000007e7c7fae */ /* 0x0003e800091a1010 */
[----:B------:R-:W2:Y:S04]  /*29310*/  LDL.LU R238, [R1+0x534] ;  /* 0x0005340001ee7983 */ /* 0x000ea80000300800 */
[----:B------:R-:W2:Y:S01]  /*29320*/  LDL.LU R122, [R1+0x574] ;  /* 0x00057400017a7983 */ /* 0x000ea20000300800 */
[----:B-1----:R-:W-:-:S03]  /*29330*/  IMAD.MOV.U32 R126, RZ, RZ, R0 ;  /* 0x000000ffff7e7224 */ /* 0x002fc600078e0000 */
[----:B------:R-:W2:Y:S01]  /*29340*/  LDL.LU R119, [R1+0x5b4] ;  /* 0x0005b40001777983 */ /* 0x000ea20000300800 */
[----:B------:R-:W-:-:S03]  /*29350*/  IMAD.MOV.U32 R127, RZ, RZ, R3 ;  /* 0x000000ffff7f7224 */ /* 0x000fc600078e0003 */
[----:B------:R-:W2:Y:S04]  /*29360*/  LDL.LU R117, [R1+0x5b8] ;  /* 0x0005b80001757983 */ /* 0x000ea80000300800 */
[----:B---3--:R-:W3:Y:S04]  /*29370*/  LDL.LU R3, [R1+0x5f4] ;  /* 0x0005f40001037983 */ /* 0x008ee80000300800 */
[----:B------:R-:W3:Y:S04]  /*29380*/  LDL.LU R0, [R1+0x5f8] ;  /* 0x0005f80001007983 */ /* 0x000ee80000300800 */
[----:B------:R1:W-:Y:S04]  /*29390*/  LDGSTS.E [R124+0x6400], desc[UR16][R126.64], P2 ;  /* 0x064000007e7c7fae */ /* 0x0003e800091a1010 */
[----:B------:R-:W3:Y:S04]  /*293a0*/  LDL.LU R126, [R1+0x4b4] ;  /* 0x0004b400017e7983 */ /* 0x000ee80000300800 */
[----:B------:R-:W1:Y:S01]  /*293b0*/  LDL.LU R127, [R1+0x4b8] ;  /* 0x0004b800017f7983 */ /* 0x000e620000300800 */
[----:B----4-:R-:W-:-:S04]  /*293c0*/  IADD3 R248, P4, PT, R248, UR10, RZ ;  /* 0x0000000af8f87c10 */ /* 0x010fc8000ff9e0ff */
[----:B------:R-:W-:Y:S02]  /*293d0*/  IADD3.X R249, PT, PT, R249, UR14, RZ, P4, !PT ;  /* 0x0000000ef9f97c10 */ /* 0x000fe4000a7fe4ff */
[----:B--2---:R-:W-:-:S04]  /*293e0*/  IADD3 R120, P4, PT, R120, UR10, RZ ;  /* 0x0000000a78787c10 */ /* 0x004fc8000ff9e0ff */
[----:B------:R-:W-:Y:S02]  /*293f0*/  IADD3.X R122, PT, PT, R122, UR14, RZ, P4, !PT ;  /* 0x0000000e7a7a7c10 */ /* 0x000fe4000a7fe4ff */
[----:B-1----:R-:W-:-:S04]  /*29400*/  IADD3 R127, P3, PT, R127, UR10, RZ ;  /* 0x0000000a7f7f7c10 */ /* 0x002fc8000ff7e0ff */
[----:B---3--:R-:W-:Y:S01]  /*29410*/  IADD3.X R126, PT, PT, R126, UR14, RZ, P3, !PT ;  /* 0x0000000e7e7e7c10 */ /* 0x008fe20009ffe4ff */
[----:B------:R1:W-:Y:S04]  /*29420*/  STL [R1+0x4b8], R127 ;  /* 0x0004b87f01007387 */ /* 0x0003e80000100800 */
[----:B------:R2:W-:Y:S01]  /*29430*/  STL [R1+0x4b4], R126 ;  /* 0x0004b47e01007387 */ /* 0x0005e20000100800 */
[----:B-1----:R-:W-:-:S04]  /*29440*/  LOP3.LUT R127, R127, R126, RZ, 0x3c, !PT ;  /* 0x0000007e7f7f7212 */ /* 0x002fc800078e3cff */
[----:B--2---:R-:W-:-:S04]  /*29450*/  LOP3.LUT R126, R127, R126, RZ, 0x3c, !PT ;  /* 0x0000007e7f7e7212 */ /* 0x004fc800078e3cff */
[----:B------:R-:W-:Y:S02]  /*29460*/  LOP3.LUT R127, R127, R126, RZ, 0x3c, !PT ;  /* 0x0000007e7f7f7212 */ /* 0x000fe400078e3cff */
[----:B------:R-:W-:-:S03]  /*29470*/  IADD3 R123, P3, PT, R123, UR10, RZ ;  /* 0x0000000a7b7b7c10 */ /* 0x000fc6000ff7e0ff */
[----:B------:R1:W-:Y:S01]  /*29480*/  LDGSTS.E [R124+0x6800], desc[UR16][R126.64], P2 ;  /* 0x068000007e7c7fae */ /* 0x0003e200091a1010 */
[----:B------:R-:W-:Y:S02]  /*29490*/  IADD3.X R238, PT, PT, R238, UR14, RZ, P3, !PT ;  /* 0x0000000eeeee7c10 */ /* 0x000fe40009ffe4ff */
[----:B------:R-:W-:Y:S01]  /*294a0*/  IADD3 R117, P3, PT, R117, UR10, RZ ;  /* 0x0000000a75757c10 */ /* 0x000fe2000ff7e0ff */
[----:B-1----:R-:W-:Y:S02]  /*294b0*/  IMAD.MOV.U32 R126, RZ, RZ, R248 ;  /* 0x000000ffff7e7224 */ /* 0x002fe400078e00f8 */
[----:B------:R-:W-:Y:S01]  /*294c0*/  IMAD.MOV.U32 R127, RZ, RZ, R249 ;  /* 0x000000ffff7f7224 */ /* 0x000fe200078e00f9 */
[----:B------:R-:W-:Y:S04]  /*294d0*/  STL [R1+0x4f8], R248 ;  /* 0x0004f8f801007387 */ /* 0x000fe80000100800 */
[----:B------:R1:W-:Y:S01]  /*294e0*/  LDGSTS.E [R124+0x6c00], desc[UR16][R126.64], P2 ;  /* 0x06c000007e7c7fae */ /* 0x0003e200091a1010 */
[----:B------:R-:W-:-:S02]  /*294f0*/  IADD3 R0, P4, PT, R0, UR10, RZ ;  /* 0x0000000a00007c10 */ /* 0x000fc4000ff9e0ff */
[----:B------:R-:W-:Y:S01]  /*29500*/  IADD3.X R119, PT, PT, R119, UR14, RZ, P3, !PT ;  /* 0x0000000e77777c10 */ /* 0x000fe20009ffe4ff */
[----:B------:R-:W-:Y:S01]  /*29510*/  STL [R1+0x4f4], R249 ;  /* 0x0004f4f901007387 */ /* 0x000fe20000100800 */
[----:B------:R-:W-:Y:S01]  /*29520*/  IADD3.X R3, PT, PT, R3, UR14, RZ, P4, !PT ;  /* 0x0000000e03037c10 */ /* 0x000fe2000a7fe4ff */
[----:B-1----:R-:W-:Y:S02]  /*29530*/  IMAD.MOV.U32 R126, RZ, RZ, R123 ;  /* 0x000000ffff7e7224 */ /* 0x002fe400078e007b */
[----:B------:R-:W-:Y:S01]  /*29540*/  IMAD.MOV.U32 R127, RZ, RZ, R238 ;  /* 0x000000ffff7f7224 */ /* 0x000fe200078e00ee */
[----:B------:R-:W-:Y:S04]  /*29550*/  STL [R1+0x538], R123 ;  /* 0x0005387b01007387 */ /* 0x000fe80000100800 */
[----:B------:R1:W-:Y:S04]  /*29560*/  LDGSTS.E [R124+0x7000], desc[UR16][R126.64], P2 ;  /* 0x070000007e7c7fae */ /* 0x0003e800091a1010 */
[----:B------:R-:W-:Y:S04]  /*29570*/  STL [R1+0x534], R238 ;  /* 0x000534ee01007387 */ /* 0x000fe80000100800 */
[----:B------:R-:W-:Y:S01]  /*29580*/  STL [R1+0x578], R120 ;  /* 0x0005787801007387 */ /* 0x000fe20000100800 */
[----:B-1----:R-:W-:Y:S01]  /*29590*/  MOV R126, R120 ;  /* 0x00000078007e7202 */ /* 0x002fe20000000f00 */
[----:B------:R-:W-:-:S02]  /*295a0*/  IMAD.MOV.U32 R127, RZ, RZ, R122 ;  /* 0x000000ffff7f7224 */ /* 0x000fc400078e007a */
[----:B------:R-:W-:Y:S04]  /*295b0*/  STL [R1+0x574], R122 ;  /* 0x0005747a01007387 */ /* 0x000fe80000100800 */
[----:B------:R1:W-:Y:S04]  /*295c0*/  STL [R1+0x5b8], R117 ;  /* 0x0005b87501007387 */ /* 0x0003e80000100800 */
[----:B------:R2:W-:Y:S04]  /*295d0*/  STL [R1+0x5b4], R119 ;  /* 0x0005b47701007387 */ /* 0x0005e80000100800 */
[----:B------:R3:W-:Y:S04]  /*295e0*/  LDGSTS.E [R124+0x7400], desc[UR16][R126.64], P2 ;  /* 0x074000007e7c7fae */ /* 0x0007e800091a1010 */
[----:B------:R-:W-:Y:S04]  /*295f0*/  STL [R1+0x5f8], R0 ;  /* 0x0005f80001007387 */ /* 0x000fe80000100800 */
[----:B------:R4:W-:Y:S01]  /*29600*/  STL [R1+0x5f4], R3 ;  /* 0x0005f40301007387 */ /* 0x0009e20000100800 */
[----:B---3--:R-:W-:-:S02]  /*29610*/  IMAD.MOV.U32 R126, RZ, RZ, R117 ;  /* 0x000000ffff7e7224 */ /* 0x008fc400078e0075 */
[----:B------:R-:W-:Y:S01]  /*29620*/  IMAD.MOV.U32 R127, RZ, RZ, R119 ;  /* 0x000000ffff7f7224 */ /* 0x000fe200078e0077 */
[----:B-1----:R-:W3:Y:S04]  /*29630*/  LDL.LU R117, [R1] ;  /* 0x0000000001757983 */ /* 0x002ee80000300800 */
[----:B------:R1:W-:Y:S04]  /*29640*/  LDGSTS.E [R124+0x7800], desc[UR16][R126.64], P2 ;  /* 0x078000007e7c7fae */ /* 0x0003e800091a1010 */
[----:B--2---:R-:W2:Y:S01]  /*29650*/  LDL.LU R119, [R1+0x3c] ;  /* 0x00003c0001777983 */ /* 0x004ea20000300800 */
[----:B-1----:R-:W-:-:S03]  /*29660*/  IMAD.MOV.U32 R127, RZ, RZ, R3 ;  /* 0x000000ffff7f7224 */ /* 0x002fc600078e0003 */
[----:B----4-:R-:W4:Y:S04]  /*29670*/  LDL.LU R3, [R1+0x40] ;  /* 0x0000400001037983 */ /* 0x010f280000300800 */
[----:B------:R-:W2:Y:S04]  /*29680*/  LDL.LU R238, [R1+0x7c] ;  /* 0x00007c0001ee7983 */ /* 0x000ea80000300800 */
[----:B------:R-:W2:Y:S01]  /*29690*/  LDL.LU R123, [R1+0x80] ;  /* 0x00008000017b7983 */ /* 0x000ea20000300800 */
[----:B------:R-:W-:Y:S01]  /*296a0*/  IADD3 R140, P3, PT, R140, UR10, RZ ;  /* 0x0000000a8c8c7c10 */ /* 0x000fe2000ff7e0ff */
[----:B------:R-:W-:Y:S01]  /*296b0*/  IMAD.MOV.U32 R126, RZ, RZ, R0 ;  /* 0x000000ffff7e7224 */ /* 0x000fe200078e0000 */
[----:B------:R-:W-:-:S02]  /*296c0*/  LOP3.LUT R0, R121, 0x10, RZ, 0x3c, !PT ;  /* 0x0000001079007812 */ /* 0x000fc400078e3cff */
[----:B------:R-:W-:Y:S02]  /*296d0*/  IADD3.X R139, PT, PT, R139, UR14, RZ, P3, !PT ;  /* 0x0000000e8b8b7c10 */ /* 0x000fe40009ffe4ff */
[----:B------:R-:W-:Y:S01]  /*296e0*/  IADD3 R156, P4, PT, R156, UR10, RZ ;  /* 0x0000000a9c9c7c10 */ /* 0x000fe2000ff9e0ff */
[----:B------:R1:W-:Y:S01]  /*296f0*/  LDGSTS.E [R124+0x7c00], desc[UR16][R126.64], P2 ;  /* 0x07c000007e7c7fae */ /* 0x0003e200091a1010 */
[----:B------:R-:W-:Y:S02]  /*29700*/  IADD3 R172, P3, PT, R172, UR10, RZ ;  /* 0x0000000aacac7c10 */ /* 0x000fe4000ff7e0ff */
[----:B------:R-:W-:Y:S02]  /*29710*/  IADD3.X R155, PT, PT, R155, UR14, RZ, P4, !PT ;  /* 0x0000000e9b9b7c10 */ /* 0x000fe4000a7fe4ff */
[----:B------:R-:W-:Y:S01]  /*29720*/  IADD3.X R171, PT, PT, R171, UR14, RZ, P3, !PT ;  /* 0x0000000eabab7c10 */ /* 0x000fe20009ffe4ff */
[----:B-1----:R-:W-:Y:S02]  /*29730*/  VIADD R124, R0, UR5 ;  /* 0x00000005007c7c36 */ /* 0x002fe40008000000 */
[----:B------:R-:W-:-:S02]  /*29740*/  IMAD.MOV.U32 R126, RZ, RZ, R140 ;  /* 0x000000ffff7e7224 */ /* 0x000fc400078e008c */
[----:B------:R-:W-:Y:S01]  /*29750*/  IMAD.MOV.U32 R127, RZ, RZ, R139 ;  /* 0x000000ffff7f7224 */ /* 0x000fe200078e008b */
[----:B------:R-:W-:Y:S01]  /*29760*/  IADD3 R188, P4, PT, R188, UR10, RZ ;  /* 0x0000000abcbc7c10 */ /* 0x000fe2000ff9e0ff */
[----:B------:R-:W2:Y:S04]  /*29770*/  LDL.LU R0, [R1+0xc0] ;  /* 0x0000c00001007983 */ /* 0x000ea80000300800 */
[----:B------:R1:W-:Y:S01]  /*29780*/  LDGSTS.E [R124+0x80], desc[UR16][R126.64], P2 ;  /* 0x000800007e7c7fae */ /* 0x0003e200091a1010 */
[----:B------:R-:W-:Y:S02]  /*29790*/  IADD3.X R187, PT, PT, R187, UR14, RZ, P4, !PT ;  /* 0x0000000ebbbb7c10 */ /* 0x000fe4000a7fe4ff */
[----:B------:R-:W-:Y:S01]  /*297a0*/  IADD3 R204, P3, PT, R204, UR10, RZ ;  /* 0x0000000acccc7c10 */ /* 0x000fe2000ff7e0ff */
[----:B------:R-:W2:Y:S01]  /*297b0*/  LDL.LU R120, [R1+0x100] ;  /* 0x0001000001787983 */ /* 0x000ea20000300800 */
[----:B-1----:R-:W-:-:S02]  /*297c0*/  IMAD.MOV.U32 R126, RZ, RZ, R156 ;  /* 0x000000ffff7e7224 */ /* 0x002fc400078e009c */
        /* <DEDUP_REMOVED lines=22> */
[----:B---3--:R-:W-:-:S04]  /*29930*/  IADD3 R117, P4, PT, R117, UR10, RZ ;  /* 0x0000000a75757c10 */ /* 0x008fc8000ff9e0ff */
[----:B------:R-:W-:Y:S01]  /*29940*/  IADD3.X R252, PT, PT, R252, UR14, RZ, P4, !PT ;  /* 0x0000000efcfc7c10 */ /* 0x000fe2000a7fe4ff */
[----:B------:R3:W-:Y:S01]  /*29950*/  STL [R1], R117 ;  /* 0x0000007501007387 */ /* 0x0007e20000100800 */
[----:B-1----:R-:W-:-:S03]  /*29960*/  IMAD.MOV.U32 R126, RZ, RZ, R117 ;  /* 0x000000ffff7e7224 */ /* 0x002fc600078e0075 */
[----:B------:R-:W-:-:S05]  /*29970*/  IMAD.MOV.U32 R127, RZ, RZ, R252 ;  /* 0x000000ffff7f7224 */ /* 0x000fca00078e00fc */
[----:B------:R1:W-:Y:S01]  /*29980*/  LDGSTS.E [R124+0x1c80], desc[UR16][R126.64], P2 ;  /* 0x01c800007e7c7fae */ /* 0x0003e200091a1010 */
[----:B----4-:R-:W-:-:S03]  /*29990*/  IADD3 R3, P3, PT, R3, UR10, RZ ;  /* 0x0000000a03037c10 */ /* 0x010fc6000ff7e0ff */
[----:B---3--:R-:W3:Y:S01]  /*299a0*/  LDL.LU R117, [R1+0xbc] ;  /* 0x0000bc0001757983 */ /* 0x008ee20000300800 */
[----:B--2---:R-:W-:-:S03]  /*299b0*/  IADD3.X R119, PT, PT, R119, UR14, RZ, P3, !PT ;  /* 0x0000000e77777c10 */ /* 0x004fc60009ffe4ff */
[----:B------:R-:W2:Y:S01]  /*299c0*/  LDL.LU R122, [R1+0xfc] ;  /* 0x0000fc00017a7983 */ /* 0x000ea20000300800 */
[----:B------:R-:W-:-:S03]  /*299d0*/  IADD3 R123, P4, PT, R123, UR10, RZ ;  /* 0x0000000a7b7b7c10 */ /* 0x000fc6000ff9e0ff */
[----:B------:R4:W-:Y:S01]  /*299e0*/  STL [R1+0x40], R3 ;  /* 0x0000400301007387 */ /* 0x0009e20000100800 */
[----:B-1----:R-:W-:Y:S01]  /*299f0*/  IMAD.MOV.U32 R126, RZ, RZ, R3 ;  /* 0x000000ffff7e7224 */ /* 0x002fe200078e0003 */
[----:B------:R-:W-:Y:S01]  /*29a00*/  IADD3.X R238, PT, PT, R238, UR14, RZ, P4, !PT ;  /* 0x0000000eeeee7c10 */ /* 0x000fe2000a7fe4ff */
[----:B------:R-:W-:Y:S01]  /*29a10*/  IMAD.MOV.U32 R127, RZ, RZ, R119 ;  /* 0x000000ffff7f7224 */ /* 0x000fe200078e0077 */
[----:B------:R1:W-:Y:S04]  /*29a20*/  STL [R1+0x3c], R119 ;  /* 0x00003c7701007387 */ /* 0x0003e80000100800 */
[----:B------:R1:W-:Y:S04]  /*29a30*/  STL [R1+0x80], R123 ;  /* 0x0000807b01007387 */ /* 0x0003e80000100800 */
[----:B----4-:R-:W4:Y:S04]  /*29a40*/  LDL.LU R3, [R1+0x140] ;  /* 0x0001400001037983 */ /* 0x010f280000300800 */
[----:B------:R1:W-:Y:S04]  /*29a50*/  STL [R1+0x7c], R238 ;  /* 0x00007cee01007387 */ /* 0x0003e80000100800 */
[----:B------:R1:W-:Y:S04]  /*29a60*/  LDGSTS.E [R124+0x2080], desc[UR16][R126.64], P2 ;  /* 0x020800007e7c7fae */ /* 0x0003e800091a1010 */
[----:B-1----:R-:W4:Y:S01]  /*29a70*/  LDL.LU R119, [R1+0x180] ;  /* 0x0001800001777983 */ /* 0x002f220000300800 */
[----:B------:R-:W-:-:S03]  /*29a80*/  MOV R126, R123 ;  /* 0x0000007b007e7202 */ /* 0x000fc60000000f00 */
[----:B------:R-:W4:Y:S01]  /*29a90*/  LDL.LU R123, [R1+0x13c] ;  /* 0x00013c00017b7983 */ /* 0x000f220000300800 */
[----:B------:R-:W-:-:S03]  /*29aa0*/  IMAD.MOV.U32 R127, RZ, RZ, R238 ;  /* 0x000000ffff7f7224 */ /* 0x000fc600078e00ee */
[----:B------:R-:W4:Y:S01]  /*29ab0*/  LDL.LU R238, [R1+0x17c] ;  /* 0x00017c0001ee7983 */ /* 0x000f220000300800 */
[----:B------:R-:W-:Y:S02]  /*29ac0*/  IADD3 R0, P3, PT, R0, UR10, RZ ;  /* 0x0000000a00007c10 */ /* 0x000fe4000ff7e0ff */
[----:B------:R-:W-:Y:S01]  /*29ad0*/  IADD3 R120, P4, PT, R120, UR10, RZ ;  /* 0x0000000a78787c10 */ /* 0x000fe2000ff9e0ff */
[----:B------:R1:W-:Y:S04]  /*29ae0*/  LDGSTS.E [R124+0x2480], desc[UR16][R126.64], P2 ;  /* 0x024800007e7c7fae */ /* 0x0003e800091a1010 */
[----:B------:R2:W-:Y:S01]  /*29af0*/  STL [R1+0xc0], R0 ;  /* 0x0000c00001007387 */ /* 0x0005e20000100800 */
[----:B-1----:R-:W-:Y:S01]  /*29b00*/  IMAD.MOV.U32 R126, RZ, RZ, R0 ;  /* 0x000000ffff7e7224 */ /* 0x002fe200078e0000 */
[----:B---3--:R-:W-:-:S02]  /*29b10*/  IADD3.X R117, PT, PT, R117, UR14, RZ, P3, !PT ;  /* 0x0000000e75757c10 */ /* 0x008fc40009ffe4ff */
[----:B--2---:R-:W-:-:S03]  /*29b20*/  IADD3.X R122, PT, PT, R122, UR14, RZ, P4, !PT ;  /* 0x0000000e7a7a7c10 */ /* 0x004fc6000a7fe4ff */
[----:B------:R-:W-:Y:S01]  /*29b30*/  IMAD.MOV.U32 R127, RZ, RZ, R117 ;  /* 0x000000ffff7f7224 */ /* 0x000fe200078e0075 */
[----:B------:R1:W-:Y:S04]  /*29b40*/  STL [R1+0xbc], R117 ;  /* 0x0000bc7501007387 */ /* 0x0003e80000100800 */
[----:B------:R2:W-:Y:S04]  /*29b50*/  STL [R1+0x100], R120 ;  /* 0x0001007801007387 */ /* 0x0005e80000100800 */
[----:B------:R-:W3:Y:S04]  /*29b60*/  LDL.LU R0, [R1+0x1c0] ;  /* 0x0001c00001007983 */ /* 0x000ee80000300800 */
[----:B------:R2:W-:Y:S01]  /*29b70*/  STL [R1+0xfc], R122 ;  /* 0x0000fc7a01007387 */ /* 0x0005e20000100800 */
[----:B----4-:R-:W-:-:S03]  /*29b80*/  IADD3 R3, P3, PT, R3, UR10, RZ ;  /* 0x0000000a03037c10 */ /* 0x010fc6000ff7e0ff */
[----:B------:R4:W-:Y:S04]  /*29b90*/  LDGSTS.E [R124+0x2880], desc[UR16][R126.64], P2 ;  /* 0x028800007e7c7fae */ /* 0x0009e800091a1010 */
[----:B-1----:R-:W3:Y:S01]  /*29ba0*/  LDL.LU R117, [R1+0x200] ;  /* 0x0002000001757983 */ /* 0x002ee20000300800 */
[----:B----4-:R-:W-:Y:S02]  /*29bb0*/  IMAD.MOV.U32 R126, RZ, RZ, R120 ;  /* 0x000000ffff7e7224 */ /* 0x010fe400078e0078 */
[----:B------:R-:W-:Y:S01]  /*29bc0*/  IMAD.MOV.U32 R127, RZ, RZ, R122 ;  /* 0x000000ffff7f7224 */ /* 0x000fe200078e007a */
[----:B--2---:R-:W2:Y:S01]  /*29bd0*/  LDL.LU R120, [R1+0x1bc] ;  /* 0x0001bc0001787983 */ /* 0x004ea20000300800 */
[----:B------:R-:W-:-:S03]  /*29be0*/  IADD3 R119, P4, PT, R119, UR10, RZ ;  /* 0x0000000a77777c10 */ /* 0x000fc6000ff9e0ff */
[----:B------:R-:W4:Y:S01]  /*29bf0*/  LDL.LU R122, [R1+0x1fc] ;  /* 0x0001fc00017a7983 */ /* 0x000f220000300800 */
[----:B------:R-:W-:-:S03]  /*29c00*/  IADD3.X R123, PT, PT, R123, UR14, RZ, P3, !PT ;  /* 0x0000000e7b7b7c10 */ /* 0x000fc60009ffe4ff */
[----:B------:R1:W-:Y:S01]  /*29c10*/  LDGSTS.E [R124+0x2c80], desc[UR16][R126.64], P2 ;  /* 0x02c800007e7c7fae */ /* 0x0003e200091a1010 */
[----:B------:R-:W-:-:S03]  /*29c20*/  IADD3.X R238, PT, PT, R238, UR14, RZ, P4, !PT ;  /* 0x0000000eeeee7c10 */ /* 0x000fc6000a7fe4ff */
[----:B------:R-:W-:Y:S04]  /*29c30*/  STL [R1+0x140], R3 ;  /* 0x0001400301007387 */ /* 0x000fe80000100800 */
[----:B------:R1:W-:Y:S02]  /*29c40*/  STL [R1+0x13c], R123 ;  /* 0x00013c7b01007387 */ /* 0x0003e40000100800 */
[----:B-1----:R-:W-:Y:S02]  /*29c50*/  IMAD.MOV.U32 R126, RZ, RZ, R3 ;  /* 0x000000ffff7e7224 */ /* 0x002fe400078e0003 */
[----:B------:R-:W-:Y:S01]  /*29c60*/  IMAD.MOV.U32 R127, RZ, RZ, R123 ;  /* 0x000000ffff7f7224 */ /* 0x000fe200078e007b */
[----:B------:R-:W-:Y:S04]  /*29c70*/  STL [R1+0x180], R119 ;  /* 0x0001807701007387 */ /* 0x000fe80000100800 */
[----:B------:R-:W4:Y:S04]  /*29c80*/  LDL.LU R123, [R1+0x240] ;  /* 0x00024000017b7983 */ /* 0x000f280000300800 */
[----:B------:R1:W-:Y:S04]  /*29c90*/  STL [R1+0x17c], R238 ;  /* 0x00017cee01007387 */ /* 0x0003e80000100800 */
[----:B------:R1:W-:Y:S04]  /*29ca0*/  LDGSTS.E [R124+0x3080], desc[UR16][R126.64], P2 ;  /* 0x030800007e7c7fae */ /* 0x0003e800091a1010 */
[----:B------:R-:W4:Y:S01]  /*29cb0*/  LDL.LU R3, [R1+0x280] ;  /* 0x0002800001037983 */ /* 0x000f220000300800 */
[----:B-1----:R-:W-:-:S03]  /*29cc0*/  IMAD.MOV.U32 R127, RZ, RZ, R238 ;  /* 0x000000ffff7f7224 */ /* 0x002fc600078e00ee */
[----:B------:R-:W4:Y:S01]  /*29cd0*/  LDL.LU R238, [R1+0x23c] ;  /* 0x00023c0001ee7983 */ /* 0x000f220000300800 */
[----:B------:R-:W-:-:S03]  /*29ce0*/  IMAD.MOV.U32 R126, RZ, RZ, R119 ;  /* 0x000000ffff7e7224 */ /* 0x000fc600078e0077 */
[----:B------:R-:W4:Y:S04]  /*29cf0*/  LDL.LU R119, [R1+0x27c] ;  /* 0x00027c0001777983 */ /* 0x000f280000300800 */
[----:B------:R1:W-:Y:S01]  /*29d00*/  LDGSTS.E [R124+0x3480], desc[UR16][R126.64], P2 ;  /* 0x034800007e7c7fae */ /* 0x0003e200091a1010 */
[----:B---3--:R-:W-:-:S05]  /*29d10*/  IADD3 R0, P3, PT, R0, UR10, RZ ;  /* 0x0000000a00007c10 */ /* 0x008fca000ff7e0ff */
[----:B-1----:R-:W-:Y:S01]  /*29d20*/  IMAD.MOV.U32 R126, RZ, RZ, R0 ;  /* 0x000000ffff7e7224 */ /* 0x002fe200078e0000 */
[----:B------:R-:W-:Y:S01]  /*29d30*/  STL [R1+0x1c0], R0 ;  /* 0x0001c00001007387 */ /* 0x000fe20000100800 */
[----:B------:R-:W-:Y:S02]  /*29d40*/  IADD3 R117, P4, PT, R117, UR10, RZ ;  /* 0x0000000a75757c10 */ /* 0x000fe4000ff9e0ff */
[----:B--2---:R-:W-:Y:S02]  /*29d50*/  IADD3.X R120, PT, PT, R120, UR14, RZ, P3, !PT ;  /* 0x0000000e78787c10 */ /* 0x004fe40009ffe4ff */
[----:B----4-:R-:W-:-:S03]  /*29d60*/  IADD3.X R122, PT, PT, R122, UR14, RZ, P4, !PT ;  /* 0x0000000e7a7a7c10 */ /* 0x010fc6000a7fe4ff */
[----:B------:R-:W-:Y:S01]  /*29d70*/  IMAD.MOV.U32 R127, RZ, RZ, R120 ;  /* 0x000000ffff7f7224 */ /* 0x000fe200078e0078 */
[----:B------:R1:W-:Y:S04]  /*29d80*/  STL [R1+0x1bc], R120 ;  /* 0x0001bc7801007387 */ /* 0x0003e80000100800 */
[----:B------:R-:W-:Y:S04]  /*29d90*/  STL [R1+0x200], R117 ;  /* 0x0002007501007387 */ /* 0x000fe80000100800 */
[----:B------:R2:W-:Y:S04]  /*29da0*/  LDGSTS.E [R124+0x3880], desc[UR16][R126.64], P2 ;  /* 0x038800007e7c7fae */ /* 0x0005e800091a1010 */
[----:B-1----:R-:W3:Y:S04]  /*29db0*/  LDL.LU R120, [R1+0x2c0] ;  /* 0x0002c00001787983 */ /* 0x002ee80000300800 */
[----:B------:R1:W-:Y:S01]  /*29dc0*/  STL [R1+0x1fc], R122 ;  /* 0x0001fc7a01007387 */ /* 0x0003e20000100800 */
[----:B------:R-:W-:Y:S01]  /*29dd0*/  IADD3 R123, P3, PT, R123, UR10, RZ ;  /* 0x0000000a7b7b7c10 */ /* 0x000fe2000ff7e0ff */
[----:B--2---:R-:W-:-:S02]  /*29de0*/  IMAD.MOV.U32 R126, RZ, RZ, R117 ;  /* 0x000000ffff7e7224 */ /* 0x004fc400078e0075 */
[----:B------:R-:W2:Y:S01]  /*29df0*/  LDL.LU R0, [R1+0x300] ;  /* 0x0003000001007983 */ /* 0x000ea20000300800 */
[----:B------:R-:W-:-:S03]  /*29e00*/  IMAD.MOV.U32 R127, RZ, RZ, R122 ;  /* 0x000000ffff7f7224 */ /* 0x000fc600078e007a */
[----:B-1----:R-:W4:Y:S04]  /*29e10*/  LDL.LU R122, [R1+0x2bc] ;  /* 0x0002bc00017a7983 */ /* 0x002f280000300800 */
[----:B------:R1:W-:Y:S01]  /*29e20*/  LDGSTS.E [R124+0x3c80], desc[UR16][R126.64], P2 ;  /* 0x03c800007e7c7fae */ /* 0x0003e200091a1010 */
[----:B------:R-:W-:-:S03]  /*29e30*/  IADD3 R3, P4, PT, R3, UR10, RZ ;  /* 0x0000000a03037c10 */ /* 0x000fc6000ff9e0ff */
[----:B------:R-:W4:Y:S01]  /*29e40*/  LDL.LU R117, [R1+0x2fc] ;  /* 0x0002fc0001757983 */ /* 0x000f220000300800 */
[----:B------:R-:W-:Y:S01]  /*29e50*/  IADD3.X R238, PT, PT, R238, UR14, RZ, P3, !PT ;  /* 0x0000000eeeee7c10 */ /* 0x000fe20009ffe4ff */
[----:B-1----:R-:W-:Y:S02]  /*29e60*/  IMAD.MOV.U32 R126, RZ, RZ, R123 ;  /* 0x000000ffff7e7224 */ /* 0x002fe400078e007b */
[----:B------:R-:W-:Y:S01]  /*29e70*/  STL [R1+0x240], R123 ;  /* 0x0002407b01007387 */ /* 0x000fe20000100800 */
[----:B------:R-:W-:Y:S01]  /*29e80*/  IADD3.X R119, PT, PT, R119, UR14, RZ, P4, !PT ;  /* 0x0000000e77777c10 */ /* 0x000fe2000a7fe4ff */
[----:B------:R-:W-:Y:S02]  /*29e90*/  IMAD.MOV.U32 R127, RZ, RZ, R238 ;  /* 0x000000ffff7f7224 */ /* 0x000fe400078e00ee */
[----:B------:R-:W-:Y:S04]  /*29ea0*/  STL [R1+0x23c], R238 ;  /* 0x00023cee01007387 */ /* 0x000fe80000100800 */
[----:B------:R-:W-:Y:S04]  /*29eb0*/  STL [R1+0x280], R3 ;  /* 0x0002800301007387 */ /* 0x000fe80000100800 */
[----:B------:R1:W-:Y:S04]  /*29ec0*/  LDGSTS.E [R124+0x4080], desc[UR16][R126.64], P2 ;  /* 0x040800007e7c7fae */ /* 0x0003e800091a1010 */
[----:B------:R1:W-:Y:S02]  /*29ed0*/  STL [R1+0x27c], R119 ;  /* 0x00027c7701007387 */ /* 0x0003e40000100800 */
[----:B-1----:R-:W-:-:S02]  /*29ee0*/  IMAD.MOV.U32 R127, RZ, RZ, R119 ;  /* 0x000000ffff7f7224 */ /* 0x002fc400078e0077 */
[----:B------:R-:W-:Y:S01]  /*29ef0*/  IMAD.MOV.U32 R126, RZ, RZ, R3 ;  /* 0x000000ffff7e7224 */ /* 0x000fe200078e0003 */
[----:B------:R-:W4:Y:S04]  /*29f00*/  LDL.LU R119, [R1+0x33c] ;  /* 0x00033c0001777983 */ /* 0x000f280000300800 */
[----:B------:R-:W4:Y:S04]  /*29f10*/  LDL.LU R3, [R1+0x340] ;  /* 0x0003400001037983 */ /* 0x000f280000300800 */
[----:B------:R-:W4:Y:S04]  /*29f20*/  LDL.LU R249, [R1+0x37c] ;  /* 0x00037c0001f97983 */ /* 0x000f280000300800 */
[----:B------:R-:W4:Y:S04]  /*29f30*/  LDL.LU R248, [R1+0x380] ;  /* 0x0003800001f87983 */ /* 0x000f280000300800 */
[----:B------:R1:W-:Y:S01]  /*29f40*/  LDGSTS.E [R124+0x4480], desc[UR16][R126.64], P2 ;  /* 0x044800007e7c7fae */ /* 0x0003e200091a1010 */
[----:B---3--:R-:W-:-:S05]  /*29f50*/  IADD3 R120, P3, PT, R120, UR10, RZ ;  /* 0x0000000a78787c10 */ /* 0x008fca000ff7e0ff */
[----:B------:R3:W-:Y:S01]  /*29f60*/  STL [R1+0x2c0], R120 ;  /* 0x0002c07801007387 */ /* 0x0007e20000100800 */
[----:B--2---:R-:W-:Y:S02]  /*29f70*/  IADD3 R0, P4, PT, R0, UR10, RZ ;  /* 0x0000000a00007c10 */ /* 0x004fe4000ff9e0ff */
[----:B----4-:R-:W-:Y:S01]  /*29f80*/  IADD3.X R122, PT, PT, R122, UR14, RZ, P3, !PT ;  /* 0x0000000e7a7a7c10 */ /* 0x010fe20009ffe4ff */
[----:B-1----:R-:W-:-:S04]  /*29f90*/  IMAD.MOV.U32 R126, RZ, RZ, R120 ;  /* 0x000000ffff7e7224 */ /* 0x002fc800078e0078 */
[----:B------:R1:W-:Y:S01]  /*29fa0*/  STL [R1+0x2bc], R122 ;  /* 0x0002bc7a01007387 */ /* 0x0003e20000100800 */
[----:B------:R-:W-:-:S03]  /*29fb0*/  IADD3.X R117, PT, PT, R117, UR14, RZ, P4, !PT ;  /* 0x0000000e75757c10 */ /* 0x000fc6000a7fe4ff */
[----:B------:R-:W-:Y:S01]  /*29fc0*/  STL [R1+0x300], R0 ;  /* 0x0003000001007387 */ /* 0x000fe20000100800 */
[----:B------:R-:W-:-:S03]  /*29fd0*/  IMAD.MOV.U32 R127, RZ, RZ, R122 ;  /* 0x000000ffff7f7224 */ /* 0x000fc600078e007a */
[----:B------:R-:W2:Y:S04]  /*29fe0*/  LDL.LU R123, [R1+0x3c0] ;  /* 0x0003c000017b7983 */ /* 0x000ea80000300800 */
[----:B------:R4:W-:Y:S04]  /*29ff0*/  STL [R1+0x2fc], R117 ;  /* 0x0002fc7501007387 */ /* 0x0009e80000100800 */
[----:B---3--:R-:W3:Y:S04]  /*2a000*/  LDL.LU R120, [R1+0x400] ;  /* 0x0004000001787983 */ /* 0x008ee80000300800 */
[----:B------:R-:W3:Y:S04]  /*2a010*/  LDL.LU R238, [R1+0x3bc] ;  /* 0x0003bc0001ee7983 */ /* 0x000ee80000300800 */
[----:B------:R4:W-:Y:S04]  /*2a020*/  LDGSTS.E [R124+0x4880], desc[UR16][R126.64], P2 ;  /* 0x048800007e7c7fae */ /* 0x0009e800091a1010 */
[----:B-1----:R-:W3:Y:S01]  /*2a030*/  LDL.LU R122, [R1+0x3fc] ;  /* 0x0003fc00017a7983 */ /* 0x002ee20000300800 */
[----:B----4-:R-:W-:-:S02]  /*2a040*/  IMAD.MOV.U32 R126, RZ, RZ, R0 ;  /* 0x000000ffff7e7224 */ /* 0x010fc400078e0000 */
[----:B------:R-:W-:Y:S02]  /*2a050*/  IMAD.MOV.U32 R127, RZ, RZ, R117 ;  /* 0x000000ffff7f7224 */ /* 0x000fe400078e0075 */
[----:B------:R-:W4:Y:S01]  /*2a060*/  LDL.LU R117, [R1+0x440] ;  /* 0x0004400001757983 */ /* 0x000f220000300800 */
[----:B------:R-:W-:-:S03]  /*2a070*/  IADD3 R3, P3, PT, R3, UR10, RZ ;  /* 0x0000000a03037c10 */ /* 0x000fc6000ff7e0ff */
[----:B------:R-:W4:Y:S01]  /*2a080*/  LDL.LU R0, [R1+0x480] ;  /* 0x0004800001007983 */ /* 0x000f220000300800 */
[----:B------:R-:W-:-:S03]  /*2a090*/  IADD3.X R119, PT, PT, R119, UR14, RZ, P3, !PT ;  /* 0x0000000e77777c10 */ /* 0x000fc60009ffe4ff */
[----:B------:R-:W-:Y:S01]  /*2a0a0*/  STL [R1+0x340], R3 ;  /* 0x0003400301007387 */ /* 0x000fe20000100800 */
[----:B------:R-:W-:-:S03]  /*2a0b0*/  IADD3 R248, P4, PT, R248, UR10, RZ ;  /* 0x0000000af8f87c10 */ /* 0x000fc6000ff9e0ff */
[----:B------:R1:W-:Y:S01]  /*2a0c0*/  LDGSTS.E [R124+0x4c80], desc[UR16][R126.64], P2 ;  /* 0x04c800007e7c7fae */ /* 0x0003e200091a1010 */
[----:B------:R-:W-:-:S03]  /*2a0d0*/  IADD3.X R249, PT, PT, R249, UR14, RZ, P4, !PT ;  /* 0x0000000ef9f97c10 */ /* 0x000fc6000a7fe4ff */
[----:B------:R1:W-:Y:S04]  /*2a0e0*/  STL [R1+0x33c], R119 ;  /* 0x00033c7701007387 */ /* 0x0003e80000100800 */
[----:B------:R-:W-:Y:S01]  /*2a0f0*/  STL [R1+0x380], R248 ;  /* 0x000380f801007387 */ /* 0x000fe20000100800 */
[----:B-1----:R-:W-:-:S03]  /*2a100*/  IMAD.MOV.U32 R127, RZ, RZ, R119 ;  /* 0x000000ffff7f7224 */ /* 0x002fc600078e0077 */
[----:B------:R-:W4:Y:S01]  /*2a110*/  LDL.LU R119, [R1+0x43c] ;  /* 0x00043c0001777983 */ /* 0x000f220000300800 */
[----:B------:R-:W-:-:S03]  /*2a120*/  IMAD.MOV.U32 R126, RZ, RZ, R3 ;  /* 0x000000ffff7e7224 */ /* 0x000fc600078e0003 */
[----:B------:R1:W-:Y:S04]  /*2a130*/  STL [R1+0x37c], R249 ;  /* 0x00037cf901007387 */ /* 0x0003e80000100800 */
[----:B------:R-:W4:Y:S04]  /*2a140*/  LDL.LU R3, [R1+0x47c] ;  /* 0x00047c0001037983 */ /* 0x000f280000300800 */
[----:B------:R1:W-:Y:S02]  /*2a150*/  LDGSTS.E [R124+0x5080], desc[UR16][R126.64], P2 ;  /* 0x050800007e7c7fae */ /* 0x0003e400091a1010 */
[----:B-1----:R-:W-:Y:S01]  /*2a160*/  IMAD.MOV.U32 R126, RZ, RZ, R248 ;  /* 0x000000ffff7e7224 */ /* 0x002fe200078e00f8 */
[----:B------:R-:W-:-:S05]  /*2a170*/  MOV R127, R249 ;  /* 0x000000f9007f7202 */ /* 0x000fca0000000f00 */
[----:B------:R1:W-:Y:S01]  /*2a180*/  LDGSTS.E [R124+0x5480], desc[UR16][R126.64], P2 ;  /* 0x054800007e7c7fae */ /* 0x0003e200091a1010 */
[----:B--2---:R-:W-:-:S05]  /*2a190*/  IADD3 R123, P3, PT, R123, UR10, RZ ;  /* 0x0000000a7b7b7c10 */ /* 0x004fca000ff7e0ff */
[----:B-1----:R-:W-:Y:S01]  /*2a1a0*/  IMAD.MOV.U32 R126, RZ, RZ, R123 ;  /* 0x000000ffff7e7224 */ /* 0x002fe200078e007b */
[----:B---3--:R-:W-:Y:S02]  /*2a1b0*/  IADD3 R120, P4, PT, R120, UR10, RZ ;  /* 0x0000000a78787c10 */ /* 0x008fe4000ff9e0ff */
[----:B------:R-:W-:-:S05]  /*2a1c0*/  IADD3.X R238, PT, PT, R238, UR14, RZ, P3, !PT ;  /* 0x0000000eeeee7c10 */ /* 0x000fca0009ffe4ff */
[----:B------:R-:W-:Y:S01]  /*2a1d0*/  IMAD.MOV.U32 R127, RZ, RZ, R238 ;  /* 0x000000ffff7f7224 */ /* 0x000fe200078e00ee */
[----:B------:R-:W-:Y:S01]  /*2a1e0*/  IADD3.X R122, PT, PT, R122, UR14, RZ, P4, !PT ;  /* 0x0000000e7a7a7c10 */ /* 0x000fe2000a7fe4ff */
[----:B------:R1:W-:Y:S04]  /*2a1f0*/  STL [R1+0x3c0], R123 ;  /* 0x0003c07b01007387 */ /* 0x0003e80000100800 */
[----:B------:R2:W-:Y:S01]  /*2a200*/  LDGSTS.E [R124+0x5880], desc[UR16][R126.64], P2 ;  /* 0x058800007e7c7fae */ /* 0x0005e200091a1010 */
[----:B----4-:R-:W-:-:S03]  /*2a210*/  IADD3 R117, P3, PT, R117, UR10, RZ ;  /* 0x0000000a75757c10 */ /* 0x010fc6000ff7e0ff */
[----:B------:R-:W-:Y:S01]  /*2a220*/  STL [R1+0x3bc], R238 ;  /* 0x0003bcee01007387 */ /* 0x000fe20000100800 */
[----:B--2---:R-:W-:Y:S01]  /*2a230*/  IMAD.MOV.U32 R126, RZ, RZ, R120 ;  /* 0x000000ffff7e7224 */ /* 0x004fe200078e0078 */
[----:B------:R-:W-:Y:S01]  /*2a240*/  IADD3 R0, P4, PT, R0, UR10, RZ ;  /* 0x0000000a00007c10 */ /* 0x000fe2000ff9e0ff */
[----:B------:R-:W-:Y:S01]  /*2a250*/  IMAD.MOV.U32 R127, RZ, RZ, R122 ;  /* 0x000000ffff7f7224 */ /* 0x000fe200078e007a */
[----:B------:R2:W-:Y:S04]  /*2a260*/  STL [R1+0x400], R120 ;  /* 0x0004007801007387 */ /* 0x0005e80000100800 */
[----:B------:R3:W-:Y:S04]  /*2a270*/  STL [R1+0x3fc], R122 ;  /* 0x0003fc7a01007387 */ /* 0x0007e80000100800 */
[----:B------:R-:W4:Y:S04]  /*2a280*/  LDL.LU R249, [R1+0x4fc] ;  /* 0x0004fc0001f97983 */ /* 0x000f280000300800 */
[----:B------:R-:W4:Y:S04]  /*2a290*/  LDL.LU R248, [R1+0x500] ;  /* 0x0005000001f87983 */ /* 0x000f280000300800 */
[----:B------:R1:W-:Y:S01]  /*2a2a0*/  LDGSTS.E [R124+0x5c80], desc[UR16][R126.64], P2 ;  /* 0x05c800007e7c7fae */ /* 0x0003e200091a1010 */
[----:B------:R-:W-:-:S03]  /*2a2b0*/  IADD3.X R119, PT, PT, R119, UR14, RZ, P3, !PT ;  /* 0x0000000e77777c10 */ /* 0x000fc60009ffe4ff */
[----:B------:R-:W-:Y:S04]  /*2a2c0*/  STL [R1+0x440], R117 ;  /* 0x0004407501007387 */ /* 0x000fe80000100800 */
[----:B------:R2:W-:Y:S01]  /*2a2d0*/  STL [R1+0x43c], R119 ;  /* 0x00043c7701007387 */ /* 0x0005e20000100800 */
[----:B------:R-:W-:Y:S01]  /*2a2e0*/  IADD3.X R3, PT, PT, R3, UR14, RZ, P4, !PT ;  /* 0x0000000e03037c10 */ /* 0x000fe2000a7fe4ff */
[----:B-1----:R-:W-:Y:S02]  /*2a2f0*/  IMAD.MOV.U32 R126, RZ, RZ, R117 ;  /* 0x000000ffff7e7224 */ /* 0x002fe400078e0075 */
[----:B------:R-:W-:Y:S01]  /*2a300*/  IMAD.MOV.U32 R127, RZ, RZ, R119 ;  /* 0x000000ffff7f7224 */ /* 0x000fe200078e0077 */
[----:B------:R-:W-:Y:S04]  /*2a310*/  STL [R1+0x480], R0 ;  /* 0x0004800001007387 */ /* 0x000fe80000100800 */
[----:B------:R-:W4:Y:S04]  /*2a320*/  LDL.LU R123, [R1+0x540] ;  /* 0x00054000017b7983 */ /* 0x000f280000300800 */
[----:B------:R1:W-:Y:S04]  /*2a330*/  STL [R1+0x47c], R3 ;  /* 0x00047c0301007387 */ /* 0x0003e80000100800 */
[----:B--2---:R-:W2:Y:S04]  /*2a340*/  LDL.LU R120, [R1+0x580] ;  /* 0x0005800001787983 */ /* 0x004ea80000300800 */
[----:B------:R1:W-:Y:S04]  /*2a350*/  LDGSTS.E [R124+0x6080], desc[UR16][R126.64], P2 ;  /* 0x060800007e7c7fae */ /* 0x0003e800091a1010 */
[----:B------:R-:W2:Y:S04]  /*2a360*/  LDL.LU R238, [R1+0x53c] ;  /* 0x00053c0001ee7983 */ /* 0x000ea80000300800 */
[----:B---3--:R-:W3:Y:S01]  /*2a370*/  LDL.LU R122, [R1+0x57c] ;  /* 0x00057c00017a7983 */ /* 0x008ee20000300800 */
[----:B-1----:R-:W-:-:S03]  /*2a380*/  IMAD.MOV.U32 R126, RZ, RZ, R0 ;  /* 0x000000ffff7e7224 */ /* 0x002fc600078e0000 */
[----:B------:R-:W3:Y:S01]  /*2a390*/  LDL.LU R119, [R1+0x5bc] ;  /* 0x0005bc0001777983 */ /* 0x000ee20000300800 */
[----:B------:R-:W-:-:S03]  /*2a3a0*/  IMAD.MOV.U32 R127, RZ, RZ, R3 ;  /* 0x000000ffff7f7224 */ /* 0x000fc600078e0003 */
[----:B------:R-:W3:Y:S04]  /*2a3b0*/  LDL.LU R117, [R1+0x5c0] ;  /* 0x0005c00001757983 */ /* 0x000ee80000300800 */
[----:B------:R-:W3:Y:S04]  /*2a3c0*/  LDL.LU R3, [R1+0x5fc] ;  /* 0x0005fc0001037983 */ /* 0x000ee80000300800 */
[----:B------:R-:W3:Y:S04]  /*2a3d0*/  LDL.LU R0, [R1+0x600] ;  /* 0x0006000001007983 */ /* 0x000ee80000300800 */
[----:B------:R1:W-:Y:S04]  /*2a3e0*/  LDGSTS.E [R124+0x6480], desc[UR16][R126.64], P2 ;  /* 0x064800007e7c7fae */ /* 0x0003e800091a1010 */
[----:B------:R-:W3:Y:S04]  /*2a3f0*/  LDL.LU R126, [R1+0x4bc] ;  /* 0x0004bc00017e7983 */ /* 0x000ee80000300800 */
[----:B------:R-:W1:Y:S01]  /*2a400*/  LDL.LU R127, [R1+0x4c0] ;  /* 0x0004c000017f7983 */ /* 0x000e620000300800 */
[----:B----4-:R-:W-:-:S04]  /*2a410*/  IADD3 R248, P4, PT, R248, UR10, RZ ;  /* 0x0000000af8f87c10 */ /* 0x010fc8000ff9e0ff */
[----:B------:R-:W-:Y:S02]  /*2a420*/  IADD3.X R249, PT, PT, R249, UR14, RZ, P4, !PT ;  /* 0x0000000ef9f97c10 */ /* 0x000fe4000a7fe4ff */
[----:B--2---:R-:W-:-:S04]  /*2a430*/  IADD3 R120, P4, PT, R120, UR10, RZ ;  /* 0x0000000a78787c10 */ /* 0x004fc8000ff9e0ff */
[----:B---3--:R-:W-:Y:S02]  /*2a440*/  IADD3.X R122, PT, PT, R122, UR14, RZ, P4, !PT ;  /* 0x0000000e7a7a7c10 */ /* 0x008fe4000a7fe4ff */
[----:B-1----:R-:W-:-:S04]  /*2a450*/  IADD3 R127, P3, PT, R127, UR10, RZ ;  /* 0x0000000a7f7f7c10 */ /* 0x002fc8000ff7e0ff */
[----:B------:R-:W-:Y:S01]  /*2a460*/  IADD3.X R126, PT, PT, R126, UR14, RZ, P3, !PT ;  /* 0x0000000e7e7e7c10 */ /* 0x000fe20009ffe4ff */
        /* <DEDUP_REMOVED lines=23> */
[----:B-1----:R-:W-:-:S02]  /*2a5e0*/  IMAD.MOV.U32 R126, RZ, RZ, R120 ;  /* 0x000000ffff7e7224 */ /* 0x002fc400078e0078 */
[----:B------:R-:W-:Y:S01]  /*2a5f0*/  IMAD.MOV.U32 R127, RZ, RZ, R122 ;  /* 0x000000ffff7f7224 */ /* 0x000fe200078e007a */
        /* <DEDUP_REMOVED lines=8> */
[----:B-1----:R-:W3:Y:S04]  /*2a680*/  LDL.LU R117, [R1+0x8] ;  /* 0x0000080001757983 */ /* 0x002ee80000300800 */
[----:B------:R1:W-:Y:S04]  /*2a690*/  LDGSTS.E [R124+0x7880], desc[UR16][R126.64], P2 ;  /* 0x078800007e7c7fae */ /* 0x0003e800091a1010 */
[----:B------:R-:W3:Y:S04]  /*2a6a0*/  LDL.LU R122, [R1+0x4] ;  /* 0x00000400017a7983 */ /* 0x000ee80000300800 */
        /* <DEDUP_REMOVED lines=10> */
[----:B------:R1:W-:Y:S03]  /*2a750*/  LDGSTS.E [R124+0x7c80], desc[UR16][R126.64], P2 ;  /* 0x07c800007e7c7fae */ /* 0x0003e600091a1010 */
[----:B------:R-:W-:Y:S02]  /*2a760*/  IADD3.X R157, PT, PT, R157, UR14, RZ, P4, !PT ;  /* 0x0000000e9d9d7c10 */ /* 0x000fe4000a7fe4ff */
[----:B------:R-:W-:Y:S01]  /*2a770*/  IADD3 R174, P3, PT, R174, UR10, RZ ;  /* 0x0000000aaeae7c10 */ /* 0x000fe2000ff7e0ff */
[----:B-1----:R-:W-:Y:S02]  /*2a780*/  VIADD R124, R0, UR5 ;  /* 0x00000005007c7c36 */ /* 0x002fe40008000000 */
[----:B------:R-:W-:-:S02]  /*2a790*/  IMAD.MOV.U32 R126, RZ, RZ, R142 ;  /* 0x000000ffff7e7224 */ /* 0x000fc400078e008e */
[----:B------:R-:W-:Y:S01]  /*2a7a0*/  IMAD.MOV.U32 R127, RZ, RZ, R141 ;  /* 0x000000ffff7f7224 */ /* 0x000fe200078e008d */
[----:B------:R-:W-:Y:S01]  /*2a7b0*/  IADD3.X R173, PT, PT, R173, UR14, RZ, P3, !PT ;  /* 0x0000000eadad7c10 */ /* 0x000fe20009ffe4ff */
[----:B------:R-:W2:Y:S04]  /*2a7c0*/  LDL.LU R0, [R1+0xc8] ;  /* 0x0000c80001007983 */ /* 0x000ea80000300800 */
[----:B------:R1:W-:Y:S01]  /*2a7d0*/  LDGSTS.E [R124+0x100], desc[UR16][R126.64], P2 ;  /* 0x001000007e7c7fae */ /* 0x0003e200091a1010 */
[----:B------:R-:W-:Y:S02]  /*2a7e0*/  IADD3 R190, P4, PT, R190, UR10, RZ ;  /* 0x0000000abebe7c10 */ /* 0x000fe4000ff9e0ff */
[----:B------:R-:W-:Y:S01]  /*2a7f0*/  IADD3 R206, P3, PT, R206, UR10, RZ ;  /* 0x0000000acece7c10 */ /* 0x000fe2000ff7e0ff */
[----:B------:R-:W2:Y:S01]  /*2a800*/  LDL.LU R120, [R1+0x108] ;  /* 0x0001080001787983 */ /* 0x000ea20000300800 */
[----:B------:R-:W-:Y:S01]  /*2a810*/  IADD3.X R189, PT, PT, R189, UR14, RZ, P4, !PT ;  /* 0x0000000ebdbd7c10 */ /* 0x000fe2000a7fe4ff */
[----:B-1----:R-:W-:-:S02]  /*2a820*/  IMAD.MOV.U32 R126, RZ, RZ, R158 ;  /* 0x000000ffff7e7224 */ /* 0x002fc400078e009e */
[----:B------:R-:W-:-:S05]  /*2a830*/  IMAD.MOV.U32 R127, RZ, RZ, R157 ;  /* 0x000000ffff7f7224 */ /* 0x000fca00078e009d */
[----:B------:R1:W-:Y:S01]  /*2a840*/  LDGSTS.E [R124+0x500], desc[UR16][R126.64], P2 ;  /* 0x005000007e7c7fae */ /* 0x0003e200091a1010 */
[----:B------:R-:W-:Y:S02]  /*2a850*/  IADD3.X R205, PT, PT, R205, UR14, RZ, P3, !PT ;  /* 0x0000000ecdcd7c10 */ /* 0x000fe40009ffe4ff */
[----:B------:R-:W-:Y:S01]  /*2a860*/  IADD3 R222, P4, PT, R222, UR10, RZ ;  /* 0x0000000adede7c10 */ /* 0x000fe2000ff9e0ff */
[----:B-1----:R-:W-:Y:S01]  /*2a870*/  IMAD.MOV.U32 R126, RZ, RZ, R174 ;  /* 0x000000ffff7e7224 */ /* 0x002fe200078e00ae */
[----:B------:R-:W-:-:S05]  /*2a880*/  MOV R127, R173 ;  /* 0x000000ad007f7202 */ /* 0x000fca0000000f00 */
        /* <DEDUP_REMOVED lines=18> */
[----:B------:R3:W-:Y:S01]  /*2a9b0*/  STL [R1+0x8], R117 ;  /* 0x0000087501007387 */ /* 0x0007e20000100800 */
[----:B-1----:R-:W-:-:S03]  /*2a9c0*/  IMAD.MOV.U32 R126, RZ, RZ, R117 ;  /* 0x000000ffff7e7224 */ /* 0x002fc600078e0075 */
[----:B------:R1:W-:Y:S01]  /*2a9d0*/  STL [R1+0x4], R122 ;  /* 0x0000047a01007387 */ /* 0x0003e20000100800 */
[----:B------:R-:W-:Y:S01]  /*2a9e0*/  IMAD.MOV.U32 R127, RZ, RZ, R122 ;  /* 0x000000ffff7f7224 */ /* 0x000fe200078e007a */
[----:B----4-:R-:W-:Y:S02]  /*2a9f0*/  IADD3 R3, P3, PT, R3, UR10, RZ ;  /* 0x0000000a03037c10 */ /* 0x010fe4000ff7e0ff */
[----:B---3--:R-:W3:Y:S02]  /*2aa00*/  LDL.LU R117, [R1+0xc4] ;  /* 0x0000c40001757983 */ /* 0x008ee40000300800 */
[----:B--2---:R-:W-:Y:S02]  /*2aa10*/  IADD3.X R119, PT, PT, R119, UR14, RZ, P3, !PT ;  /* 0x0000000e77777c10 */ /* 0x004fe40009ffe4ff */
[----:B-1----:R-:W2:Y:S01]  /*2aa20*/  LDL.LU R122, [R1+0x104] ;  /* 0x00010400017a7983 */ /* 0x002ea20000300800 */
[----:B------:R-:W-:-:S03]  /*2aa30*/  IADD3 R123, P4, PT, R123, UR10, RZ ;  /* 0x0000000a7b7b7c10 */ /* 0x000fc6000ff9e0ff */
[----:B------:R1:W-:Y:S01]  /*2aa40*/  LDGSTS.E [R124+0x1d00], desc[UR16][R126.64], P2 ;  /* 0x01d000007e7c7fae */ /* 0x0003e200091a1010 */
[----:B------:R-:W-:-:S03]  /*2aa50*/  IADD3.X R238, PT, PT, R238, UR14, RZ, P4, !PT ;  /* 0x0000000eeeee7c10 */ /* 0x000fc6000a7fe4ff */
[----:B------:R4:W-:Y:S04]  /*2aa60*/  STL [R1+0x48], R3 ;  /* 0x0000480301007387 */ /* 0x0009e80000100800 */
[----:B------:R4:W-:Y:S01]  /*2aa70*/  STL [R1+0x44], R119 ;  /* 0x0000447701007387 */ /* 0x0009e20000100800 */
[----:B-1----:R-:W-:Y:S02]  /*2aa80*/  IMAD.MOV.U32 R126, RZ, RZ, R3 ;  /* 0x000000ffff7e7224 */ /* 0x002fe400078e0003 */
[----:B------:R-:W-:Y:S01]  /*2aa90*/  IMAD.MOV.U32 R127, RZ, RZ, R119 ;  /* 0x000000ffff7f7224 */ /* 0x000fe200078e0077 */
[----:B------:R1:W-:Y:S04]  /*2aaa0*/  STL [R1+0x88], R123 ;  /* 0x0000887b01007387 */ /* 0x0003e80000100800 */
[----:B----4-:R-:W4:Y:S04]  /*2aab0*/  LDL.LU R3, [R1+0x148] ;  /* 0x0001480001037983 */ /* 0x010f280000300800 */
[----:B------:R1:W-:Y:S04]  /*2aac0*/  STL [R1+0x84], R238 ;  /* 0x000084ee01007387 */ /* 0x0003e80000100800 */
[----:B------:R1:W-:Y:S04]  /*2aad0*/  LDGSTS.E [R124+0x2100], desc[UR16][R126.64], P2 ;  /* 0x021000007e7c7fae */ /* 0x0003e800091a1010 */
[----:B------:R-:W4:Y:S01]  /*2aae0*/  LDL.LU R119, [R1+0x188] ;  /* 0x0001880001777983 */ /* 0x000f220000300800 */
[----:B-1----:R-:W-:-:S03]  /*2aaf0*/  IMAD.MOV.U32 R126, RZ, RZ, R123 ;  /* 0x000000ffff7e7224 */ /* 0x002fc600078e007b */
        /* <DEDUP_REMOVED lines=14> */
[----:B------:R2:W-:Y:S04]  /*2abe0*/  STL [R1+0x104], R122 ;  /* 0x0001047a01007387 */ /* 0x0005e80000100800 */
[----:B------:R2:W-:Y:S04]  /*2abf0*/  LDGSTS.E [R124+0x2900], desc[UR16][R126.64], P2 ;  /* 0x029000007e7c7fae */ /* 0x0005e800091a1010 */
[----:B-1----:R-:W3:Y:S01]  /*2ac00*/  LDL.LU R117, [R1+0x208] ;  /* 0x0002080001757983 */ /* 0x002ee20000300800 */
[----:B----4-:R-:W-:Y:S01]  /*2ac10*/  IADD3 R3, P3, PT, R3, UR10, RZ ;  /* 0x0000000a03037c10 */ /* 0x010fe2000ff7e0ff */
[----:B--2---:R-:W-:-:S02]  /*2ac20*/  IMAD.MOV.U32 R126, RZ, RZ, R120 ;  /* 0x000000ffff7e7224 */ /* 0x004fc400078e0078 */
[----:B------:R-:W-:Y:S01]  /*2ac30*/  IMAD.MOV.U32 R127, RZ, RZ, R122 ;  /* 0x000000ffff7f7224 */ /* 0x000fe200078e007a */
[----:B------:R-:W2:Y:S01]  /*2ac40*/  LDL.LU R120, [R1+0x1c4] ;  /* 0x0001c40001787983 */ /* 0x000ea20000300800 */
[----:B------:R-:W-:-:S03]  /*2ac50*/  IADD3 R119, P4, PT, R119, UR10, RZ ;  /* 0x0000000a77777c10 */ /* 0x000fc6000ff9e0ff */
[----:B------:R-:W4:Y:S04]  /*2ac60*/  LDL.LU R122, [R1+0x204] ;  /* 0x00020400017a7983 */ /* 0x000f280000300800 */
[----:B------:R1:W-:Y:S01]  /*2ac70*/  LDGSTS.E [R124+0x2d00], desc[UR16][R126.64], P2 ;  /* 0x02d000007e7c7fae */ /* 0x0003e200091a1010 */
[----:B------:R-:W-:-:S03]  /*2ac80*/  IADD3.X R123, PT, PT, R123, UR14, RZ, P3, !PT ;  /* 0x0000000e7b7b7c10 */ /* 0x000fc60009ffe4ff */
[----:B------:R-:W-:Y:S01]  /*2ac90*/  STL [R1+0x148], R3 ;  /* 0x0001480301007387 */ /* 0x000fe20000100800 */
[----:B------:R-:W-:-:S03]  /*2aca0*/  IADD3.X R238, PT, PT, R238, UR14, RZ, P4, !PT ;  /* 0x0000000eeeee7c10 */ /* 0x000fc6000a7fe4ff */
        /* <DEDUP_REMOVED lines=26> */
[----:B--2---:R-:W-:Y:S01]  /*2ae50*/  IMAD.MOV.U32 R127, RZ, RZ, R122 ;  /* 0x000000ffff7f7224 */ /* 0x004fe200078e007a */
[----:B------:R-:W-:Y:S01]  /*2ae60*/  MOV R126, R117 ;  /* 0x00000075007e7202 */ /* 0x000fe20000000f00 */
[----:B------:R-:W2:Y:S04]  /*2ae70*/  LDL.LU R0, [R1+0x308] ;  /* 0x0003080001007983 */ /* 0x000ea80000300800 */
        /* <DEDUP_REMOVED lines=53> */
[----:B-1----:R-:W-:-:S02]  /*2b1d0*/  IMAD.MOV.U32 R126, RZ, RZ, R248 ;  /* 0x000000ffff7e7224 */ /* 0x002fc400078e00f8 */
[----:B------:R-:W-:-:S05]  /*2b1e0*/  IMAD.MOV.U32 R127, RZ, RZ, R249 ;  /* 0x000000ffff7f7224 */ /* 0x000fca00078e00f9 */
        /* <DEDUP_REMOVED lines=11> */
[----:B------:R-:W-:Y:S01]  /*2b2a0*/  IADD3 R0, P4, PT, R0, UR10, RZ ;  /* 0x0000000a00007c10 */ /* 0x000fe2000ff9e0ff */
[----:B--2---:R-:W-:Y:S02]  /*2b2b0*/  IMAD.MOV.U32 R126, RZ, RZ, R120 ;  /* 0x000000ffff7e7224 */ /* 0x004fe400078e0078 */
        /* <DEDUP_REMOVED lines=51> */
[----:B-1----:R-:W-:Y:S01]  /*2b5f0*/  IMAD.MOV.U32 R126, RZ, RZ, R123 ;  /* 0x000000ffff7e7224 */ /* 0x002fe200078e007b */
[----:B------:R-:W-:Y:S01]  /*2b600*/  MOV R127, R238 ;  /* 0x000000ee007f7202 */ /* 0x000fe20000000f00 */
        /* <DEDUP_REMOVED lines=15> */
[----:B------:R-:W3:Y:S04]  /*2b700*/  LDL.LU R122, [R1+0xc] ;  /* 0x00000c00017a7983 */ /* 0x000ee80000300800 */
        /* <DEDUP_REMOVED lines=52> */
[----:B------:R-:W-:-:S03]  /*2ba50*/  IMAD.MOV.U32 R127, RZ, RZ, R122 ;  /* 0x000000ffff7f7224 */ /* 0x000fc600078e007a */
[----:B---3--:R-:W3:Y:S04]  /*2ba60*/  LDL.LU R117, [R1+0xcc] ;  /* 0x0000cc0001757983 */ /* 0x008ee80000300800 */
[----:B-1----:R-:W3:Y:S01]  /*2ba70*/  LDL.LU R122, [R1+0x10c] ;  /* 0x00010c00017a7983 */ /* 0x002ee20000300800 */
[----:B----4-:R-:W-:-:S03]  /*2ba80*/  IADD3 R3, P3, PT, R3, UR10, RZ ;  /* 0x0000000a03037c10 */ /* 0x010fc6000ff7e0ff */
[----:B------:R1:W-:Y:S01]  /*2ba90*/  LDGSTS.E [R124+0x1d80], desc[UR16][R126.64], P2 ;  /* 0x01d800007e7c7fae */ /* 0x0003e200091a1010 */
[----:B--2---:R-:W-:Y:S02]  /*2baa0*/  IADD3.X R119, PT, PT, R119, UR14, RZ, P3, !PT ;  /* 0x0000000e77777c10 */ /* 0x004fe40009ffe4ff */
[----:B------:R-:W-:Y:S01]  /*2bab0*/  IADD3 R123, P4, PT, R123, UR10, RZ ;  /* 0x0000000a7b7b7c10 */ /* 0x000fe2000ff9e0ff */
[----:B------:R2:W-:Y:S03]  /*2bac0*/  STL [R1+0x50], R3 ;  /* 0x0000500301007387 */ /* 0x0005e60000100800 */
[----:B------:R-:W-:Y:S01]  /*2bad0*/  IADD3.X R238, PT, PT, R238, UR14, RZ, P4, !PT ;  /* 0x0000000eeeee7c10 */ /* 0x000fe2000a7fe4ff */
[----:B-1----:R-:W-:Y:S01]  /*2bae0*/  IMAD.MOV.U32 R126, RZ, RZ, R3 ;  /* 0x000000ffff7e7224 */ /* 0x002fe200078e0003 */
[----:B------:R-:W-:Y:S01]  /*2baf0*/  MOV R127, R119 ;  /* 0x00000077007f7202 */ /* 0x000fe20000000f00 */
[----:B------:R1:W-:Y:S04]  /*2bb00*/  STL [R1+0x4c], R119 ;  /* 0x00004c7701007387 */ /* 0x0003e80000100800 */
[----:B------:R4:W-:Y:S04]  /*2bb10*/  STL [R1+0x90], R123 ;  /* 0x0000907b01007387 */ /* 0x0009e80000100800 */
[----:B--2---:R-:W2:Y:S04]  /*2bb20*/  LDL.LU R3, [R1+0x150] ;  /* 0x0001500001037983 */ /* 0x004ea80000300800 */
[----:B------:R4:W-:Y:S04]  /*2bb30*/  STL [R1+0x8c], R238 ;  /* 0x00008cee01007387 */ /* 0x0009e80000100800 */
[----:B------:R4:W-:Y:S04]  /*2bb40*/  LDGSTS.E [R124+0x2180], desc[UR16][R126.64], P2 ;  /* 0x021800007e7c7fae */ /* 0x0009e800091a1010 */
[----:B-1----:R-:W2:Y:S01]  /*2bb50*/  LDL.LU R119, [R1+0x190] ;  /* 0x0001900001777983 */ /* 0x002ea20000300800 */
[----:B----4-:R-:W-:-:S03]  /*2bb60*/  IMAD.MOV.U32 R126, RZ, RZ, R123 ;  /* 0x000000ffff7e7224 */ /* 0x010fc600078e007b */
        /* <DEDUP_REMOVED lines=9> */
[----:B------:R-:W-:-:S03]  /*2bc00*/  IADD3.X R122, PT, PT, R122, UR14, RZ, P4, !PT ;  /* 0x0000000e7a7a7c10 */ /* 0x000fc6000a7fe4ff */
[----:B------:R-:W-:Y:S01]  /*2bc10*/  IMAD.MOV.U32 R127, RZ, RZ, R117 ;  /* 0x000000ffff7f7224 */ /* 0x000fe200078e0075 */
[----:B------:R1:W-:Y:S04]  /*2bc20*/  STL [R1+0xcc], R117 ;  /* 0x0000cc7501007387 */ /* 0x0003e80000100800 */
[----:B------:R3:W-:Y:S04]  /*2bc30*/  STL [R1+0x110], R120 ;  /* 0x0001107801007387 */ /* 0x0007e80000100800 */
[----:B------:R-:W4:Y:S04]  /*2bc40*/  LDL.LU R0, [R1+0x1d0] ;  /* 0x0001d00001007983 */ /* 0x000f280000300800 */
[----:B------:R2:W-:Y:S04]  /*2bc50*/  STL [R1+0x10c], R122 ;  /* 0x00010c7a01007387 */ /* 0x0005e80000100800 */
[----:B------:R2:W-:Y:S04]  /*2bc60*/  LDGSTS.E [R124+0x2980], desc[UR16][R126.64], P2 ;  /* 0x029800007e7c7fae */ /* 0x0005e800091a1010 */
[----:B-1----:R-:W4:Y:S01]  /*2bc70*/  LDL.LU R117, [R1+0x210] ;  /* 0x0002100001757983 */ /* 0x002f220000300800 */
[----:B--2---:R-:W-:Y:S01]  /*2bc80*/  IADD3 R3, P3, PT, R3, UR10, RZ ;  /* 0x0000000a03037c10 */ /* 0x004fe2000ff7e0ff */
[----:B------:R-:W-:-:S02]  /*2bc90*/  IMAD.MOV.U32 R126, RZ, RZ, R120 ;  /* 0x000000ffff7e7224 */ /* 0x000fc400078e0078 */
[----:B------:R-:W-:Y:S01]  /*2bca0*/  IMAD.MOV.U32 R127, RZ, RZ, R122 ;  /* 0x000000ffff7f7224 */ /* 0x000fe200078e007a */
[----:B---3--:R-:W2:Y:S04]  /*2bcb0*/  LDL.LU R120, [R1+0x1cc] ;  /* 0x0001cc0001787983 */ /* 0x008ea80000300800 */
[----:B------:R-:W3:Y:S01]  /*2bcc0*/  LDL.LU R122, [R1+0x20c] ;  /* 0x00020c00017a7983 */ /* 0x000ee20000300800 */
[----:B------:R-:W-:-:S03]  /*2bcd0*/  IADD3 R119, P4, PT, R119, UR10, RZ ;  /* 0x0000000a77777c10 */ /* 0x000fc6000ff9e0ff */
[----:B------:R1:W-:Y:S01]  /*2bce0*/  LDGSTS.E [R124+0x2d80], desc[UR16][R126.64], P2 ;  /* 0x02d800007e7c7fae */ /* 0x0003e200091a1010 */
[----:B----4-:R-:W-:-:S03]  /*2bcf0*/  IADD3.X R123, PT, PT, R123, UR14, RZ, P3, !PT ;  /* 0x0000000e7b7b7c10 */ /* 0x010fc60009ffe4ff */
[----:B------:R-:W-:Y:S01]  /*2bd00*/  STL [R1+0x150], R3 ;  /* 0x0001500301007387 */ /* 0x000fe20000100800 */
[----:B------:R-:W-:Y:S01]  /*2bd10*/  IADD3.X R238, PT, PT, R238, UR14, RZ, P4, !PT ;  /* 0x0000000eeeee7c10 */ /* 0x000fe2000a7fe4ff */
[----:B-1----:R-:W-:Y:S02]  /*2bd20*/  IMAD.MOV.U32 R126, RZ, RZ, R3 ;  /* 0x000000ffff7e7224 */ /* 0x002fe400078e0003 */
[----:B------:R1:W-:Y:S01]  /*2bd30*/  STL [R1+0x14c], R123 ;  /* 0x00014c7b01007387 */ /* 0x0003e20000100800 */
[----:B------:R-:W-:-:S03]  /*2bd40*/  IMAD.MOV.U32 R127, RZ, RZ, R123 ;  /* 0x000000ffff7f7224 */ /* 0x000fc600078e007b */
[----:B------:R-:W-:Y:S04]  /*2bd50*/  STL [R1+0x190], R119 ;  /* 0x0001907701007387 */ /* 0x000fe80000100800 */
[----:B------:R4:W-:Y:S04]  /*2bd60*/  LDGSTS.E [R124+0x3180], desc[UR16][R126.64], P2 ;  /* 0x031800007e7c7fae */ /* 0x0009e800091a1010 */
[----:B-1----:R-:W3:Y:S04]  /*2bd70*/  LDL.LU R123, [R1+0x250] ;  /* 0x00025000017b7983 */ /* 0x002ee80000300800 */
[----:B------:R1:W-:Y:S04]  /*2bd80*/  STL [R1+0x18c], R238 ;  /* 0x00018cee01007387 */ /* 0x0003e80000100800 */
[----:B------:R-:W3:Y:S01]  /*2bd90*/  LDL.LU R3, [R1+0x290] ;  /* 0x0002900001037983 */ /* 0x000ee20000300800 */
[----:B----4-:R-:W-:-:S03]  /*2bda0*/  IMAD.MOV.U32 R127, RZ, RZ, R238 ;  /* 0x000000ffff7f7224 */ /* 0x010fc600078e00ee */
[----:B-1----:R-:W4:Y:S01]  /*2bdb0*/  LDL.LU R238, [R1+0x24c] ;  /* 0x00024c0001ee7983 */ /* 0x002f220000300800 */
[----:B------:R-:W-:-:S03]  /*2bdc0*/  IMAD.MOV.U32 R126, RZ, RZ, R119 ;  /* 0x000000ffff7e7224 */ /* 0x000fc600078e0077 */
[----:B------:R-:W4:Y:S04]  /*2bdd0*/  LDL.LU R119, [R1+0x28c] ;  /* 0x00028c0001777983 */ /* 0x000f280000300800 */
[----:B------:R1:W-:Y:S01]  /*2bde0*/  LDGSTS.E [R124+0x3580], desc[UR16][R126.64], P2 ;  /* 0x035800007e7c7fae */ /* 0x0003e200091a1010 */
[----:B------:R-:W-:-:S05]  /*2bdf0*/  IADD3 R0, P3, PT, R0, UR10, RZ ;  /* 0x0000000a00007c10 */ /* 0x000fca000ff7e0ff */
[----:B-1----:R-:W-:Y:S01]  /*2be00*/  IMAD.MOV.U32 R126, RZ, RZ, R0 ;  /* 0x000000ffff7e7224 */ /* 0x002fe200078e0000 */
[----:B------:R-:W-:Y:S01]  /*2be10*/  STL [R1+0x1d0], R0 ;  /* 0x0001d00001007387 */ /* 0x000fe20000100800 */
[----:B------:R-:W-:Y:S02]  /*2be20*/  IADD3 R117, P4, PT, R117, UR10, RZ ;  /* 0x0000000a75757c10 */ /* 0x000fe4000ff9e0ff */
[----:B--2---:R-:W-:Y:S02]  /*2be30*/  IADD3.X R120, PT, PT, R120, UR14, RZ, P3, !PT ;  /* 0x0000000e78787c10 */ /* 0x004fe40009ffe4ff */
[----:B---3--:R-:W-:-:S03]  /*2be40*/  IADD3.X R122, PT, PT, R122, UR14, RZ, P4, !PT ;  /* 0x0000000e7a7a7c10 */ /* 0x008fc6000a7fe4ff */
[----:B------:R-:W-:Y:S01]  /*2be50*/  IMAD.MOV.U32 R127, RZ, RZ, R120 ;  /* 0x000000ffff7f7224 */ /* 0x000fe200078e0078 */
[----:B------:R1:W-:Y:S04]  /*2be60*/  STL [R1+0x1cc], R120 ;  /* 0x0001cc7801007387 */ /* 0x0003e80000100800 */
[----:B------:R-:W-:Y:S04]  /*2be70*/  STL [R1+0x210], R117 ;  /* 0x0002107501007387 */ /* 0x000fe80000100800 */
[----:B------:R2:W-:Y:S04]  /*2be80*/  LDGSTS.E [R124+0x3980], desc[UR16][R126.64], P2 ;  /* 0x039800007e7c7fae */ /* 0x0005e800091a1010 */
[----:B-1----:R-:W3:Y:S04]  /*2be90*/  LDL.LU R120, [R1+0x2d0] ;  /* 0x0002d00001787983 */ /* 0x002ee80000300800 */
[----:B------:R1:W-:Y:S01]  /*2bea0*/  STL [R1+0x20c], R122 ;  /* 0x00020c7a01007387 */ /* 0x0003e20000100800 */
[----:B--2---:R-:W-:-:S03]  /*2beb0*/  IMAD.MOV.U32 R126, RZ, RZ, R117 ;  /* 0x000000ffff7e7224 */ /* 0x004fc600078e0075 */
[----:B------:R-:W2:Y:S01]  /*2bec0*/  LDL.LU R0, [R1+0x310] ;  /* 0x0003100001007983 */ /* 0x000ea20000300800 */
[----:B------:R-:W-:-:S03]  /*2bed0*/  IMAD.MOV.U32 R127, RZ, RZ, R122 ;  /* 0x000000ffff7f7224 */ /* 0x000fc600078e007a */
[----:B-1----:R-:W2:Y:S01]  /*2bee0*/  LDL.LU R122, [R1+0x2cc] ;  /* 0x0002cc00017a7983 */ /* 0x002ea20000300800 */
[----:B------:R-:W-:-:S03]  /*2bef0*/  IADD3 R123, P3, PT, R123, UR10, RZ ;  /* 0x0000000a7b7b7c10 */ /* 0x000fc6000ff7e0ff */
[----:B------:R1:W-:Y:S04]  /*2bf00*/  LDGSTS.E [R124+0x3d80], desc[UR16][R126.64], P2 ;  /* 0x03d800007e7c7fae */ /* 0x0003e800091a1010 */
[----:B------:R-:W2:Y:S01]  /*2bf10*/  LDL.LU R117, [R1+0x30c] ;  /* 0x00030c0001757983 */ /* 0x000ea20000300800 */
[----:B------:R-:W-:Y:S02]  /*2bf20*/  IADD3 R3, P4, PT, R3, UR10, RZ ;  /* 0x0000000a03037c10 */ /* 0x000fe4000ff9e0ff */
[----:B----4-:R-:W-:Y:S01]  /*2bf30*/  IADD3.X R238, PT, PT, R238, UR14, RZ, P3, !PT ;  /* 0x0000000eeeee7c10 */ /* 0x010fe20009ffe4ff */
[----:B-1----:R-:W-:Y:S01]  /*2bf40*/  IMAD.MOV.U32 R126, RZ, RZ, R123 ;  /* 0x000000ffff7e7224 */ /* 0x002fe200078e007b */
[----:B------:R-:W-:Y:S01]  /*2bf50*/  STL [R1+0x250], R123 ;  /* 0x0002507b01007387 */ /* 0x000fe20000100800 */
[----:B------:R-:W-:-:S02]  /*2bf60*/  IADD3.X R119, PT, PT, R119, UR14, RZ, P4, !PT ;  /* 0x0000000e77777c10 */ /* 0x000fc4000a7fe4ff */
[----:B------:R-:W-:Y:S01]  /*2bf70*/  IMAD.MOV.U32 R127, RZ, RZ, R238 ;  /* 0x000000ffff7f7224 */ /* 0x000fe200078e00ee */
[----:B------:R-:W-:Y:S04]  /*2bf80*/  STL [R1+0x24c], R238 ;  /* 0x00024cee01007387 */ /* 0x000fe80000100800 */
[----:B------:R-:W-:Y:S04]  /*2bf90*/  STL [R1+0x290], R3 ;  /* 0x0002900301007387 */ /* 0x000fe80000100800 */
[----:B------:R1:W-:Y:S04]  /*2bfa0*/  LDGSTS.E [R124+0x4180], desc[UR16][R126.64], P2 ;  /* 0x041800007e7c7fae */ /* 0x0003e800091a1010 */
[----:B------:R4:W-:Y:S01]  /*2bfb0*/  STL [R1+0x28c], R119 ;  /* 0x00028c7701007387 */ /* 0x0009e20000100800 */
[----:B-1----:R-:W-:-:S02]  /*2bfc0*/  IMAD.MOV.U32 R127, RZ, RZ, R119 ;  /* 0x000000ffff7f7224 */ /* 0x002fc400078e0077 */
[----:B------:R-:W-:Y:S01]  /*2bfd0*/  IMAD.MOV.U32 R126, RZ, RZ, R3 ;  /* 0x000000ffff7e7224 */ /* 0x000fe200078e0003 */
[----:B----4-:R-:W4:Y:S04]  /*2bfe0*/  LDL.LU R119, [R1+0x34c] ;  /* 0x00034c0001777983 */ /* 0x010f280000300800 */
[----:B------:R-:W4:Y:S04]  /*2bff0*/  LDL.LU R3, [R1+0x350] ;  /* 0x0003500001037983 */ /* 0x000f280000300800 */
[----:B------:R-:W4:Y:S04]  /*2c000*/  LDL.LU R249, [R1+0x38c] ;  /* 0x00038c0001f97983 */ /* 0x000f280000300800 */
[----:B------:R-:W4:Y:S04]  /*2c010*/  LDL.LU R248, [R1+0x390] ;  /* 0x0003900001f87983 */ /* 0x000f280000300800 */
[----:B------:R1:W-:Y:S01]  /*2c020*/  LDGSTS.E [R124+0x4580], desc[UR16][R126.64], P2 ;  /* 0x045800007e7c7fae */ /* 0x0003e200091a1010 */
[----:B---3--:R-:W-:-:S05]  /*2c030*/  IADD3 R120, P3, PT, R120, UR10, RZ ;  /* 0x0000000a78787c10 */ /* 0x008fca000ff7e0ff */
[----:B------:R3:W-:Y:S01]  /*2c040*/  STL [R1+0x2d0], R120 ;  /* 0x0002d07801007387 */ /* 0x0007e20000100800 */
[----:B--2---:R-:W-:Y:S02]  /*2c050*/  IADD3 R0, P4, PT, R0, UR10, RZ ;  /* 0x0000000a00007c10 */ /* 0x004fe4000ff9e0ff */
[----:B------:R-:W-:Y:S01]  /*2c060*/  IADD3.X R122, PT, PT, R122, UR14, RZ, P3, !PT ;  /* 0x0000000e7a7a7c10 */ /* 0x000fe20009ffe4ff */
        /* <DEDUP_REMOVED lines=29> */
[----:B-1----:R-:W-:Y:S01]  /*2c240*/  MOV R126, R248 ;  /* 0x000000f8007e7202 */ /* 0x002fe20000000f00 */
        /* <DEDUP_REMOVED lines=167> */
[----:B------:R2:W-:Y:S04]  /*2ccc0*/  LDGSTS.E [R124+0x2a00], desc[UR16][R126.64], P2 ;  /* 0x02a000007e7c7fae */ /* 0x0005e800091a1010 */
[----:B------:R4:W-:Y:S04]  /*2ccd0*/  STL [R1+0x114], R122 ;  /* 0x0001147a01007387 */ /* 0x0009e80000100800 */
[----:B-1----:R-:W3:Y:S01]  /*2cce0*/  LDL.LU R117, [R1+0x218] ;  /* 0x0002180001757983 */ /* 0x002ee20000300800 */
[----:B----4-:R-:W-:Y:S01]  /*2ccf0*/  IADD3 R3, P3, PT, R3, UR10, RZ ;  /* 0x0000000a03037c10 */ /* 0x010fe2000ff7e0ff */
[----:B--2---:R-:W-:-:S02]  /*2cd00*/  IMAD.MOV.U32 R126, RZ, RZ, R120 ;  /* 0x000000ffff7e7224 */ /* 0x004fc400078e0078 */
[----:B------:R-:W-:Y:S01]  /*2cd10*/  IMAD.MOV.U32 R127, RZ, RZ, R122 ;  /* 0x000000ffff7f7224 */ /* 0x000fe200078e007a */
[----:B------:R-:W2:Y:S04]  /*2cd20*/  LDL.LU R120, [R1+0x1d4] ;  /* 0x0001d40001787983 */ /* 0x000ea80000300800 */
[----:B------:R-:W4:Y:S01]  /*2cd30*/  LDL.LU R122, [R1+0x214] ;  /* 0x00021400017a7983 */ /* 0x000f220000300800 */
[----:B------:R-:W-:-:S03]  /*2cd40*/  IADD3 R119, P4, PT, R119, UR10, RZ ;  /* 0x0000000a77777c10 */ /* 0x000fc6000ff9e0ff */
[----:B------:R1:W-:Y:S01]  /*2cd50*/  LDGSTS.E [R124+0x2e00], desc[UR16][R126.64], P2 ;  /* 0x02e000007e7c7fae */ /* 0x0003e200091a1010 */
[----:B------:R-:W-:-:S03]  /*2cd60*/  IADD3.X R123, PT, PT, R123, UR14, RZ, P3, !PT ;  /* 0x0000000e7b7b7c10 */ /* 0x000fc60009ffe4ff */
[----:B------:R-:W-:Y:S01]  /*2cd70*/  STL [R1+0x158], R3 ;  /* 0x0001580301007387 */ /* 0x000fe20000100800 */
[----:B------:R-:W-:Y:S01]  /*2cd80*/  IADD3.X R238, PT, PT, R238, UR14, RZ, P4, !PT ;  /* 0x0000000eeeee7c10 */ /* 0x000fe2000a7fe4ff */
[----:B-1----:R-:W-:Y:S02]  /*2cd90*/  IMAD.MOV.U32 R126, RZ, RZ, R3 ;  /* 0x000000ffff7e7224 */ /* 0x002fe400078e0003 */
[----:B------:R1:W-:Y:S01]  /*2cda0*/  STL [R1+0x154], R123 ;  /* 0x0001547b01007387 */ /* 0x0003e20000100800 */
[----:B------:R-:W-:-:S03]  /*2cdb0*/  IMAD.MOV.U32 R127, RZ, RZ, R123 ;  /* 0x000000ffff7f7224 */ /* 0x000fc600078e007b */
[----:B------:R-:W-:Y:S04]  /*2cdc0*/  STL [R1+0x198], R119 ;  /* 0x0001987701007387 */ /* 0x000fe80000100800 */
[----:B------:R1:W-:Y:S04]  /*2cdd0*/  LDGSTS.E [R124+0x3200], desc[UR16][R126.64], P2 ;  /* 0x032000007e7c7fae */ /* 0x0003e800091a1010 */
[----:B-1----:R-:W4:Y:S04]  /*2cde0*/  LDL.LU R123, [R1+0x258] ;  /* 0x00025800017b7983 */ /* 0x002f280000300800 */
[----:B------:R1:W-:Y:S04]  /*2cdf0*/  STL [R1+0x194], R238 ;  /* 0x000194ee01007387 */ /* 0x0003e80000100800 */
[----:B------:R-:W4:Y:S01]  /*2ce00*/  LDL.LU R3, [R1+0x298] ;  /* 0x0002980001037983 */ /* 0x000f220000300800 */
[----:B------:R-:W-:-:S03]  /*2ce10*/  IMAD.MOV.U32 R127, RZ, RZ, R238 ;  /* 0x000000ffff7f7224 */ /* 0x000fc600078e00ee */
[----:B-1----:R-:W4:Y:S01]  /*2ce20*/  LDL.LU R238, [R1+0x254] ;  /* 0x0002540001ee7983 */ /* 0x002f220000300800 */
[----:B------:R-:W-:-:S03]  /*2ce30*/  IMAD.MOV.U32 R126, RZ, RZ, R119 ;  /* 0x000000ffff7e7224 */ /* 0x000fc600078e0077 */
[----:B------:R-:W4:Y:S04]  /*2ce40*/  LDL.LU R119, [R1+0x294] ;  /* 0x0002940001777983 */ /* 0x000f280000300800 */
[----:B------:R1:W-:Y:S01]  /*2ce50*/  LDGSTS.E [R124+0x3600], desc[UR16][R126.64], P2 ;  /* 0x036000007e7c7fae */ /* 0x0003e200091a1010 */
[----:B---3--:R-:W-:-:S05]  /*2ce60*/  IADD3 R0, P3, PT, R0, UR10, RZ ;  /* 0x0000000a00007c10 */ /* 0x008fca000ff7e0ff */
[----:B-1----:R-:W-:Y:S01]  /*2ce70*/  IMAD.MOV.U32 R126, RZ, RZ, R0 ;  /* 0x000000ffff7e7224 */ /* 0x002fe200078e0000 */
[----:B------:R-:W-:Y:S01]  /*2ce80*/  STL [R1+0x1d8], R0 ;  /* 0x0001d80001007387 */ /* 0x000fe20000100800 */
[----:B------:R-:W-:Y:S02]  /*2ce90*/  IADD3 R117, P4, PT, R117, UR10, RZ ;  /* 0x0000000a75757c10 */ /* 0x000fe4000ff9e0ff */
[----:B--2---:R-:W-:-:S04]  /*2cea0*/  IADD3.X R120, PT, PT, R120, UR14, RZ, P3, !PT ;  /* 0x0000000e78787c10 */ /* 0x004fc80009ffe4ff */
[----:B------:R-:W-:Y:S01]  /*2ceb0*/  MOV R127, R120 ;  /* 0x00000078007f7202 */ /* 0x000fe20000000f00 */
[----:B------:R1:W-:Y:S01]  /*2cec0*/  STL [R1+0x1d4], R120 ;  /* 0x0001d47801007387 */ /* 0x0003e20000100800 */
[----:B----4-:R-:W-:-:S03]  /*2ced0*/  IADD3.X R122, PT, PT, R122, UR14, RZ, P4, !PT ;  /* 0x0000000e7a7a7c10 */ /* 0x010fc6000a7fe4ff */
[----:B------:R-:W-:Y:S04]  /*2cee0*/  STL [R1+0x218], R117 ;  /* 0x0002187501007387 */ /* 0x000fe80000100800 */
[----:B------:R2:W-:Y:S04]  /*2cef0*/  LDGSTS.E [R124+0x3a00], desc[UR16][R126.64], P2 ;  /* 0x03a000007e7c7fae */ /* 0x0005e800091a1010 */
[----:B-1----:R-:W3:Y:S04]  /*2cf00*/  LDL.LU R120, [R1+0x2d8] ;  /* 0x0002d80001787983 */ /* 0x002ee80000300800 */
[----:B------:R1:W-:Y:S01]  /*2cf10*/  STL [R1+0x214], R122 ;  /* 0x0002147a01007387 */ /* 0x0003e20000100800 */
[----:B--2---:R-:W-:-:S03]  /*2cf20*/  IMAD.MOV.U32 R126, RZ, RZ, R117 ;  /* 0x000000ffff7e7224 */ /* 0x004fc600078e0075 */
[----:B------:R-:W2:Y:S01]  /*2cf30*/  LDL.LU R0, [R1+0x318] ;  /* 0x0003180001007983 */ /* 0x000ea20000300800 */
[----:B------:R-:W-:-:S03]  /*2cf40*/  IMAD.MOV.U32 R127, RZ, RZ, R122 ;  /* 0x000000ffff7f7224 */ /* 0x000fc600078e007a */
[----:B-1----:R-:W4:Y:S01]  /*2cf50*/  LDL.LU R122, [R1+0x2d4] ;  /* 0x0002d400017a7983 */ /* 0x002f220000300800 */
[----:B------:R-:W-:-:S03]  /*2cf60*/  IADD3 R123, P3, PT, R123, UR10, RZ ;  /* 0x0000000a7b7b7c10 */ /* 0x000fc6000ff7e0ff */
[----:B------:R1:W-:Y:S04]  /*2cf70*/  LDGSTS.E [R124+0x3e00], desc[UR16][R126.64], P2 ;  /* 0x03e000007e7c7fae */ /* 0x0003e800091a1010 */
[----:B------:R-:W4:Y:S01]  /*2cf80*/  LDL.LU R117, [R1+0x314] ;  /* 0x0003140001757983 */ /* 0x000f220000300800 */
[----:B------:R-:W-:Y:S02]  /*2cf90*/  IADD3 R3, P4, PT, R3, UR10, RZ ;  /* 0x0000000a03037c10 */ /* 0x000fe4000ff9e0ff */
[----:B------:R-:W-:Y:S01]  /*2cfa0*/  IADD3.X R238, PT, PT, R238, UR14, RZ, P3, !PT ;  /* 0x0000000eeeee7c10 */ /* 0x000fe20009ffe4ff */
[----:B-1----:R-:W-:Y:S01]  /*2cfb0*/  IMAD.MOV.U32 R126, RZ, RZ, R123 ;  /* 0x000000ffff7e7224 */ /* 0x002fe200078e007b */
[----:B------:R-:W-:Y:S01]  /*2cfc0*/  STL [R1+0x258], R123 ;  /* 0x0002587b01007387 */ /* 0x000fe20000100800 */
[----:B------:R-:W-:-:S02]  /*2cfd0*/  IADD3.X R119, PT, PT, R119, UR14, RZ, P4, !PT ;  /* 0x0000000e77777c10 */ /* 0x000fc4000a7fe4ff */
[----:B------:R-:W-:Y:S01]  /*2cfe0*/  IMAD.MOV.U32 R127, RZ, RZ, R238 ;  /* 0x000000ffff7f7224 */ /* 0x000fe200078e00ee */
        /* <DEDUP_REMOVED lines=28> */
[----:B------:R-:W4:Y:S04]  /*2d1b0*/  LDL.LU R117, [R1+0x458] ;  /* 0x0004580001757983 */ /* 0x000f280000300800 */
[----:B------:R-:W4:Y:S01]  /*2d1c0*/  LDL.LU R0, [R1+0x498] ;  /* 0x0004980001007983 */ /* 0x000f220000300800 */
[----:B------:R-:W-:-:S03]  /*2d1d0*/  IADD3 R3, P3, PT, R3, UR10, RZ ;  /* 0x0000000a03037c10 */ /* 0x000fc6000ff7e0ff */
[----:B------:R1:W-:Y:S01]  /*2d1e0*/  LDGSTS.E [R124+0x4e00], desc[UR16][R126.64], P2 ;  /* 0x04e000007e7c7fae */ /* 0x0003e200091a1010 */
[----:B------:R-:W-:Y:S02]  /*2d1f0*/  IADD3.X R119, PT, PT, R119, UR14, RZ, P3, !PT ;  /* 0x0000000e77777c10 */ /* 0x000fe40009ffe4ff */
[----:B------:R-:W-:Y:S01]  /*2d200*/  IADD3 R248, P4, PT, R248, UR10, RZ ;  /* 0x0000000af8f87c10 */ /* 0x000fe2000ff9e0ff */
[----:B------:R-:W-:Y:S03]  /*2d210*/  STL [R1+0x358], R3 ;  /* 0x0003580301007387 */ /* 0x000fe60000100800 */
[----:B------:R-:W-:Y:S01]  /*2d220*/  IADD3.X R249, PT, PT, R249, UR14, RZ, P4, !PT ;  /* 0x0000000ef9f97c10 */ /* 0x000fe2000a7fe4ff */
[----:B------:R1:W-:Y:S02]  /*2d230*/  STL [R1+0x354], R119 ;  /* 0x0003547701007387 */ /* 0x0003e40000100800 */
[----:B-1----:R-:W-:-:S02]  /*2d240*/  IMAD.MOV.U32 R127, RZ, RZ, R119 ;  /* 0x000000ffff7f7224 */ /* 0x002fc400078e0077 */
[----:B------:R-:W-:Y:S01]  /*2d250*/  STL [R1+0x398], R248 ;  /* 0x000398f801007387 */ /* 0x000fe20000100800 */
[----:B------:R-:W-:-:S03]  /*2d260*/  IMAD.MOV.U32 R126, RZ, RZ, R3 ;  /* 0x000000ffff7e7224 */ /* 0x000fc600078e0003 */
[----:B------:R-:W4:Y:S04]  /*2d270*/  LDL.LU R119, [R1+0x454] ;  /* 0x0004540001777983 */ /* 0x000f280000300800 */
        /* <DEDUP_REMOVED lines=68> */
[----:B------:R-:W-:Y:S02]  /*2d6c0*/  IADD3.X R3, PT, PT, R3, UR14, RZ, P4, !PT ;  /* 0x0000000e03037c10 */ /* 0x000fe4000a7fe4ff */
[----:B-1----:R-:W-:Y:S01]  /*2d6d0*/  MOV R126, R123 ;  /* 0x0000007b007e7202 */ /* 0x002fe20000000f00 */
        /* <DEDUP_REMOVED lines=79> */
[----:B-1----:R-:W-:Y:S01]  /*2dbd0*/  MOV R126, R3 ;  /* 0x00000003007e7202 */ /* 0x002fe20000000f00 */
[----:B------:R-:W-:Y:S02]  /*2dbe0*/  IMAD.MOV.U32 R127, RZ, RZ, R119 ;  /* 0x000000ffff7f7224 */ /* 0x000fe400078e0077 */
        /* <DEDUP_REMOVED lines=21> */
[----:B------:R2:W-:Y:S01]  /*2dd40*/  LDGSTS.E [R124+0x2a80], desc[UR16][R126.64], P2 ;  /* 0x02a800007e7c7fae */ /* 0x0005e200091a1010 */
[----:B----4-:R-:W-:-:S03]  /*2dd50*/  IADD3 R3, P3, PT, R3, UR10, RZ ;  /* 0x0000000a03037c10 */ /* 0x010fc6000ff7e0ff */
[----:B-1----:R-:W4:Y:S01]  /*2dd60*/  LDL.LU R117, [R1+0x220] ;  /* 0x0002200001757983 */ /* 0x002f220000300800 */
[----:B--2---:R-:W-:Y:S02]  /*2dd70*/  IMAD.MOV.U32 R126, RZ, RZ, R120 ;  /* 0x000000ffff7e7224 */ /* 0x004fe400078e0078 */
[----:B------:R-:W-:Y:S01]  /*2dd80*/  IMAD.MOV.U32 R127, RZ, RZ, R122 ;  /* 0x000000ffff7f7224 */ /* 0x000fe200078e007a */
[----:B------:R-:W2:Y:S01]  /*2dd90*/  LDL.LU R120, [R1+0x1dc] ;  /* 0x0001dc0001787983 */ /* 0x000ea20000300800 */
[----:B------:R-:W-:-:S03]  /*2dda0*/  IADD3 R119, P4, PT, R119, UR10, RZ ;  /* 0x0000000a77777c10 */ /* 0x000fc6000ff9e0ff */
[----:B------:R-:W2:Y:S04]  /*2ddb0*/  LDL.LU R122, [R1+0x21c] ;  /* 0x00021c00017a7983 */ /* 0x000ea80000300800 */
        /* <DEDUP_REMOVED lines=8> */
[----:B------:R-:W2:Y:S04]  /*2de40*/  LDL.LU R123, [R1+0x260] ;  /* 0x00026000017b7983 */ /* 0x000ea80000300800 */
[----:B------:R1:W-:Y:S04]  /*2de50*/  STL [R1+0x19c], R238 ;  /* 0x00019cee01007387 */ /* 0x0003e80000100800 */
[----:B------:R1:W-:Y:S04]  /*2de60*/  LDGSTS.E [R124+0x3280], desc[UR16][R126.64], P2 ;  /* 0x032800007e7c7fae */ /* 0x0003e800091a1010 */
[----:B------:R-:W2:Y:S01]  /*2de70*/  LDL.LU R3, [R1+0x2a0] ;  /* 0x0002a00001037983 */ /* 0x000ea20000300800 */
[----:B-1----:R-:W-:-:S03]  /*2de80*/  IMAD.MOV.U32 R127, RZ, RZ, R238 ;  /* 0x000000ffff7f7224 */ /* 0x002fc600078e00ee */
[----:B------:R-:W2:Y:S01]  /*2de90*/  LDL.LU R238, [R1+0x25c] ;  /* 0x00025c0001ee7983 */ /* 0x000ea20000300800 */
[----:B------:R-:W-:-:S03]  /*2dea0*/  IMAD.MOV.U32 R126, RZ, RZ, R119 ;  /* 0x000000ffff7e7224 */ /* 0x000fc600078e0077 */
[----:B------:R-:W2:Y:S04]  /*2deb0*/  LDL.LU R119, [R1+0x29c] ;  /* 0x00029c0001777983 */ /* 0x000ea80000300800 */
[----:B------:R1:W-:Y:S01]  /*2dec0*/  LDGSTS.E [R124+0x3680], desc[UR16][R126.64], P2 ;  /* 0x036800007e7c7fae */ /* 0x0003e200091a1010 */
[----:B---3--:R-:W-:-:S05]  /*2ded0*/  IADD3 R0, P3, PT, R0, UR10, RZ ;  /* 0x0000000a00007c10 */ /* 0x008fca000ff7e0ff */
[----:B-1----:R-:W-:Y:S01]  /*2dee0*/  IMAD.MOV.U32 R126, RZ, RZ, R0 ;  /* 0x000000ffff7e7224 */ /* 0x002fe200078e0000 */
[----:B------:R-:W-:Y:S01]  /*2def0*/  STL [R1+0x1e0], R0 ;  /* 0x0001e00001007387 */ /* 0x000fe20000100800 */
[----:B----4-:R-:W-:Y:S02]  /*2df00*/  IADD3 R117, P4, PT, R117, UR10, RZ ;  /* 0x0000000a75757c10 */ /* 0x010fe4000ff9e0ff */
[----:B--2---:R-:W-:Y:S02]  /*2df10*/  IADD3.X R120, PT, PT, R120, UR14, RZ, P3, !PT ;  /* 0x0000000e78787c10 */ /* 0x004fe40009ffe4ff */
[----:B------:R-:W-:-:S03]  /*2df20*/  IADD3.X R122, PT, PT, R122, UR14, RZ, P4, !PT ;  /* 0x0000000e7a7a7c10 */ /* 0x000fc6000a7fe4ff */
        /* <DEDUP_REMOVED lines=57> */
[----:B-1----:R-:W-:-:S03]  /*2e2c0*/  MOV R127, R119 ;  /* 0x00000077007f7202 */ /* 0x002fc60000000f00 */
        /* <DEDUP_REMOVED lines=199> */
[----:B---3--:R-:W-:-:S04]  /*2ef40*/  IADD3 R0, P3, PT, R0, UR10, RZ ;  /* 0x0000000a00007c10 */ /* 0x008fc8000ff7e0ff */
[----:B-1----:R-:W-:Y:S01]  /*2ef50*/  MOV R126, R0 ;  /* 0x00000000007e7202 */ /* 0x002fe20000000f00 */
        /* <DEDUP_REMOVED lines=125> */
[----:B------:R-:W-:Y:S01]  /*2f730*/  STL [R1+0x528], R248 ;  /* 0x000528f801007387 */ /* 0x000fe20000100800 */
[----:B-1----:R-:W-:Y:S01]  /*2f740*/  IMAD.MOV.U32 R126, RZ, RZ, R248 ;  /* 0x000000ffff7e7224 */ /* 0x002fe200078e00f8 */
[----:B------:R-:W-:Y:S02]  /*2f750*/  MOV R127, R249 ;  /* 0x000000f9007f7202 */ /* 0x000fe40000000f00 */
[----:B------:R1:W-:Y:S01]  /*2f760*/  STL [R1+0x524], R249 ;  /* 0x000524f901007387 */ /* 0x0003e20000100800 */
[----:B------:R-:W-:-:S03]  /*2f770*/  IADD3 R0, P4, PT, R0, UR10, RZ ;  /* 0x0000000a00007c10 */ /* 0x000fc6000ff9e0ff */
[----:B------:R2:W-:Y:S01]  /*2f780*/  LDGSTS.E [R124+0x6f00], desc[UR16][R126.64], P2 ;  /* 0x06f000007e7c7fae */ /* 0x0005e200091a1010 */
[----:B------:R-:W-:-:S03]  /*2f790*/  IADD3.X R119, PT, PT, R119, UR14, RZ, P3, !PT ;  /* 0x0000000e77777c10 */ /* 0x000fc60009ffe4ff */
[----:B-1----:R-:W3:Y:S01]  /*2f7a0*/  LDL.LU R249, [R1+0xc0c] ;  /* 0x000c0c0001f97983 */ /* 0x002ee20000300800 */
[----:B------:R-:W-:-:S03]  /*2f7b0*/  IADD3.X R3, PT, PT, R3, UR14, RZ, P4, !PT ;  /* 0x0000000e03037c10 */ /* 0x000fc6000a7fe4ff */
[----:B------:R-:W4:Y:S01]  /*2f7c0*/  LDL.LU R248, [R1+0xc08] ;  /* 0x000c080001f87983 */ /* 0x000f220000300800 */
[----:B--2---:R-:W-:Y:S02]  /*2f7d0*/  IMAD.MOV.U32 R126, RZ, RZ, R123 ;  /* 0x000000ffff7e7224 */ /* 0x004fe400078e007b */
[----:B------:R-:W-:Y:S01]  /*2f7e0*/  IMAD.MOV.U32 R127, RZ, RZ, R238 ;  /* 0x000000ffff7f7224 */ /* 0x000fe200078e00ee */
[----:B------:R-:W-:Y:S04]  /*2f7f0*/  STL [R1+0x568], R123 ;  /* 0x0005687b01007387 */ /* 0x000fe80000100800 */
[----:B------:R1:W-:Y:S04]  /*2f800*/  STL [R1+0x564], R238 ;  /* 0x000564ee01007387 */ /* 0x0003e80000100800 */
[----:B------:R2:W-:Y:S04]  /*2f810*/  LDGSTS.E [R124+0x7300], desc[UR16][R126.64], P2 ;  /* 0x073000007e7c7fae */ /* 0x0005e800091a1010 */
[----:B------:R-:W-:Y:S04]  /*2f820*/  STL [R1+0x5a8], R120 ;  /* 0x0005a87801007387 */ /* 0x000fe80000100800 */
[----:B------:R-:W-:Y:S01]  /*2f830*/  STL [R1+0x5a4], R122 ;  /* 0x0005a47a01007387 */ /* 0x000fe20000100800 */
[----:B--2---:R-:W-:-:S02]  /*2f840*/  IMAD.MOV.U32 R126, RZ, RZ, R120 ;  /* 0x000000ffff7e7224 */ /* 0x004fc400078e0078 */
[----:B------:R-:W-:Y:S01]  /*2f850*/  IMAD.MOV.U32 R127, RZ, RZ, R122 ;  /* 0x000000ffff7f7224 */ /* 0x000fe200078e007a */
[----:B------:R-:W-:Y:S04]  /*2f860*/  STL [R1+0x5e8], R117 ;  /* 0x0005e87501007387 */ /* 0x000fe80000100800 */
[----:B------:R2:W-:Y:S04]  /*2f870*/  STL [R1+0x5e4], R119 ;  /* 0x0005e47701007387 */ /* 0x0005e80000100800 */
[----:B------:R1:W-:Y:S04]  /*2f880*/  STL [R1+0x628], R0 ;  /* 0x0006280001007387 */ /* 0x0003e80000100800 */
[----:B------:R2:W-:Y:S04]  /*2f890*/  LDGSTS.E [R124+0x7700], desc[UR16][R126.64], P2 ;  /* 0x077000007e7c7fae */ /* 0x0005e800091a1010 */
[----:B------:R2:W-:Y:S04]  /*2f8a0*/  STL [R1+0x624], R3 ;  /* 0x0006240301007387 */ /* 0x0005e80000100800 */
[----:B-1----:R-:W4:Y:S01]  /*2f8b0*/  LDL.LU R238, [R1+0x2c] ;  /* 0x00002c0001ee7983 */ /* 0x002f220000300800 */
[----:B--2---:R-:W-:-:S03]  /*2f8c0*/  IMAD.MOV.U32 R127, RZ, RZ, R119 ;  /* 0x000000ffff7f7224 */ /* 0x004fc600078e0077 */
[----:B------:R-:W2:Y:S01]  /*2f8d0*/  LDL.LU R119, [R1+0x30] ;  /* 0x0000300001777983 */ /* 0x000ea20000300800 */
[----:B------:R-:W-:Y:S01]  /*2f8e0*/  IMAD.MOV.U32 R126, RZ, RZ, R117 ;  /* 0x000000ffff7e7224 */ /* 0x000fe200078e0075 */
[----:B------:R-:W-:Y:S02]  /*2f8f0*/  IADD3 R152, P3, PT, R152, UR10, RZ ;  /* 0x0000000a98987c10 */ /* 0x000fe4000ff7e0ff */
[----:B------:R-:W-:Y:S01]  /*2f900*/  IADD3 R168, P4, PT, R168, UR10, RZ ;  /* 0x0000000aa8a87c10 */ /* 0x000fe2000ff9e0ff */
[----:B------:R-:W2:Y:S01]  /*2f910*/  LDL.LU R122, [R1+0x6c] ;  /* 0x00006c00017a7983 */ /* 0x000ea20000300800 */
[----:B------:R-:W-:-:S03]  /*2f920*/  IADD3.X R151, PT, PT, R151, UR14, RZ, P3, !PT ;  /* 0x0000000e97977c10 */ /* 0x000fc60009ffe4ff */
[----:B------:R1:W-:Y:S01]  /*2f930*/  LDGSTS.E [R124+0x7b00], desc[UR16][R126.64], P2 ;  /* 0x07b000007e7c7fae */ /* 0x0003e200091a1010 */
[----:B------:R-:W-:Y:S02]  /*2f940*/  IADD3.X R167, PT, PT, R167, UR14, RZ, P4, !PT ;  /* 0x0000000ea7a77c10 */ /* 0x000fe4000a7fe4ff */
[----:B------:R-:W-:Y:S01]  /*2f950*/  IADD3 R184, P3, PT, R184, UR10, RZ ;  /* 0x0000000ab8b87c10 */ /* 0x000fe2000ff7e0ff */
[----:B-1----:R-:W-:Y:S01]  /*2f960*/  IMAD.MOV.U32 R126, RZ, RZ, R0 ;  /* 0x000000ffff7e7224 */ /* 0x002fe200078e0000 */
[----:B------:R-:W-:Y:S01]  /*2f970*/  LOP3.LUT R0, R121, 0x70, RZ, 0x3c, !PT ;  /* 0x0000007079007812 */ /* 0x000fe200078e3cff */
[----:B------:R-:W-:Y:S01]  /*2f980*/  IMAD.MOV.U32 R127, RZ, RZ, R3 ;  /* 0x000000ffff7f7224 */ /* 0x000fe200078e0003 */
[----:B------:R-:W-:Y:S01]  /*2f990*/  IADD3.X R183, PT, PT, R183, UR14, RZ, P3, !PT ;  /* 0x0000000eb7b77c10 */ /* 0x000fe20009ffe4ff */
[----:B------:R-:W2:Y:S04]  /*2f9a0*/  LDL.LU R3, [R1+0x70] ;  /* 0x0000700001037983 */ /* 0x000ea80000300800 */
[----:B------:R1:W-:Y:S01]  /*2f9b0*/  LDGSTS.E [R124+0x7f00], desc[UR16][R126.64], P2 ;  /* 0x07f000007e7c7fae */ /* 0x0003e200091a1010 */
[----:B------:R-:W-:-:S02]  /*2f9c0*/  IADD3 R200, P4, PT, R200, UR10, RZ ;  /* 0x0000000ac8c87c10 */ /* 0x000fc4000ff9e0ff */
[----:B------:R-:W-:Y:S01]  /*2f9d0*/  IADD3 R216, P3, PT, R216, UR10, RZ ;  /* 0x0000000ad8d87c10 */ /* 0x000fe2000ff7e0ff */
[----:B------:R-:W2:Y:S01]  /*2f9e0*/  LDL.LU R123, [R1+0xac] ;  /* 0x0000ac00017b7983 */ /* 0x000ea20000300800 */
[----:B-1----:R-:W-:Y:S02]  /*2f9f0*/  VIADD R124, R0, UR5 ;  /* 0x00000005007c7c36 */ /* 0x002fe40008000000 */
[----:B------:R-:W-:Y:S02]  /*2fa00*/  IMAD.MOV.U32 R126, RZ, RZ, R152 ;  /* 0x000000ffff7e7224 */ /* 0x000fe400078e0098 */
[----:B------:R-:W-:Y:S01]  /*2fa10*/  IMAD.MOV.U32 R127, RZ, RZ, R151 ;  /* 0x000000ffff7f7224 */ /* 0x000fe200078e0097 */
[----:B------:R-:W-:Y:S01]  /*2fa20*/  IADD3.X R199, PT, PT, R199, UR14, RZ, P4, !PT ;  /* 0x0000000ec7c77c10 */ /* 0x000fe2000a7fe4ff */
[----:B------:R-:W2:Y:S04]  /*2fa30*/  LDL.LU R117, [R1+0xb0] ;  /* 0x0000b00001757983 */ /* 0x000ea80000300800 */
[----:B------:R1:W-:Y:S01]  /*2fa40*/  LDGSTS.E [R124+0x380], desc[UR16][R126.64], P2 ;  /* 0x003800007e7c7fae */ /* 0x0003e200091a1010 */
[----:B------:R-:W-:-:S02]  /*2fa50*/  IADD3.X R215, PT, PT, R215, UR14, RZ, P3, !PT ;  /* 0x0000000ed7d77c10 */ /* 0x000fc40009ffe4ff */
[----:B------:R-:W-:Y:S01]  /*2fa60*/  IADD3 R232, P4, PT, R232, UR10, RZ ;  /* 0x0000000ae8e87c10 */ /* 0x000fe2000ff9e0ff */
[----:B------:R-:W2:Y:S01]  /*2fa70*/  LDL.LU R0, [R1+0xf0] ;  /* 0x0000f00001007983 */ /* 0x000ea20000300800 */
[----:B-1----:R-:W-:Y:S02]  /*2fa80*/  IMAD.MOV.U32 R126, RZ, RZ, R168 ;  /* 0x000000ffff7e7224 */ /* 0x002fe400078e00a8 */
[----:B------:R-:W-:Y:S01]  /*2fa90*/  IMAD.MOV.U32 R127, RZ, RZ, R167 ;  /* 0x000000ffff7f7224 */ /* 0x000fe200078e00a7 */
[----:B------:R-:W-:Y:S01]  /*2faa0*/  IADD3.X R231, PT, PT, R231, UR14, RZ, P4, !PT ;  /* 0x0000000ee7e77c10 */ /* 0x000fe2000a7fe4ff */
[----:B------:R-:W2:Y:S04]  /*2fab0*/  LDL.LU R120, [R1+0x130] ;  /* 0x0001300001787983 */ /* 0x000ea80000300800 */
[----:B------:R1:W-:Y:S02]  /*2fac0*/  LDGSTS.E [R124+0x780], desc[UR16][R126.64], P2 ;  /* 0x007800007e7c7fae */ /* 0x0003e400091a1010 */
[----:B-1----:R-:W-:-:S02]  /*2fad0*/  IMAD.MOV.U32 R126, RZ, RZ, R184 ;  /* 0x000000ffff7e7224 */ /* 0x002fc400078e00b8 */
[----:B------:R-:W-:-:S05]  /*2fae0*/  IMAD.MOV.U32 R127, RZ, RZ, R183 ;  /* 0x000000ffff7f7224 */ /* 0x000fca00078e00b7 */
[----:B------:R1:W-:Y:S02]  /*2faf0*/  LDGSTS.E [R124+0xb80], desc[UR16][R126.64], P2 ;  /* 0x00b800007e7c7fae */ /* 0x0003e400091a1010 */
        /* <DEDUP_REMOVED lines=10> */
[----:B----4-:R-:W-:Y:S01]  /*2fba0*/  IADD3.X R248, PT, PT, R248, UR14, RZ, P3, !PT ;  /* 0x0000000ef8f87c10 */ /* 0x010fe20009ffe4ff */
[----:B-1----:R-:W-:-:S04]  /*2fbb0*/  IMAD.MOV.U32 R126, RZ, RZ, R249 ;  /* 0x000000ffff7e7224 */ /* 0x002fc800078e00f9 */
[----:B------:R-:W-:-:S05]  /*2fbc0*/  IMAD.MOV.U32 R127, RZ, RZ, R248 ;  /* 0x000000ffff7f7224 */ /* 0x000fca00078e00f8 */
[----:B------:R1:W-:Y:S01]  /*2fbd0*/  LDGSTS.E [R124+0x1b80], desc[UR16][R126.64], P2 ;  /* 0x01b800007e7c7fae */ /* 0x0003e200091a1010 */
[----:B--2---:R-:W-:-:S04]  /*2fbe0*/  IADD3 R119, P4, PT, R119, UR10, RZ ;  /* 0x0000000a77777c10 */ /* 0x004fc8000ff9e0ff */
[----:B------:R-:W-:Y:S01]  /*2fbf0*/  IADD3.X R238, PT, PT, R238, UR14, RZ, P4, !PT ;  /* 0x0000000eeeee7c10 */ /* 0x000fe2000a7fe4ff */
[----:B------:R2:W-:Y:S01]  /*2fc00*/  STL [R1+0x30], R119 ;  /* 0x0000307701007387 */ /* 0x0005e20000100800 */
[----:B-1----:R-:W-:-:S03]  /*2fc10*/  IMAD.MOV.U32 R126, RZ, RZ, R119 ;  /* 0x000000ffff7e7224 */ /* 0x002fc600078e0077 */
[----:B------:R1:W-:Y:S01]  /*2fc20*/  STL [R1+0x2c], R238 ;  /* 0x00002cee01007387 */ /* 0x0003e20000100800 */
[----:B------:R-:W-:-:S03]  /*2fc30*/  MOV R127, R238 ;  /* 0x000000ee007f7202 */ /* 0x000fc60000000f00 */
[----:B--2---:R-:W2:Y:S04]  /*2fc40*/  LDL.LU R119, [R1+0xec] ;  /* 0x0000ec0001777983 */ /* 0x004ea80000300800 */
[----:B-1----:R-:W3:Y:S04]  /*2fc50*/  LDL.LU R238, [R1+0x12c] ;  /* 0x00012c0001ee7983 */ /* 0x002ee80000300800 */
[----:B------:R1:W-:Y:S01]  /*2fc60*/  LDGSTS.E [R124+0x1f80], desc[UR16][R126.64], P2 ;  /* 0x01f800007e7c7fae */ /* 0x0003e200091a1010 */
[----:B------:R-:W-:-:S04]  /*2fc70*/  IADD3 R3, P3, PT, R3, UR10, RZ ;  /* 0x0000000a03037c10 */ /* 0x000fc8000ff7e0ff */
[----:B------:R-:W-:Y:S01]  /*2fc80*/  IADD3.X R122, PT, PT, R122, UR14, RZ, P3, !PT ;  /* 0x0000000e7a7a7c10 */ /* 0x000fe20009ffe4ff */
[----:B------:R4:W-:Y:S04]  /*2fc90*/  STL [R1+0x70], R3 ;  /* 0x0000700301007387 */ /* 0x0009e80000100800 */
[----:B------:R4:W-:Y:S01]  /*2fca0*/  STL [R1+0x6c], R122 ;  /* 0x00006c7a01007387 */ /* 0x0009e20000100800 */
[----:B-1----:R-:W-:Y:S02]  /*2fcb0*/  IMAD.MOV.U32 R126, RZ, RZ, R3 ;  /* 0x000000ffff7e7224 */ /* 0x002fe400078e0003 */
[----:B------:R-:W-:-:S05]  /*2fcc0*/  IMAD.MOV.U32 R127, RZ, RZ, R122 ;  /* 0x000000ffff7f7224 */ /* 0x000fca00078e007a */
[----:B------:R1:W-:Y:S01]  /*2fcd0*/  LDGSTS.E [R124+0x2380], desc[UR16][R126.64], P2 ;  /* 0x023800007e7c7fae */ /* 0x0003e200091a1010 */
[----:B------:R-:W-:-:S04]  /*2fce0*/  IADD3 R117, P4, PT, R117, UR10, RZ ;  /* 0x0000000a75757c10 */ /* 0x000fc8000ff9e0ff */
[----:B------:R-:W-:Y:S01]  /*2fcf0*/  IADD3.X R123, PT, PT, R123, UR14, RZ, P4, !PT ;  /* 0x0000000e7b7b7c10 */ /* 0x000fe2000a7fe4ff */
[----:B------:R1:W-:Y:S01]  /*2fd00*/  STL [R1+0xb0], R117 ;  /* 0x0000b07501007387 */ /* 0x0003e20000100800 */
[----:B------:R-:W-:-:S03]  /*2fd10*/  IADD3 R0, P3, PT, R0, UR10, RZ ;  /* 0x0000000a00007c10 */ /* 0x000fc6000ff7e0ff */
[----:B----4-:R-:W4:Y:S01]  /*2fd20*/  LDL.LU R3, [R1+0x170] ;  /* 0x0001700001037983 */ /* 0x010f220000300800 */
[----:B-1----:R-:W-:Y:S02]  /*2fd30*/  IMAD.MOV.U32 R126, RZ, RZ, R117 ;  /* 0x000000ffff7e7224 */ /* 0x002fe400078e0075 */
[----:B------:R-:W-:Y:S01]  /*2fd40*/  IMAD.MOV.U32 R127, RZ, RZ, R123 ;  /* 0x000000ffff7f7224 */ /* 0x000fe200078e007b */
[----:B------:R1:W-:Y:S04]  /*2fd50*/  STL [R1+0xac], R123 ;  /* 0x0000ac7b01007387 */ /* 0x0003e80000100800 */
[----:B------:R-:W4:Y:S01]  /*2fd60*/  LDL.LU R122, [R1+0x1b0] ;  /* 0x0001b000017a7983 */ /* 0x000f220000300800 */
[----:B------:R-:W-:-:S03]  /*2fd70*/  IADD3 R120, P4, PT, R120, UR10, RZ ;  /* 0x0000000a78787c10 */ /* 0x000fc6000ff9e0ff */
[----:B------:R-:W4:Y:S04]  /*2fd80*/  LDL.LU R117, [R1+0x16c] ;  /* 0x00016c0001757983 */ /* 0x000f280000300800 */
[----:B-1----:R-:W4:Y:S04]  /*2fd90*/  LDL.LU R123, [R1+0x1ac] ;  /* 0x0001ac00017b7983 */ /* 0x002f280000300800 */
[----:B------:R1:W-:Y:S04]  /*2fda0*/  LDGSTS.E [R124+0x2780], desc[UR16][R126.64], P2 ;  /* 0x027800007e7c7fae */ /* 0x0003e800091a1010 */
[----:B------:R2:W-:Y:S01]  /*2fdb0*/  STL [R1+0xf0], R0 ;  /* 0x0000f00001007387 */ /* 0x0005e20000100800 */
[----:B-1----:R-:W-:Y:S01]  /*2fdc0*/  IMAD.MOV.U32 R126, RZ, RZ, R0 ;  /* 0x000000ffff7e7224 */ /* 0x002fe200078e0000 */
[----:B--2---:R-:W-:-:S02]  /*2fdd0*/  IADD3.X R119, PT, PT, R119, UR14, RZ, P3, !PT ;  /* 0x0000000e77777c10 */ /* 0x004fc40009ffe4ff */
[----:B---3--:R-:W-:-:S03]  /*2fde0*/  IADD3.X R238, PT, PT, R238, UR14, RZ, P4, !PT ;  /* 0x0000000eeeee7c10 */ /* 0x008fc6000a7fe4ff */
[----:B------:R-:W-:Y:S01]  /*2fdf0*/  IMAD.MOV.U32 R127, RZ, RZ, R119 ;  /* 0x000000ffff7f7224 */ /* 0x000fe200078e0077 */
[----:B------:R1:W-:Y:S04]  /*2fe00*/  STL [R1+0xec], R119 ;  /* 0x0000ec7701007387 */ /* 0x0003e80000100800 */
[----:B------:R2:W-:Y:S04]  /*2fe10*/  STL [R1+0x130], R120 ;  /* 0x0001307801007387 */ /* 0x0005e80000100800 */
[----:B------:R-:W3:Y:S04]  /*2fe20*/  LDL.LU R0, [R1+0x1f0] ;  /* 0x0001f00001007983 */ /* 0x000ee80000300800 */
[----:B------:R2:W-:Y:S04]  /*2fe30*/  STL [R1+0x12c], R238 ;  /* 0x00012cee01007387 */ /* 0x0005e80000100800 */
[----:B------:R2:W-:Y:S04]  /*2fe40*/  LDGSTS.E [R124+0x2b80], desc[UR16][R126.64], P2 ;  /* 0x02b800007e7c7fae */ /* 0x0005e800091a1010 */
[----:B-1----:R-:W3:Y:S01]  /*2fe50*/  LDL.LU R119, [R1+0x230] ;  /* 0x0002300001777983 */ /* 0x002ee20000300800 */
[----:B--2---:R-:W-:-:S03]  /*2fe60*/  IMAD.MOV.U32 R126, RZ, RZ, R120 ;  /* 0x000000ffff7e7224 */ /* 0x004fc600078e0078 */
[----:B------:R-:W2:Y:S01]  /*2fe70*/  LDL.LU R120, [R1+0x1ec] ;  /* 0x0001ec0001787983 */ /* 0x000ea20000300800 */
[----:B------:R-:W-:-:S03]  /*2fe80*/  IMAD.MOV.U32 R127, RZ, RZ, R238 ;  /* 0x000000ffff7f7224 */ /* 0x000fc600078e00ee */
[----:B------:R-:W2:Y:S01]  /*2fe90*/  LDL.LU R238, [R1+0x22c] ;  /* 0x00022c0001ee7983 */ /* 0x000ea20000300800 */
[----:B----4-:R-:W-:-:S03]  /*2fea0*/  IADD3 R3, P3, PT, R3, UR10, RZ ;  /* 0x0000000a03037c10 */ /* 0x010fc6000ff7e0ff */
[----:B------:R1:W-:Y:S01]  /*2feb0*/  LDGSTS.E [R124+0x2f80], desc[UR16][R126.64], P2 ;  /* 0x02f800007e7c7fae */ /* 0x0003e200091a1010 */
[----:B------:R-:W-:Y:S02]  /*2fec0*/  IADD3 R122, P4, PT, R122, UR10, RZ ;  /* 0x0000000a7a7a7c10 */ /* 0x000fe4000ff9e0ff */
[----:B------:R-:W-:Y:S01]  /*2fed0*/  IADD3.X R117, PT, PT, R117, UR14, RZ, P3, !PT ;  /* 0x0000000e75757c10 */ /* 0x000fe20009ffe4ff */
[----:B------:R4:W-:Y:S01]  /*2fee0*/  STL [R1+0x170], R3 ;  /* 0x0001700301007387 */ /* 0x0009e20000100800 */
[----:B-1----:R-:W-:Y:S01]  /*2fef0*/  IMAD.MOV.U32 R126, RZ, RZ, R3 ;  /* 0x000000ffff7e7224 */ /* 0x002fe200078e0003 */
[----:B------:R-:W-:Y:S02]  /*2ff00*/  IADD3.X R123, PT, PT, R123, UR14, RZ, P4, !PT ;  /* 0x0000000e7b7b7c10 */ /* 0x000fe4000a7fe4ff */
[----:B------:R-:W-:Y:S01]  /*2ff10*/  IMAD.MOV.U32 R127, RZ, RZ, R117 ;  /* 0x000000ffff7f7224 */ /* 0x000fe200078e0075 */
[----:B------:R1:W-:Y:S04]  /*2ff20*/  STL [R1+0x16c], R117 ;  /* 0x00016c7501007387 */ /* 0x0003e80000100800 */
[----:B------:R1:W-:Y:S04]  /*2ff30*/  STL [R1+0x1b0], R122 ;  /* 0x0001b07a01007387 */ /* 0x0003e80000100800 */
[----:B----4-:R-:W4:Y:S04]  /*2ff40*/  LDL.LU R3, [R1+0x270] ;  /* 0x0002700001037983 */ /* 0x010f280000300800 */
[----:B------:R1:W-:Y:S04]  /*2ff50*/  STL [R1+0x1ac], R123 ;  /* 0x0001ac7b01007387 */ /* 0x0003e80000100800 */
[----:B------:R1:W-:Y:S04]  /*2ff60*/  LDGSTS.E [R124+0x3380], desc[UR16][R126.64], P2 ;  /* 0x033800007e7c7fae */ /* 0x0003e800091a1010 */
[----:B-1----:R-:W4:Y:S01]  /*2ff70*/  LDL.LU R117, [R1+0x2b0] ;  /* 0x0002b00001757983 */ /* 0x002f220000300800 */
[----:B------:R-:W-:-:S02]  /*2ff80*/  IMAD.MOV.U32 R126, RZ, RZ, R122 ;  /* 0x000000ffff7e7224 */ /* 0x000fc400078e007a */
[----:B------:R-:W-:Y:S01]  /*2ff90*/  IMAD.MOV.U32 R127, RZ, RZ, R123 ;  /* 0x000000ffff7f7224 */ /* 0x000fe200078e007b */
[----:B------:R-:W4:Y:S04]  /*2ffa0*/  LDL.LU R122, [R1+0x26c] ;  /* 0x00026c00017a7983 */ /* 0x000f280000300800 */
[----:B------:R-:W4:Y:S04]  /*2ffb0*/  LDL.LU R123, [R1+0x2ac] ;  /* 0x0002ac00017b7983 */ /* 0x000f280000300800 */
[----:B------:R1:W-:Y:S01]  /*2ffc0*/  LDGSTS.E [R124+0x3780], desc[UR16][R126.64], P2 ;  /* 0x037800007e7c7fae */ /* 0x0003e200091a1010 */
[----:B---3--:R-:W-:-:S05]  /*2ffd0*/  IADD3 R0, P3, PT, R0, UR10, RZ ;  /* 0x0000000a00007c10 */ /* 0x008fca000ff7e0ff */
[----:B------:R3:W-:Y:S01]  /*2ffe0*/  STL [R1+0x1f0], R0 ;  /* 0x0001f00001007387 */ /* 0x0007e20000100800 */
[----:B-1----:R-:W-:Y:S01]  /*2fff0*/  IMAD.MOV.U32 R126, RZ, RZ, R0 ;  /* 0x000000ffff7e7224 */ /* 0x002fe200078e0000 */
[----:B------:R-:W-:Y:S02]  /*30000*/  IADD3 R119, P4, PT, R119, UR10, RZ ;  /* 0x0000000a77777c10 */ /* 0x000fe4000ff9e0ff */
[----:B--2---:R-:W-:Y:S02]  /*30010*/  IADD3.X R120, PT, PT, R120, UR14, RZ, P3, !PT ;  /* 0x0000000e78787c10 */ /* 0x004fe40009ffe4ff */
[----:B------:R-:W-:-:S03]  /*30020*/  IADD3.X R238, PT, PT, R238, UR14, RZ, P4, !PT ;  /* 0x0000000eeeee7c10 */ /* 0x000fc6000a7fe4ff */
[----:B------:R-:W-:Y:S01]  /*30030*/  IMAD.MOV.U32 R127, RZ, RZ, R120 ;  /* 0x000000ffff7f7224 */ /* 0x000fe200078e0078 */
[----:B------:R1:W-:Y:S04]  /*30040*/  STL [R1+0x1ec], R120 ;  /* 0x0001ec7801007387 */ /* 0x0003e80000100800 */
[----:B------:R2:W-:Y:S04]  /*30050*/  STL [R1+0x230], R119 ;  /* 0x0002307701007387 */ /* 0x0005e80000100800 */
[----:B---3--:R-:W3:Y:S04]  /*30060*/  LDL.LU R0, [R1+0x2f0] ;  /* 0x0002f00001007983 */ /* 0x008ee80000300800 */
[----:B------:R2:W-:Y:S04]  /*30070*/  STL [R1+0x22c], R238 ;  /* 0x00022cee01007387 */ /* 0x0005e80000100800 */
[----:B------:R2:W-:Y:S04]  /*30080*/  LDGSTS.E [R124+0x3b80], desc[UR16][R126.64], P2 ;  /* 0x03b800007e7c7fae */ /* 0x0005e800091a1010 */
[----:B-1----:R-:W3:Y:S01]  /*30090*/  LDL.LU R120, [R1+0x330] ;  /* 0x0003300001787983 */ /* 0x002ee20000300800 */
[----:B--2---:R-:W-:-:S03]  /*300a0*/  IMAD.MOV.U32 R126, RZ, RZ, R119 ;  /* 0x000000ffff7e7224 */ /* 0x004fc600078e0077 */
[----:B------:R-:W2:Y:S01]  /*300b0*/  LDL.LU R119, [R1+0x2ec] ;  /* 0x0002ec0001777983 */ /* 0x000ea20000300800 */
[----:B------:R-:W-:-:S03]  /*300c0*/  IMAD.MOV.U32 R127, RZ, RZ, R238 ;  /* 0x000000ffff7f7224 */ /* 0x000fc600078e00ee */
[----:B------:R-:W2:Y:S01]  /*300d0*/  LDL.LU R238, [R1+0x32c] ;  /* 0x00032c0001ee7983 */ /* 0x000ea20000300800 */
[----:B----4-:R-:W-:Y:S02]  /*300e0*/  IADD3 R3, P3, PT, R3, UR10, RZ ;  /* 0x0000000a03037c10 */ /* 0x010fe4000ff7e0ff */
[----:B------:R-:W-:Y:S01]  /*300f0*/  IADD3 R117, P4, PT, R117, UR10, RZ ;  /* 0x0000000a75757c10 */ /* 0x000fe2000ff9e0ff */
[----:B------:R1:W-:Y:S04]  /*30100*/  LDGSTS.E [R124+0x3f80], desc[UR16][R126.64], P2 ;  /* 0x03f800007e7c7fae */ /* 0x0003e800091a1010 */
[----:B------:R4:W-:Y:S01]  /*30110*/  STL [R1+0x270], R3 ;  /* 0x0002700301007387 */ /* 0x0009e20000100800 */
[----:B------:R-:W-:Y:S01]  /*30120*/  IADD3.X R122, PT, PT, R122, UR14, RZ, P3, !PT ;  /* 0x0000000e7a7a7c10 */ /* 0x000fe20009ffe4ff */
[----:B-1----:R-:W-:Y:S01]  /*30130*/  IMAD.MOV.U32 R126, RZ, RZ, R3 ;  /* 0x000000ffff7e7224 */ /* 0x002fe200078e0003 */
[----:B------:R-:W-:-:S03]  /*30140*/  IADD3.X R123, PT, PT, R123, UR14, RZ, P4, !PT ;  /* 0x0000000e7b7b7c10 */ /* 0x000fc6000a7fe4ff */
[----:B------:R-:W-:Y:S01]  /*30150*/  IMAD.MOV.U32 R127, RZ, RZ, R122 ;  /* 0x000000ffff7f7224 */ /* 0x000fe200078e007a */
[----:B------:R1:W-:Y:S04]  /*30160*/  STL [R1+0x26c], R122 ;  /* 0x00026c7a01007387 */ /* 0x0003e80000100800 */
[----:B------:R-:W-:Y:S04]  /*30170*/  STL [R1+0x2b0], R117 ;  /* 0x0002b07501007387 */ /* 0x000fe80000100800 */
[----:B----4-:R-:W4:Y:S04]  /*30180*/  LDL.LU R3, [R1+0x370] ;  /* 0x0003700001037983 */ /* 0x010f280000300800 */
[----:B------:R1:W-:Y:S04]  /*30190*/  STL [R1+0x2ac], R123 ;  /* 0x0002ac7b01007387 */ /* 0x0003e80000100800 */
[----:B------:R1:W-:Y:S04]  /*301a0*/  LDGSTS.E [R124+0x4380], desc[UR16][R126.64], P2 ;  /* 0x043800007e7c7fae */ /* 0x0003e800091a1010 */
[----:B-1----:R-:W4:Y:S01]  /*301b0*/  LDL.LU R122, [R1+0x3b0] ;  /* 0x0003b000017a7983 */ /* 0x002f220000300800 */
[----:B------:R-:W-:-:S02]  /*301c0*/  IMAD.MOV.U32 R126, RZ, RZ, R117 ;  /* 0x000000ffff7e7224 */ /* 0x000fc400078e0075 */
[----:B------:R-:W-:Y:S02]  /*301d0*/  IMAD.MOV.U32 R127, RZ, RZ, R123 ;  /* 0x000000ffff7f7224 */ /* 0x000fe400078e007b */
        /* <DEDUP_REMOVED lines=11> */
[----:B------:R-:W-:Y:S04]  /*30290*/  STL [R1+0x330], R120 ;  /* 0x0003307801007387 */ /* 0x000fe80000100800 */
[----:B---3--:R-:W2:Y:S04]  /*302a0*/  LDL.LU R0, [R1+0x3f0] ;  /* 0x0003f00001007983 */ /* 0x008ea80000300800 */
[----:B------:R3:W-:Y:S04]  /*302b0*/  STL [R1+0x32c], R238 ;  /* 0x00032cee01007387 */ /* 0x0007e80000100800 */
[----:B------:R3:W-:Y:S04]  /*302c0*/  LDGSTS.E [R124+0x4b80], desc[UR16][R126.64], P2 ;  /* 0x04b800007e7c7fae */ /* 0x0007e800091a1010 */
[----:B-1----:R-:W2:Y:S01]  /*302d0*/  LDL.LU R119, [R1+0x430] ;  /* 0x0004300001777983 */ /* 0x002ea20000300800 */
[----:B---3--:R-:W-:-:S03]  /*302e0*/  IMAD.MOV.U32 R127, RZ, RZ, R238 ;  /* 0x000000ffff7f7224 */ /* 0x008fc600078e00ee */
[----:B------:R-:W3:Y:S01]  /*302f0*/  LDL.LU R238, [R1+0x3ec] ;  /* 0x0003ec0001ee7983 */ /* 0x000ee20000300800 */
[----:B------:R-:W-:-:S03]  /*30300*/  IMAD.MOV.U32 R126, RZ, RZ, R120 ;  /* 0x000000ffff7e7224 */ /* 0x000fc600078e0078 */
[----:B------:R-:W3:Y:S01]  /*30310*/  LDL.LU R120, [R1+0x42c] ;  /* 0x00042c0001787983 */ /* 0x000ee20000300800 */
[----:B----4-:R-:W-:Y:S02]  /*30320*/  IADD3 R3, P3, PT, R3, UR10, RZ ;  /* 0x0000000a03037c10 */ /* 0x010fe4000ff7e0ff */
[----:B------:R-:W-:Y:S01]  /*30330*/  IADD3 R122, P4, PT, R122, UR10, RZ ;  /* 0x0000000a7a7a7c10 */ /* 0x000fe2000ff9e0ff */
[----:B------:R1:W-:Y:S01]  /*30340*/  LDGSTS.E [R124+0x4f80], desc[UR16][R126.64], P2 ;  /* 0x04f800007e7c7fae */ /* 0x0003e200091a1010 */
[----:B------:R-:W-:Y:S02]  /*30350*/  IADD3.X R123, PT, PT, R123, UR14, RZ, P3, !PT ;  /* 0x0000000e7b7b7c10 */ /* 0x000fe40009ffe4ff */
[----:B-1----:R-:W-:Y:S02]  /*30360*/  MOV R126, R3 ;  /* 0x00000003007e7202 */ /* 0x002fe40000000f00 */
[----:B------:R-:W-:Y:S01]  /*30370*/  IADD3.X R117, PT, PT, R117, UR14, RZ, P4, !PT ;  /* 0x0000000e75757c10 */ /* 0x000fe2000a7fe4ff */
[----:B------:R-:W-:Y:S01]  /*30380*/  IMAD.MOV.U32 R127, RZ, RZ, R123 ;  /* 0x000000ffff7f7224 */ /* 0x000fe200078e007b */
[----:B------:R-:W-:Y:S04]  /*30390*/  STL [R1+0x370], R3 ;  /* 0x0003700301007387 */ /* 0x000fe80000100800 */
[----:B------:R1:W-:Y:S04]  /*303a0*/  LDGSTS.E [R124+0x5380], desc[UR16][R126.64], P2 ;  /* 0x053800007e7c7fae */ /* 0x0003e800091a1010 */
[----:B------:R4:W-:Y:S04]  /*303b0*/  STL [R1+0x36c], R123 ;  /* 0x00036c7b01007387 */ /* 0x0009e80000100800 */
[----:B------:R-:W-:Y:S01]  /*303c0*/  STL [R1+0x3b0], R122 ;  /* 0x0003b07a01007387 */ /* 0x000fe20000100800 */
[----:B-1----:R-:W-:-:S02]  /*303d0*/  IMAD.MOV.U32 R126, RZ, RZ, R122 ;  /* 0x000000ffff7e7224 */ /* 0x002fc400078e007a */
[----:B------:R-:W-:Y:S01]  /*303e0*/  IMAD.MOV.U32 R127, RZ, RZ, R117 ;  /* 0x000000ffff7f7224 */ /* 0x000fe200078e0075 */
[----:B----4-:R-:W4:Y:S04]  /*303f0*/  LDL.LU R123, [R1+0x470] ;  /* 0x00047000017b7983 */ /* 0x010f280000300800 */
[----:B------:R1:W-:Y:S04]  /*30400*/  LDGSTS.E [R124+0x5780], desc[UR16][R126.64], P2 ;  /* 0x057800007e7c7fae */ /* 0x0003e800091a1010 */
[----:B------:R1:W-:Y:S04]  /*30410*/  STL [R1+0x3ac], R117 ;  /* 0x0003ac7501007387 */ /* 0x0003e80000100800 */
[----:B------:R-:W4:Y:S04]  /*30420*/  LDL.LU R3, [R1+0x4b0] ;  /* 0x0004b00001037983 */ /* 0x000f280000300800 */
[----:B-1----:R-:W5:Y:S04]  /*30430*/  LDL.LU R117, [R1+0xc04] ;  /* 0x000c040001757983 */ /* 0x002f680000300800 */
[----:B------:R-:W4:Y:S01]  /*30440*/  LDL.LU R122, [R1+0x4ac] ;  /* 0x0004ac00017a7983 */ /* 0x000f220000300800 */
[----:B--2---:R-:W-:-:S05]  /*30450*/  IADD3 R0, P3, PT, R0, UR10, RZ ;  /* 0x0000000a00007c10 */ /* 0x004fca000ff7e0ff */
[----:B------:R-:W-:Y:S01]  /*30460*/  IMAD.MOV.U32 R126, RZ, RZ, R0 ;  /* 0x000000ffff7e7224 */ /* 0x000fe200078e0000 */
[----:B------:R-:W-:Y:S01]  /*30470*/  IADD3 R119, P4, PT, R119, UR10, RZ ;  /* 0x0000000a77777c10 */ /* 0x000fe2000ff9e0ff */
[----:B------:R1:W-:Y:S01]  /*30480*/  STL [R1+0x3f0], R0 ;  /* 0x0003f00001007387 */ /* 0x0003e20000100800 */
[----:B---3--:R-:W-:Y:S02]  /*30490*/  IADD3.X R238, PT, PT, R238, UR14, RZ, P3, !PT ;  /* 0x0000000eeeee7c10 */ /* 0x008fe40009ffe4ff */
[----:B------:R-:W-:-:S03]  /*304a0*/  IADD3.X R120, PT, PT, R120, UR14, RZ, P4, !PT ;  /* 0x0000000e78787c10 */ /* 0x000fc6000a7fe4ff */
[----:B------:R-:W-:Y:S01]  /*304b0*/  IMAD.MOV.U32 R127, RZ, RZ, R238 ;  /* 0x000000ffff7f7224 */ /* 0x000fe200078e00ee */
[----:B------:R2:W-:Y:S04]  /*304c0*/  STL [R1+0x3ec], R238 ;  /* 0x0003ecee01007387 */ /* 0x0005e80000100800 */
[----:B------:R3:W-:Y:S04]  /*304d0*/  LDGSTS.E [R124+0x5b80], desc[UR16][R126.64], P2 ;  /* 0x05b800007e7c7fae */ /* 0x0007e800091a1010 */
[----:B------:R-:W-:Y:S04]  /*304e0*/  STL [R1+0x430], R119 ;  /* 0x0004307701007387 */ /* 0x000fe80000100800 */
[----:B-1----:R-:W4:Y:S01]  /*304f0*/  LDL.LU R0, [R1+0x4f0] ;  /* 0x0004f00001007983 */ /* 0x002f220000300800 */
[----:B---3--:R-:W-:-:S02]  /*30500*/  IMAD.MOV.U32 R126, RZ, RZ, R119 ;  /* 0x000000ffff7e7224 */ /* 0x008fc400078e0077 */
[----:B------:R-:W-:Y:S01]  /*30510*/  IMAD.MOV.U32 R127, RZ, RZ, R120 ;  /* 0x000000ffff7f7224 */ /* 0x000fe200078e0078 */
[----:B------:R1:W-:Y:S04]  /*30520*/  STL [R1+0x42c], R120 ;  /* 0x00042c7801007387 */ /* 0x0003e80000100800 */
[----:B--2---:R-:W2:Y:S04]  /*30530*/  LDL.LU R238, [R1+0x530] ;  /* 0x0005300001ee7983 */ /* 0x004ea80000300800 */
[----:B------:R3:W-:Y:S04]  /*30540*/  LDGSTS.E [R124+0x5f80], desc[UR16][R126.64], P2 ;  /* 0x05f800007e7c7fae */ /* 0x0007e800091a1010 */
[----:B-1----:R-:W5:Y:S04]  /*30550*/  LDL.LU R120, [R1+0xc00] ;  /* 0x000c000001787983 */ /* 0x002f680000300800 */
[----:B------:R-:W2:Y:S04]  /*30560*/  LDL.LU R119, [R1+0x52c] ;  /* 0x00052c0001777983 */ /* 0x000ea80000300800 */
[----:B------:R-:W2:Y:S01]  /*30570*/  LDL.LU R127, [R1+0x46c] ;  /* 0x00046c00017f7983 */ /* 0x000ea20000300800 */
[----:B----4-:R-:W-:-:S05]  /*30580*/  IADD3 R123, P3, PT, R123, UR10, RZ ;  /* 0x0000000a7b7b7c10 */ /* 0x010fca000ff7e0ff */
[----:B---3--:R-:W-:Y:S01]  /*30590*/  IMAD.MOV.U32 R126, RZ, RZ, R123 ;  /* 0x000000ffff7e7224 */ /* 0x008fe200078e007b */
[----:B------:R-:W-:Y:S01]  /*305a0*/  IADD3 R3, P4, PT, R3, UR10, RZ ;  /* 0x0000000a03037c10 */ /* 0x000fe2000ff9e0ff */
[----:B------:R1:W-:Y:S03]  /*305b0*/  STL [R1+0x470], R123 ;  /* 0x0004707b01007387 */ /* 0x0003e60000100800 */
[----:B------:R-:W-:Y:S02]  /*305c0*/  IADD3.X R122, PT, PT, R122, UR14, RZ, P4, !PT ;  /* 0x0000000e7a7a7c10 */ /* 0x000fe4000a7fe4ff */
[----:B--2---:R-:W-:-:S05]  /*305d0*/  IADD3.X R127, PT, PT, R127, UR14, RZ, P3, !PT ;  /* 0x0000000e7f7f7c10 */ /* 0x004fca0009ffe4ff */
[----:B------:R2:W-:Y:S04]  /*305e0*/  STL [R1+0x46c], R127 ;  /* 0x00046c7f01007387 */ /* 0x0005e80000100800 */
[----:B------:R3:W-:Y:S04]  /*305f0*/  LDGSTS.E [R124+0x6380], desc[UR16][R126.64], P2 ;  /* 0x063800007e7c7fae */ /* 0x0007e800091a1010 */
[----:B------:R-:W-:Y:S04]  /*30600*/  STL [R1+0x4b0], R3 ;  /* 0x0004b00301007387 */ /* 0x000fe80000100800 */
[----:B-1----:R-:W4:Y:S01]  /*30610*/  LDL.LU R123, [R1+0x5b0] ;  /* 0x0005b000017b7983 */ /* 0x002f220000300800 */
[----:B---3--:R-:W-:-:S02]  /*30620*/  IMAD.MOV.U32 R126, RZ, RZ, R3 ;  /* 0x000000ffff7e7224 */ /* 0x008fc400078e0003 */
[----:B--2---:R-:W-:Y:S01]  /*30630*/  IMAD.MOV.U32 R127, RZ, RZ, R122 ;  /* 0x000000ffff7f7224 */ /* 0x004fe200078e007a */
[----:B------:R1:W-:Y:S04]  /*30640*/  STL [R1+0x4ac], R122 ;  /* 0x0004ac7a01007387 */ /* 0x0003e80000100800 */
[----:B------:R2:W-:Y:S04]  /*30650*/  LDGSTS.E [R124+0x6780], desc[UR16][R126.64], P2 ;  /* 0x067800007e7c7fae */ /* 0x0005e800091a1010 */
[----:B-1----:R-:W3:Y:S04]  /*30660*/  LDL.LU R122, [R1+0x5ac] ;  /* 0x0005ac00017a7983 */ /* 0x002ee80000300800 */
[----:B------:R-:W3:Y:S04]  /*30670*/  LDL.LU R3, [R1+0x630] ;  /* 0x0006300001037983 */ /* 0x000ee80000300800 */
[----:B------:R-:W3:Y:S01]  /*30680*/  LDL.LU R127, [R1+0x4ec] ;  /* 0x0004ec00017f7983 */ /* 0x000ee20000300800 */
[----:B------:R-:W-:-:S02]  /*30690*/  IADD3 R0, P3, PT, R0, UR10, RZ ;  /* 0x0000000a00007c10 */ /* 0x000fc4000ff7e0ff */
[----:B------:R-:W-:-:S03]  /*306a0*/  IADD3 R238, P4, PT, R238, UR10, RZ ;  /* 0x0000000aeeee7c10 */ /* 0x000fc6000ff9e0ff */
[----:B--2---:R-:W-:Y:S01]  /*306b0*/  IMAD.MOV.U32 R126, RZ, RZ, R0 ;  /* 0x000000ffff7e7224 */ /* 0x004fe200078e0000 */
[----:B------:R-:W-:Y:S01]  /*306c0*/  IADD3.X R119, PT, PT, R119, UR14, RZ, P4, !PT ;  /* 0x0000000e77777c10 */ /* 0x000fe2000a7fe4ff */
[----:B------:R1:W-:Y:S01]  /*306d0*/  STL [R1+0x4f0], R0 ;  /* 0x0004f00001007387 */ /* 0x0003e20000100800 */
[----:B---3--:R-:W-:-:S05]  /*306e0*/  IADD3.X R127, PT, PT, R127, UR14, RZ, P3, !PT ;  /* 0x0000000e7f7f7c10 */ /* 0x008fca0009ffe4ff */
        /* <DEDUP_REMOVED lines=8> */
[----:B-1----:R-:W5:Y:S04]  /*30770*/  LDL.LU R119, [R1+0xbfc] ;  /* 0x000bfc0001777983 */ /* 0x002f680000300800 */
[----:B------:R-:W3:Y:S04]  /*30780*/  LDL R238, [R1+0x634] ;  /* 0x0006340001ee7983 */ /* 0x000ee80000100800 */
[----:B------:R-:W2:Y:S04]  /*30790*/  LDL.LU R126, [R1+0x56c] ;  /* 0x00056c00017e7983 */ /* 0x000ea80000300800 */
[----:B------:R-:W2:Y:S01]  /*307a0*/  LDL.LU R127, [R1+0x570] ;  /* 0x00057000017f7983 */ /* 0x000ea20000300800 */
[----:B----4-:R-:W-:-:S04]  /*307b0*/  IADD3 R123, P4, PT, R123, UR10, RZ ;  /* 0x0000000a7b7b7c10 */ /* 0x010fc8000ff9e0ff */
[----:B------:R-:W-:Y:S02]  /*307c0*/  IADD3.X R122, PT, PT, R122, UR14, RZ, P4, !PT ;  /* 0x0000000e7a7a7c10 */ /* 0x000fe4000a7fe4ff */
[----:B--2---:R-:W-:-:S04]  /*307d0*/  IADD3 R127, P3, PT, R127, UR10, RZ ;  /* 0x0000000a7f7f7c10 */ /* 0x004fc8000ff7e0ff */
[----:B------:R-:W-:Y:S01]  /*307e0*/  IADD3.X R126, PT, PT, R126, UR14, RZ, P3, !PT ;  /* 0x0000000e7e7e7c10 */ /* 0x000fe20009ffe4ff */
[----:B------:R1:W-:Y:S04]  /*307f0*/  STL [R1+0x570], R127 ;  /* 0x0005707f01007387 */ /* 0x0003e80000100800 */
[----:B------:R2:W-:Y:S01]  /*30800*/  STL [R1+0x56c], R126 ;  /* 0x00056c7e01007387 */ /* 0x0005e20000100800 */
[----:B-1----:R-:W-:-:S04]  /*30810*/  LOP3.LUT R127, R127, R126, RZ, 0x3c, !PT ;  /* 0x0000007e7f7f7212 */ /* 0x002fc800078e3cff */
[----:B--2---:R-:W-:-:S04]  /*30820*/  LOP3.LUT R126, R127, R126, RZ, 0x3c, !PT ;  /* 0x0000007e7f7e7212 */ /* 0x004fc800078e3cff */
[----:B------:R-:W-:Y:S01]  /*30830*/  LOP3.LUT R127, R127, R126, RZ, 0x3c, !PT ;  /* 0x0000007e7f7f7212 */ /* 0x000fe200078e3cff */
[----:B------:R-:W-:Y:S04]  /*30840*/  STL [R1+0x5b0], R123 ;  /* 0x0005b07b01007387 */ /* 0x000fe80000100800 */
[----:B------:R1:W-:Y:S04]  /*30850*/  LDGSTS.E [R124+0x7380], desc[UR16][R126.64], P2 ;  /* 0x073800007e7c7fae */ /* 0x0003e800091a1010 */
[----:B------:R2:W-:Y:S01]  /*30860*/  STL [R1+0x5ac], R122 ;  /* 0x0005ac7a01007387 */ /* 0x0005e20000100800 */
[----:B-1----:R-:W-:-:S02]  /*30870*/  IMAD.MOV.U32 R126, RZ, RZ, R123 ;  /* 0x000000ffff7e7224 */ /* 0x002fc400078e007b */
[----:B------:R-:W-:Y:S02]  /*30880*/  IMAD.MOV.U32 R127, RZ, RZ, R122 ;  /* 0x000000ffff7f7224 */ /* 0x000fe400078e007a */
[----:B--2---:R-:W5:Y:S04]  /*30890*/  LDL.LU R122, [R1+0xbf8] ;  /* 0x000bf800017a7983 */ /* 0x004f680000300800 */
[----:B------:R-:W3:Y:S04]  /*308a0*/  LDL.LU R123, [R1+0xbf4] ;  /* 0x000bf400017b7983 */ /* 0x000ee80000300800 */
[----:B------:R1:W-:Y:S04]  /*308b0*/  LDGSTS.E [R124+0x7780], desc[UR16][R126.64], P2 ;  /* 0x077800007e7c7fae */ /* 0x0003e800091a1010 */
[----:B------:R-:W2:Y:S04]  /*308c0*/  LDL.LU R126, [R1+0x5ec] ;  /* 0x0005ec00017e7983 */ /* 0x000ea80000300800 */
[----:B------:R-:W1:Y:S01]  /*308d0*/  LDL.LU R127, [R1+0x5f0] ;  /* 0x0005f000017f7983 */ /* 0x000e620000300800 */
[----:B------:R-:W-:-:S04]  /*308e0*/  IADD3 R3, P4, PT, R3, UR10, RZ ;  /* 0x0000000a03037c10 */ /* 0x000fc8000ff9e0ff */
[----:B------:R-:W-:Y:S02]  /*308f0*/  IADD3.X R0, PT, PT, R0, UR14, RZ, P4, !PT ;  /* 0x0000000e00007c10 */ /* 0x000fe4000a7fe4ff */
[----:B-1----:R-:W-:-:S04]  /*30900*/  IADD3 R127, P3, PT, R127, UR10, RZ ;  /* 0x0000000a7f7f7c10 */ /* 0x002fc8000ff7e0ff */
[----:B--2---:R-:W-:Y:S01]  /*30910*/  IADD3.X R126, PT, PT, R126, UR14, RZ, P3, !PT ;  /* 0x0000000e7e7e7c10 */ /* 0x004fe20009ffe4ff */
        /* <DEDUP_REMOVED lines=8> */
[----:B-1----:R-:W-:-:S03]  /*309a0*/  IMAD.MOV.U32 R127, RZ, RZ, R0 ;  /* 0x000000ffff7f7224 */ /* 0x002fc600078e0000 */
[----:B--2---:R-:W5:Y:S01]  /*309b0*/  LDL.LU R0, [R1+0xbf0] ;  /* 0x000bf00001007983 */ /* 0x004f620000300800 */
[----:B------:R-:W-:Y:S02]  /*309c0*/  IMAD.MOV.U32 R126, RZ, RZ, R3 ;  /* 0x000000ffff7e7224 */ /* 0x000fe400078e0003 */
[----:B------:R-:W1:Y:S03]  /*309d0*/  S2R R3, SR_TID.X ;  /* 0x0000000000037919 */ /* 0x000e660000002100 */
[----:B------:R2:W-:Y:S01]  /*309e0*/  LDGSTS.E [R124+0x7f80], desc[UR16][R126.64], P2 ;  /* 0x07f800007e7c7fae */ /* 0x0005e200091a1010 */
[C---:B---3--:R-:W-:Y:S01]  /*309f0*/  ISETP.NE.U32.AND P2, PT, R123.reuse, R238, PT ;  /* 0x000000ee7b00720c */ /* 0x048fe20003f45070 */
[----:B------:R-:W-:Y:S02]  /*30a00*/  USEL UR5, URZ, 0x1, !UP1 ;  /* 0x00000001ff057887 */ /* 0x000fe4000c800000 */
[----:B------:R-:W0:Y:S01]  /*30a10*/  LDGDEPBAR ;  /* 0x00000000000079af */ /* 0x000e220000000000 */
[----:B------:R-:W-:Y:S01]  /*30a20*/  UMOV UR11, UR8 ;  /* 0x00000008000b7c82 */ /* 0x000fe20008000000 */
[----:B------:R-:W-:Y:S01]  /*30a30*/  ULOP3.LUT UR5, UR15, UR5, URZ, 0x3c, !UPT ;  /* 0x000000050f057292 */ /* 0x000fe2000f8e3cff */
[----:B------:R-:W-:-:S02]  /*30a40*/  VIADD R123, R123, 0x1 ;  /* 0x000000017b7b7836 */ /* 0x000fc40000000000 */
[----:B--2---:R-:W-:Y:S01]  /*30a50*/  IMAD.U32 R124, RZ, RZ, UR15 ;  /* 0x0000000fff7c7e24 */ /* 0x004fe2000f8e00ff */
[----:B-1----:R-:W-:-:S04]  /*30a60*/  SHF.R.U32.HI R3, RZ, 0x6, R3 ;  /* 0x00000006ff037819 */ /* 0x002fc80000011603 */
[----:B------:R-:W-:Y:S01]  /*30a70*/  SGXT.U32 R3, R3, 0x1 ;  /* 0x000000010303781a */ /* 0x000fe20000000000 */
[----:B------:R-:W-:Y:S06]  /*30a80*/  @P2 BRA `(.L_x_10) ;  /* 0xffffff4000402947 */ /* 0x000fec000383ffff */
.L_x_7:
[----:B------:R-:W1:Y:S01]  /*30a90*/  S2R R126, SR_TID.X ;  /* 0x00000000007e7919 */ /* 0x000e620000002100 */
[----:B------:R-:W3:Y:S01]  /*30aa0*/  LDCU UR4, c[0x0][0x39c] ;  /* 0x00007380ff0477ac */ /* 0x000ee20008000800 */
[C-C-:B-----5:R-:W-:Y:S02]  /*30ab0*/  LOP3.LUT R132, R0.reuse, 0x2, R3.reuse, 0xfe, !PT ;  /* 0x0000000200847812 */ /* 0x160fe400078efe03 */
[C-C-:B------:R-:W-:Y:S02]  /*30ac0*/  LOP3.LUT R146, R0.reuse, 0x4, R3.reuse, 0xfe, !PT ;  /* 0x0000000400927812 */ /* 0x140fe400078efe03 */
[C-C-:B------:R-:W-:Y:S02]  /*30ad0*/  LOP3.LUT R133, R0.reuse, 0x6, R3.reuse, 0xfe, !PT ;  /* 0x0000000600857812 */ /* 0x140fe400078efe03 */
[C-C-:B--2---:R-:W-:Y:S02]  /*30ae0*/  LOP3.LUT R134, R0.reuse, 0x8, R3.reuse, 0xfe, !PT ;  /* 0x0000000800867812 */ /* 0x144fe400078efe03 */
[----:B------:R-:W-:-:S02]  /*30af0*/  LOP3.LUT R159, R0, 0xa, R3, 0xfe, !PT ;  /* 0x0000000a009f7812 */ /* 0x000fc400078efe03 */
[C-C-:B------:R-:W-:Y:S02]  /*30b00*/  LOP3.LUT R158, R0.reuse, 0xc, R3.reuse, 0xfe, !PT ;  /* 0x0000000c009e7812 */ /* 0x140fe400078efe03 */
[C-C-:B------:R-:W-:Y:S02]  /*30b10*/  LOP3.LUT R157, R0.reuse, 0xe, R3.reuse, 0xfe, !PT ;  /* 0x0000000e009d7812 */ /* 0x140fe400078efe03 */
[C-C-:B------:R-:W-:Y:S02]  /*30b20*/  LOP3.LUT R156, R0.reuse, 0x10, R3.reuse, 0xfe, !PT ;  /* 0x00000010009c7812 */ /* 0x140fe400078efe03 */
[C-C-:B------:R-:W-:Y:S02]  /*30b30*/  LOP3.LUT R155, R0.reuse, 0x12, R3.reuse, 0xfe, !PT ;  /* 0x00000012009b7812 */ /* 0x140fe400078efe03 */
[C-C-:B------:R-:W-:Y:S02]  /*30b40*/  LOP3.LUT R154, R0.reuse, 0x14, R3.reuse, 0xfe, !PT ;  /* 0x00000014009a7812 */ /* 0x140fe400078efe03 */
[----:B------:R-:W-:-:S02]  /*30b50*/  LOP3.LUT R153, R0, 0x16, R3, 0xfe, !PT ;  /* 0x0000001600997812 */ /* 0x000fc400078efe03 */
[C-C-:B------:R-:W-:Y:S02]  /*30b60*/  LOP3.LUT R152, R0.reuse, 0x18, R3.reuse, 0xfe, !PT ;  /* 0x0000001800987812 */ /* 0x140fe400078efe03 */
[C-C-:B------:R-:W-:Y:S02]  /*30b70*/  LOP3.LUT R151, R0.reuse, 0x1a, R3.reuse, 0xfe, !PT ;  /* 0x0000001a00977812 */ /* 0x140fe400078efe03 */
[C-C-:B------:R-:W-:Y:S02]  /*30b80*/  LOP3.LUT R150, R0.reuse, 0x1c, R3.reuse, 0xfe, !PT ;  /* 0x0000001c00967812 */ /* 0x140fe400078efe03 */
[--C-:B------:R-:W-:Y:S01]  /*30b90*/  LOP3.LUT R149, R0, 0x1e, R3.reuse, 0xfe, !PT ;  /* 0x0000001e00957812 */ /* 0x100fe200078efe03 */
[C---:B-1----:R-:W-:Y:S01]  /*30ba0*/  IMAD.SHL.U32 R2, R126.reuse, 0x10, RZ ;  /* 0x000000107e027824 */ /* 0x042fe200078e00ff */
[C---:B------:R-:W-:Y:S01]  /*30bb0*/  LOP3.LUT R161, R126.reuse, 0x60, RZ, 0xc0, !PT ;  /* 0x000000607ea17812 */ /* 0x040fe200078ec0ff */
[----:B------:R-:W-:Y:S01]  /*30bc0*/  IMAD.SHL.U32 R4, R126, 0x80, RZ ;  /* 0x000000807e047824 */ /* 0x000fe200078e00ff */
[----:B------:R-:W-:-:S02]  /*30bd0*/  LOP3.LUT R148, R0, 0x20, R3, 0xfe, !PT ;  /* 0x0000002000947812 */ /* 0x000fc400078efe03 */
[----:B------:R-:W-:Y:S02]  /*30be0*/  LOP3.LUT R2, R2, 0xf0, RZ, 0xc0, !PT ;  /* 0x000000f002027812 */ /* 0x000fe400078ec0ff */
[----:B------:R-:W-:Y:S02]  /*30bf0*/  LOP3.LUT R5, R4, 0x800, RZ, 0xc0, !PT ;  /* 0x0000080004057812 */ /* 0x000fe400078ec0ff */
[----:B------:R-:W-:Y:S02]  /*30c00*/  LOP3.LUT R147, R0, 0x22, R3, 0xfe, !PT ;  /* 0x0000002200937812 */ /* 0x000fe400078efe03 */
[----:B------:R-:W-:Y:S02]  /*30c10*/  IADD3 R198, PT, PT, R2, UR6, R5 ;  /* 0x0000000602c67c10 */ /* 0x000fe4000fffe005 */
[C---:B------:R-:W-:Y:S02]  /*30c20*/  LOP3.LUT R2, R0.reuse, R3, RZ, 0xfc, !PT ;  /* 0x0000000300027212 */ /* 0x040fe400078efcff */
        /* <DEDUP_REMOVED lines=26> */
[----:B------:R-:W-:Y:S01]  /*30dd0*/  LOP3.LUT R179, R0, 0x58, R3, 0xfe, !PT ;  /* 0x0000005800b37812 */ /* 0x000fe200078efe03 */
[----:B---3--:R-:W-:Y:S06]  /*30de0*/  @!P1 BRA `(.L_x_11) ;  /* 0x0000000000109947 */ /* 0x008fec0003800000 */
[----:B------:R-:W-:-:S06]  /*30df0*/  USHF.L.U32 UR15, UR15, 0x1f, URZ ;  /* 0x0000001f0f0f7899 */ /* 0x000fcc00080006ff */
[----:B------:R-:W-:-:S04]  /*30e00*/  IMAD.U32 R4, RZ, RZ, UR15 ;  /* 0x0000000fff047e24 */ /* 0x000fc8000f8e00ff */
[----:B------:R-:W1:Y:S02]  /*30e10*/  SYNCS.PHASECHK.TRANS64.TRYWAIT P1, [UR8], R4 ;  /* 0x00000004ff0075a7 */ /* 0x000e640008021108 */
[----:B-1----:R-:W-:Y:S05]  /*30e20*/  @!P1 BRA `(.L_x_12) ;  /* 0x0000004400909947 */ /* 0x002fea0003800000 */
.L_x_11:
[----:B------:R-:W2:Y:S01]  /*30e30*/  LDL.LU R5, [R1+0xaf4] ;  /* 0x000af40001057983 */ /* 0x000ea20000300800 */
[----:B------:R-:W-:-:S04]  /*30e40*/  DEPBAR.LE SB0, 0x0 ;  /* 0x000080000000791a */ /* 0x000fc80000000000 */
[----:B------:R-:W-:Y:S06]  /*30e50*/  BAR.SYNC.DEFER_BLOCKING 0x0 ;  /* 0x0000000000007b1d */ /* 0x000fec0000010000 */
[----:B------:R-:W1:Y:S01]  /*30e60*/  LDCU.128 UR8, c[0x0][0x390] ;  /* 0x00007200ff0877ac */ /* 0x000e620008000c00 */
[----:B------:R-:W3:Y:S01]  /*30e70*/  S2R R200, SR_TID.X ;  /* 0x0000000000c87919 */ /* 0x000ee20000002100 */
[----:B------:R-:W-:Y:S01]  /*30e80*/  IMAD R198, R161, 0x8, R198 ;  /* 0x00000008a1c67824 */ /* 0x000fe200078e02c6 */
[----:B------:R-:W1:Y:S01]  /*30e90*/  LDL.LU R199, [R1+0xae8] ;  /* 0x000ae80001c77983 */ /* 0x000e620000300800 */
[----:B------:R-:W-:-:S02]  /*30ea0*/  LOP3.LUT R180, R0, 0x5a, R3, 0xfe, !PT ;  /* 0x0000005a00b47812 */ /* 0x000fc400078efe03 */
[C-C-:B------:R-:W-:Y:S02]  /*30eb0*/  LOP3.LUT R181, R0.reuse, 0x5c, R3.reuse, 0xfe, !PT ;  /* 0x0000005c00b57812 */ /* 0x140fe400078efe03 */
[C-C-:B------:R-:W-:Y:S02]  /*30ec0*/  LOP3.LUT R182, R0.reuse, 0x5e, R3.reuse, 0xfe, !PT ;  /* 0x0000005e00b67812 */ /* 0x140fe400078efe03 */
[C-C-:B------:R-:W-:Y:S02]  /*30ed0*/  LOP3.LUT R183, R0.reuse, 0x60, R3.reuse, 0xfe, !PT ;  /* 0x0000006000b77812 */ /* 0x140fe400078efe03 */
[C-C-:B------:R-:W-:Y:S02]  /*30ee0*/  LOP3.LUT R184, R0.reuse, 0x62, R3.reuse, 0xfe, !PT ;  /* 0x0000006200b87812 */ /* 0x140fe400078efe03 */
[C-C-:B------:R-:W-:Y:S01]  /*30ef0*/  LOP3.LUT R185, R0.reuse, 0x64, R3.reuse, 0xfe, !PT ;  /* 0x0000006400b97812 */ /* 0x140fe200078efe03 */
[----:B------:R-:W4:Y:S02]  /*30f00*/  @!P0 SYNCS.CCTL.IV [UR6+0x50000] ;  /* 0x05000000ff0089b1 */ /* 0x000f240008000006 */
[----:B----4-:R-:W-:Y:S01]  /*30f10*/  BAR.SYNC.DEFER_BLOCKING 0x0 ;  /* 0x0000000000007b1d */ /* 0x010fe20000010000 */
[----:B------:R-:W-:-:S02]  /*30f20*/  LOP3.LUT R186, R0, 0x66, R3, 0xfe, !PT ;  /* 0x0000006600ba7812 */ /* 0x000fc400078efe03 */
[C-C-:B------:R-:W-:Y:S02]  /*30f30*/  LOP3.LUT R187, R0.reuse, 0x68, R3.reuse, 0xfe, !PT ;  /* 0x0000006800bb7812 */ /* 0x140fe400078efe03 */
[C-C-:B------:R-:W-:Y:S02]  /*30f40*/  LOP3.LUT R188, R0.reuse, 0x6a, R3.reuse, 0xfe, !PT ;  /* 0x0000006a00bc7812 */ /* 0x140fe400078efe03 */
[C-C-:B------:R-:W-:Y:S02]  /*30f50*/  LOP3.LUT R189, R0.reuse, 0x6c, R3.reuse, 0xfe, !PT ;  /* 0x0000006c00bd7812 */ /* 0x140fe400078efe03 */
[C-C-:B------:R-:W-:Y:S02]  /*30f60*/  LOP3.LUT R190, R0.reuse, 0x6e, R3.reuse, 0xfe, !PT ;  /* 0x0000006e00be7812 */ /* 0x140fe400078efe03 */
[C-C-:B------:R-:W-:Y:S02]  /*30f70*/  LOP3.LUT R191, R0.reuse, 0x70, R3.reuse, 0xfe, !PT ;  /* 0x0000007000bf7812 */ /* 0x140fe400078efe03 */
[----:B------:R-:W-:-:S02]  /*30f80*/  LOP3.LUT R192, R0, 0x72, R3, 0xfe, !PT ;  /* 0x0000007200c07812 */ /* 0x000fc400078efe03 */
[----:B---3--:R-:W-:Y:S02]  /*30f90*/  LOP3.LUT R200, R200, 0x7f, RZ, 0xc0, !PT ;  /* 0x0000007fc8c87812 */ /* 0x008fe400078ec0ff */
[C-C-:B------:R-:W-:Y:S02]  /*30fa0*/  LOP3.LUT R193, R0.reuse, 0x74, R3.reuse, 0xfe, !PT ;  /* 0x0000007400c17812 */ /* 0x140fe400078efe03 */
[C-C-:B------:R-:W-:Y:S02]  /*30fb0*/  LOP3.LUT R194, R0.reuse, 0x76, R3.reuse, 0xfe, !PT ;  /* 0x0000007600c27812 */ /* 0x140fe400078efe03 */
[C-C-:B------:R-:W-:Y:S02]  /*30fc0*/  LOP3.LUT R195, R0.reuse, 0x78, R3.reuse, 0xfe, !PT ;  /* 0x0000007800c37812 */ /* 0x140fe400078efe03 */
[C-C-:B------:R-:W-:Y:S01]  /*30fd0*/  LOP3.LUT R196, R0.reuse, 0x7a, R3.reuse, 0xfe, !PT ;  /* 0x0000007a00c47812 */ /* 0x140fe200078efe03 */
[----:B------:R-:W3:Y:S01]  /*30fe0*/  @!P0 SYNCS.CCTL.IV [UR6+0x50008] ;  /* 0x05000800ff0089b1 */ /* 0x000ee20008000006 */
[----:B------:R-:W-:-:S02]  /*30ff0*/  LOP3.LUT R197, R0, 0x7c, R3, 0xfe, !PT ;  /* 0x0000007c00c57812 */ /* 0x000fc400078efe03 */
[----:B------:R-:W-:Y:S02]  /*31000*/  LOP3.LUT R0, R0, 0x7e, R3, 0xfe, !PT ;  /* 0x0000007e00007812 */ /* 0x000fe400078efe03 */
[----:B------:R-:W-:Y:S02]  /*31010*/  LOP3.LUT R3, R2, 0xfe, RZ, 0xfc, !PT ;  /* 0x000000fe02037812 */ /* 0x000fe400078efcff */
[----:B--2---:R-:W-:-:S13]  /*31020*/  R2UR UR5, R5 ;  /* 0x00000000050572ca */ /* 0x004fda00000e0000 */
[----:B------:R-:W-:Y:S01]  /*31030*/  LDTM.16dp32bit_t0_t15.x128 R4, tmem[UR5] ;  /* 0x00000005000479ee */ /* 0x000fe20008b80000 */
[----:B------:R-:W2:Y:S01]  /*31040*/  LDTM.16dp32bit_t16_t31.x128 R4, tmem[UR5+0x80] ;  /* 0x00008005000479ee */ /* 0x000ea20008ba0000 */
[----:B------:R-:W-:Y:S01]  /*31050*/  NOP ;  /* 0x0000000000007918 */ /* 0x000fe20000000000 */
[----:B------:R-:W4:Y:S01]  /*31060*/  LDCU UR5, c[0x0][0x39c] ;  /* 0x00007380ff0577ac */ /* 0x000f220008000800 */
[----:B-1----:R-:W-:Y:S01]  /*31070*/  ISETP.GE.AND P1, PT, R199, UR10, PT ;  /* 0x0000000ac7007c0c */ /* 0x002fe2000bf26270 */
[----:B------:R-:W1:Y:S03]  /*31080*/  LDCU UR10, c[0x0][0x39c] ;  /* 0x00007380ff0a77ac */ /* 0x000e660008000800 */
[----:B------:R-:W-:Y:S02]  /*31090*/  ISETP.LT.AND P2, PT, R3, UR4, !P1 ;  /* 0x0000000403007c0c */ /* 0x000fe4000cf41270 */
[----:B------:R-:W5:Y:S01]  /*310a0*/  LDC R3, c[0x0][0x3b8] ;  /* 0x0000ee00ff037b82 */ /* 0x000f620000000800 */
[----:B------:R-:W1:Y:S01]  /*310b0*/  LDCU UR4, c[0x0][0x3b4] ;  /* 0x00007680ff0477ac */ /* 0x000e620008000800 */
[----:B------:R-:W-:-:S02]  /*310c0*/  ISETP.LT.AND P0, PT, R2, UR11, !P1 ;  /* 0x0000000b02007c0c */ /* 0x000fc4000cf01270 */
[----:B------:R-:W-:Y:S02]  /*310d0*/  ISETP.LT.AND P4, PT, R132, UR11, !P1 ;  /* 0x0000000b84007c0c */ /* 0x000fe4000cf81270 */
[----:B------:R-:W-:Y:S01]  /*310e0*/  ISETP.LT.AND P5, PT, R146, UR11, !P1 ;  /* 0x0000000b92007c0c */ /* 0x000fe2000cfa1270 */
[----:B--2---:R-:W-:Y:S01]  /*310f0*/  IMAD.MOV.U32 R160, RZ, RZ, R4 ;  /* 0x000000ffffa07224 */ /* 0x004fe200078e0004 */
[----:B------:R-:W-:Y:S01]  /*31100*/  MOV R161, R6 ;  /* 0x0000000600a17202 */ /* 0x000fe20000000f00 */
[----:B------:R-:W-:Y:S02]  /*31110*/  IMAD.MOV.U32 R4, RZ, RZ, R5 ;  /* 0x000000ffff047224 */ /* 0x000fe400078e0005 */
[----:B------:R-:W-:Y:S02]  /*31120*/  IMAD.MOV.U32 R5, RZ, RZ, R7 ;  /* 0x000000ffff057224 */ /* 0x000fe400078e0007 */
[----:B------:R-:W-:Y:S02]  /*31130*/  IMAD.MOV.U32 R162, RZ, RZ, R8 ;  /* 0x000000ffffa27224 */ /* 0x000fe400078e0008 */
[----:B------:R-:W-:-:S02]  /*31140*/  IMAD.MOV.U32 R163, RZ, RZ, R10 ;  /* 0x000000ffffa37224 */ /* 0x000fc400078e000a */
[----:B------:R-:W-:Y:S02]  /*31150*/  IMAD.MOV.U32 R6, RZ, RZ, R9 ;  /* 0x000000ffff067224 */ /* 0x000fe400078e0009 */
[----:B------:R-:W-:Y:S01]  /*31160*/  IMAD.MOV.U32 R7, RZ, RZ, R11 ;  /* 0x000000ffff077224 */ /* 0x000fe200078e000b */
[----:B---3--:R2:W-:Y:S01]  /*31170*/  STS.128 [R198], R160 ;  /* 0x000000a0c6007388 */ /* 0x0085e20000000c00 */
[----:B------:R-:W-:Y:S02]  /*31180*/  IMAD.MOV.U32 R8, RZ, RZ, R13 ;  /* 0x000000ffff087224 */ /* 0x000fe400078e000d */
[----:B------:R-:W-:Y:S01]  /*31190*/  IMAD.MOV.U32 R9, RZ, RZ, R15 ;  /* 0x000000ffff097224 */ /* 0x000fe200078e000f */
[----:B------:R3:W-:Y:S01]  /*311a0*/  STS.128 [R198+0x400], R4 ;  /* 0x00040004c6007388 */ /* 0x0007e20000000c00 */
[----:B------:R-:W-:Y:S02]  /*311b0*/  IMAD.MOV.U32 R10, RZ, RZ, R17 ;  /* 0x000000ffff0a7224 */ /* 0x000fe400078e0011 */
[----:B------:R-:W-:Y:S01]  /*311c0*/  IMAD.MOV.U32 R11, RZ, RZ, R19 ;  /* 0x000000ffff0b7224 */ /* 0x000fe200078e0013 */
[----:B------:R-:W-:Y:S01]  /*311d0*/  BAR.SYNC.DEFER_BLOCKING 0x0 ;  /* 0x0000000000007b1d */ /* 0x000fe20000010000 */
[----:B-1----:R-:W-:-:S02]  /*311e0*/  IMAD R199, R199, UR4, RZ ;  /* 0x00000004c7c77c24 */ /* 0x002fc4000f8e02ff */
[-C--:B-----5:R-:W-:Y:S02]  /*311f0*/  IMAD R132, R132, R3.reuse, RZ ;  /* 0x0000000384847224 */ /* 0x0a0fe400078e02ff */
[-C--:B------:R-:W-:Y:S01]  /*31200*/  IMAD R146, R146, R3.reuse, RZ ;  /* 0x0000000392927224 */ /* 0x080fe200078e02ff */
[----:B------:R-:W1:Y:S01]  /*31210*/  LDCU UR4, c[0x0][0x39c] ;  /* 0x00007380ff0477ac */ /* 0x000e620008000800 */
[----:B--2---:R-:W-:Y:S01]  /*31220*/  LEA R162, R200, UR6, 0x4 ;  /* 0x00000006c8a27c11 */ /* 0x004fe2000f8e20ff */
[----:B------:R-:W-:Y:S01]  /*31230*/  IMAD R200, R2, R3, RZ ;  /* 0x0000000302c87224 */ /* 0x000fe200078e02ff */
[C---:B------:R-:W-:Y:S01]  /*31240*/  LEA R163, P3, R199.reuse, UR8, 0x2 ;  /* 0x00000008c7a37c11 */ /* 0x040fe2000f8610ff */
[----:B------:R-:W2:Y:S01]  /*31250*/  LDCU UR6, c[0x0][0x39c] ;  /* 0x00007380ff0677ac */ /* 0x000ea20008000800 */
[----:B---3--:R-:W-:Y:S02]  /*31260*/  IMAD.MOV.U32 R4, RZ, RZ, R12 ;  /* 0x000000ffff047224 */ /* 0x008fe400078e000c */
[----:B------:R-:W-:Y:S01]  /*31270*/  IMAD.MOV.U32 R5, RZ, RZ, R14 ;  /* 0x000000ffff057224 */ /* 0x000fe200078e000e */
[----:B------:R-:W-:Y:S01]  /*31280*/  LEA.HI.X.SX32 R199, R199, UR9, 0x2, P3 ;  /* 0x00000009c7c77c11 */ /* 0x000fe200098f16ff */
[----:B------:R-:W-:Y:S01]  /*31290*/  IMAD.MOV.U32 R6, RZ, RZ, R16 ;  /* 0x000000ffff067224 */ /* 0x000fe200078e0010 */
[C---:B------:R-:W-:Y:S01]  /*312a0*/  LEA R160, P3, R200.reuse, R163, 0x2 ;  /* 0x000000a3c8a07211 */ /* 0x040fe200078610ff */
[----:B------:R-:W-:Y:S01]  /*312b0*/  IMAD.MOV.U32 R7, RZ, RZ, R18 ;  /* 0x000000ffff077224 */ /* 0x000fe200078e0012 */
[----:B------:R-:W3:Y:S02]  /*312c0*/  LDCU UR8, c[0x0][0x39c] ;  /* 0x00007380ff0877ac */ /* 0x000ee40008000800 */
[----:B------:R-:W-:Y:S01]  /*312d0*/  LEA.HI.X.SX32 R161, R200, R199, 0x2, P3 ;  /* 0x000000c7c8a17211 */ /* 0x000fe200018f16ff */
[----:B------:R-:W5:Y:S01]  /*312e0*/  LDCU UR9, c[0x0][0x39c] ;  /* 0x00007380ff0977ac */ /* 0x000f620008000800 */
[----:B------:R-:W1:Y:S04]  /*312f0*/  LDS.128 R16, [R162] ;  /* 0x00000000a2107984 */ /* 0x000e680000000c00 */
[----:B------:R-:W-:Y:S01]  /*31300*/  LDS.128 R12, [R162+0x800] ;  /* 0x00080000a20c7984 */ /* 0x000fe20000000c00 */
[----:B------:R-:W-:Y:S06]  /*31310*/  BAR.SYNC.DEFER_BLOCKING 0x0 ;  /* 0x0000000000007b1d */ /* 0x000fec0000010000 */
[----:B------:R2:W-:Y:S04]  /*31320*/  STS.128 [R198], R4 ;  /* 0x00000004c6007388 */ /* 0x0005e80000000c00 */
[----:B------:R3:W-:Y:S01]  /*31330*/  STS.128 [R198+0x400], R8 ;  /* 0x00040008c6007388 */ /* 0x0007e20000000c00 */
[----:B--2---:R-:W-:-:S02]  /*31340*/  IMAD.MOV.U32 R4, RZ, RZ, R20 ;  /* 0x000000ffff047224 */ /* 0x004fc400078e0014 */
[----:B------:R-:W-:Y:S02]  /*31350*/  IMAD.MOV.U32 R5, RZ, RZ, R22 ;  /* 0x000000ffff057224 */ /* 0x000fe400078e0016 */
[----:B------:R-:W-:Y:S02]  /*31360*/  IMAD.MOV.U32 R6, RZ, RZ, R24 ;  /* 0x000000ffff067224 */ /* 0x000fe400078e0018 */
[----:B------:R-:W-:Y:S01]  /*31370*/  IMAD.MOV.U32 R7, RZ, RZ, R26 ;  /* 0x000000ffff077224 */ /* 0x000fe200078e001a */
[----:B------:R-:W-:Y:S01]  /*31380*/  BAR.SYNC.DEFER_BLOCKING 0x0 ;  /* 0x0000000000007b1d */ /* 0x000fe20000010000 */
[----:B---3--:R-:W-:Y:S02]  /*31390*/  IMAD.MOV.U32 R8, RZ, RZ, R21 ;  /* 0x000000ffff087224 */ /* 0x008fe400078e0015 */
[----:B------:R-:W-:Y:S02]  /*313a0*/  IMAD.MOV.U32 R9, RZ, RZ, R23 ;  /* 0x000000ffff097224 */ /* 0x000fe400078e0017 */
[----:B------:R-:W-:-:S02]  /*313b0*/  IMAD.MOV.U32 R10, RZ, RZ, R25 ;  /* 0x000000ffff0a7224 */ /* 0x000fc400078e0019 */
[----:B------:R-:W-:Y:S02]  /*313c0*/  IMAD.MOV.U32 R11, RZ, RZ, R27 ;  /* 0x000000ffff0b7224 */ /* 0x000fe400078e001b */
[----:B------:R-:W2:Y:S04]  /*313d0*/  LDS.128 R24, [R162] ;  /* 0x00000000a2187984 */ /* 0x000ea80000000c00 */
[----:B------:R-:W-:Y:S01]  /*313e0*/  LDS.128 R20, [R162+0x800] ;  /* 0x00080000a2147984 */ /* 0x000fe20000000c00 */
[----:B------:R-:W-:Y:S06]  /*313f0*/  BAR.SYNC.DEFER_BLOCKING 0x0 ;  /* 0x0000000000007b1d */ /* 0x000fec0000010000 */
[----:B------:R3:W-:Y:S04]  /*31400*/  STS.128 [R198], R4 ;  /* 0x00000004c6007388 */ /* 0x0007e80000000c00 */
[----:B------:R1:W-:Y:S01]  /*31410*/  STS.128 [R198+0x400], R8 ;  /* 0x00040008c6007388 */ /* 0x0003e20000000c00 */
[----:B---3--:R-:W-:Y:S01]  /*31420*/  IMAD.MOV.U32 R4, RZ, RZ, R28 ;  /* 0x000000ffff047224 */ /* 0x008fe200078e001c */
[----:B------:R-:W-:Y:S01]  /*31430*/  MOV R6, R32 ;  /* 0x0000002000067202 */ /* 0x000fe20000000f00 */
[----:B------:R-:W-:-:S02]  /*31440*/  IMAD.MOV.U32 R5, RZ, RZ, R30 ;  /* 0x000000ffff057224 */ /* 0x000fc400078e001e */
[----:B------:R-:W-:Y:S01]  /*31450*/  IMAD.MOV.U32 R7, RZ, RZ, R34 ;  /* 0x000000ffff077224 */ /* 0x000fe200078e0022 */
[----:B------:R-:W-:Y:S01]  /*31460*/  BAR.SYNC.DEFER_BLOCKING 0x0 ;  /* 0x0000000000007b1d */ /* 0x000fe20000010000 */
[----:B-1----:R-:W-:Y:S02]  /*31470*/  IMAD.MOV.U32 R8, RZ, RZ, R29 ;  /* 0x000000ffff087224 */ /* 0x002fe400078e001d */
[----:B------:R-:W-:Y:S02]  /*31480*/  IMAD.MOV.U32 R9, RZ, RZ, R31 ;  /* 0x000000ffff097224 */ /* 0x000fe400078e001f */
[----:B------:R-:W-:Y:S02]  /*31490*/  IMAD.MOV.U32 R10, RZ, RZ, R33 ;  /* 0x000000ffff0a7224 */ /* 0x000fe400078e0021 */
[----:B------:R-:W-:Y:S02]  /*314a0*/  IMAD.MOV.U32 R11, RZ, RZ, R35 ;  /* 0x000000ffff0b7224 */ /* 0x000fe400078e0023 */
[----:B------:R-:W1:Y:S04]  /*314b0*/  LDS.128 R32, [R162] ;  /* 0x00000000a2207984 */ /* 0x000e680000000c00 */
[----:B------:R-:W-:Y:S01]  /*314c0*/  LDS.128 R28, [R162+0x800] ;  /* 0x00080000a21c7984 */ /* 0x000fe20000000c00 */
[----:B------:R-:W-:Y:S06]  /*314d0*/  BAR.SYNC.DEFER_BLOCKING 0x0 ;  /* 0x0000000000007b1d */ /* 0x000fec0000010000 */
[----:B------:R3:W-:Y:S04]  /*314e0*/  STS.128 [R198], R4 ;  /* 0x00000004c6007388 */ /* 0x0007e80000000c00 */
[----:B------:R2:W-:Y:S01]  /*314f0*/  STS.128 [R198+0x400], R8 ;  /* 0x00040008c6007388 */ /* 0x0005e20000000c00 */
[----:B---3--:R-:W-:-:S02]  /*31500*/  IMAD.MOV.U32 R4, RZ, RZ, R36 ;  /* 0x000000ffff047224 */ /* 0x008fc400078e0024 */
[----:B------:R-:W-:Y:S02]  /*31510*/  IMAD.MOV.U32 R5, RZ, RZ, R38 ;  /* 0x000000ffff057224 */ /* 0x000fe400078e0026 */
[----:B------:R-:W-:Y:S02]  /*31520*/  IMAD.MOV.U32 R6, RZ, RZ, R40 ;  /* 0x000000ffff067224 */ /* 0x000fe400078e0028 */
[----:B------:R-:W-:Y:S01]  /*31530*/  IMAD.MOV.U32 R7, RZ, RZ, R42 ;  /* 0x000000ffff077224 */ /* 0x000fe200078e002a */
[----:B------:R-:W-:Y:S01]  /*31540*/  BAR.SYNC.DEFER_BLOCKING 0x0 ;  /* 0x0000000000007b1d */ /* 0x000fe20000010000 */
[----:B--2---:R-:W-:Y:S02]  /*31550*/  IMAD.MOV.U32 R8, RZ, RZ, R37 ;  /* 0x000000ffff087224 */ /* 0x004fe400078e0025 */
        /* <DEDUP_REMOVED lines=13> */
[----:B-1----:R-:W-:Y:S02]  /*31630*/  IMAD.MOV.U32 R8, RZ, RZ, R45 ;  /* 0x000000ffff087224 */ /* 0x002fe400078e002d */
[----:B------:R-:W-:Y:S02]  /*31640*/  IMAD.MOV.U32 R9, RZ, RZ, R47 ;  /* 0x000000ffff097224 */ /* 0x000fe400078e002f */
[----:B------:R-:W-:-:S02]  /*31650*/  IMAD.MOV.U32 R10, RZ, RZ, R49 ;  /* 0x000000ffff0a7224 */ /* 0x000fc400078e0031 */
[----:B------:R-:W-:Y:S02]  /*31660*/  IMAD.MOV.U32 R11, RZ, RZ, R51 ;  /* 0x000000ffff0b7224 */ /* 0x000fe400078e0033 */
[----:B------:R-:W1:Y:S04]  /*31670*/  LDS.128 R48, [R162] ;  /* 0x00000000a2307984 */ /* 0x000e680000000c00 */
        /* <DEDUP_REMOVED lines=9> */
[----:B--2---:R-:W-:Y:S02]  /*31710*/  IMAD.MOV.U32 R8, RZ, RZ, R53 ;  /* 0x000000ffff087224 */ /* 0x004fe400078e0035 */
[----:B------:R-:W-:Y:S02]  /*31720*/  IMAD.MOV.U32 R9, RZ, RZ, R55 ;  /* 0x000000ffff097224 */ /* 0x000fe400078e0037 */
[----:B------:R-:W-:Y:S02]  /*31730*/  IMAD.MOV.U32 R10, RZ, RZ, R57 ;  /* 0x000000ffff0a7224 */ /* 0x000fe400078e0039 */
        /* <DEDUP_REMOVED lines=36> */
[----:B------:R-:W-:Y:S01]  /*31980*/  IMAD.MOV.U32 R6, RZ, RZ, R80 ;  /* 0x000000ffff067224 */ /* 0x000fe200078e0050 */
[----:B-1----:R-:W-:Y:S01]  /*31990*/  MOV R8, R77 ;  /* 0x0000004d00087202 */ /* 0x002fe20000000f00 */
[----:B------:R-:W-:Y:S01]  /*319a0*/  IMAD.MOV.U32 R7, RZ, RZ, R82 ;  /* 0x000000ffff077224 */ /* 0x000fe200078e0052 */
[----:B------:R-:W-:Y:S01]  /*319b0*/  BAR.SYNC.DEFER_BLOCKING 0x0 ;  /* 0x0000000000007b1d */ /* 0x000fe20000010000 */
[----:B------:R-:W-:Y:S02]  /*319c0*/  IMAD.MOV.U32 R9, RZ, RZ, R79 ;  /* 0x000000ffff097224 */ /* 0x000fe400078e004f */
[----:B------:R-:W-:Y:S02]  /*319d0*/  IMAD.MOV.U32 R10, RZ, RZ, R81 ;  /* 0x000000ffff0a7224 */ /* 0x000fe400078e0051 */
[----:B------:R-:W-:-:S02]  /*319e0*/  IMAD.MOV.U32 R11, RZ, RZ, R83 ;  /* 0x000000ffff0b7224 */ /* 0x000fc400078e0053 */
        /* <DEDUP_REMOVED lines=35> */
[----:B------:R-:W-:Y:S01]  /*31c20*/  IMAD.MOV.U32 R6, RZ, RZ, R104 ;  /* 0x000000ffff067224 */ /* 0x000fe200078e0068 */
[----:B--2---:R-:W-:Y:S01]  /*31c30*/  MOV R9, R103 ;  /* 0x0000006700097202 */ /* 0x004fe20000000f00 */
[----:B------:R-:W-:Y:S01]  /*31c40*/  IMAD.MOV.U32 R7, RZ, RZ, R106 ;  /* 0x000000ffff077224 */ /* 0x000fe200078e006a */
[----:B------:R-:W-:Y:S01]  /*31c50*/  BAR.SYNC.DEFER_BLOCKING 0x0 ;  /* 0x0000000000007b1d */ /* 0x000fe20000010000 */
[----:B------:R-:W-:Y:S02]  /*31c60*/  IMAD.MOV.U32 R8, RZ, RZ, R101 ;  /* 0x000000ffff087224 */ /* 0x000fe400078e0065 */
[----:B------:R-:W-:Y:S02]  /*31c70*/  IMAD.MOV.U32 R10, RZ, RZ, R105 ;  /* 0x000000ffff0a7224 */ /* 0x000fe400078e0069 */
[----:B------:R-:W-:-:S02]  /*31c80*/  IMAD.MOV.U32 R11, RZ, RZ, R107 ;  /* 0x000000ffff0b7224 */ /* 0x000fc400078e006b */
        /* <DEDUP_REMOVED lines=41> */
[----:B------:R-:W-:Y:S01]  /*31f20*/  IMAD.MOV.U32 R11, RZ, RZ, R131 ;  /* 0x000000ffff0b7224 */ /* 0x000fe200078e0083 */
[----:B------:R-:W1:Y:S04]  /*31f30*/  LDS.128 R124, [R162] ;  /* 0x00000000a27c7984 */ /* 0x000e680000000c00 */
[----:B------:R-:W-:Y:S01]  /*31f40*/  LDS.128 R128, [R162+0x800] ;  /* 0x00080000a2807984 */ /* 0x000fe20000000c00 */
[----:B------:R-:W-:Y:S06]  /*31f50*/  BAR.SYNC.DEFER_BLOCKING 0x0 ;  /* 0x0000000000007b1d */ /* 0x000fec0000010000 */
[----:B------:R3:W-:Y:S04]  /*31f60*/  STS.128 [R198], R4 ;  /* 0x00000004c6007388 */ /* 0x0007e80000000c00 */
[----:B------:R2:W-:Y:S01]  /*31f70*/  STS.128 [R198+0x400], R8 ;  /* 0x00040008c6007388 */ /* 0x0005e20000000c00 */
[----:B------:R-:W-:Y:S01]  /*31f80*/  BAR.SYNC.DEFER_BLOCKING 0x0 ;  /* 0x0000000000007b1d */ /* 0x000fe20000010000 */
[----:B---3--:R-:W-:-:S02]  /*31f90*/  LEA R4, P3, R132, R163, 0x2 ;  /* 0x000000a384047211 */ /* 0x008fc400078610ff */
[----:B------:R-:W-:Y:S02]  /*31fa0*/  LEA R6, P6, R146, R163, 0x2 ;  /* 0x000000a392067211 */ /* 0x000fe400078c10ff */
[----:B------:R-:W-:Y:S01]  /*31fb0*/  LEA.HI.X.SX32 R5, R132, R199, 0x2, P3 ;  /* 0x000000c784057211 */ /* 0x000fe200018f16ff */
[C---:B------:R-:W-:Y:S01]  /*31fc0*/  IMAD R132, R133.reuse, R3, RZ ;  /* 0x0000000385847224 */ /* 0x040fe200078e02ff */
[----:B------:R-:W-:Y:S02]  /*31fd0*/  LEA.HI.X.SX32 R7, R146, R199, 0x2, P6 ;  /* 0x000000c792077211 */ /* 0x000fe400030f16ff */
[C---:B------:R-:W-:Y:S01]  /*31fe0*/  ISETP.LT.AND P3, PT, R134.reuse, UR11, !P1 ;  /* 0x0000000b86007c0c */ /* 0x040fe2000cf61270 */
[----:B------:R-:W-:Y:S01]  /*31ff0*/  IMAD R134, R134, R3, RZ ;  /* 0x0000000386867224 */ /* 0x000fe200078e02ff */
[----:B------:R3:W-:Y:S01]  /*32000*/  @P0 STG.E desc[UR16][R160.64], R16 ;  /* 0x00000010a0000986 */ /* 0x0007e2000c101910 */
[----:B------:R-:W-:-:S03]  /*32010*/  ISETP.LT.AND P0, PT, R133, UR11, !P1 ;  /* 0x0000000b85007c0c */ /* 0x000fc6000cf01270 */
[----:B------:R-:W-:Y:S01]  /*32020*/  @P4 STG.E desc[UR16][R4.64], R17 ;  /* 0x0000001104004986 */ /* 0x000fe2000c101910 */
[----:B--2---:R-:W-:-:S03]  /*32030*/  LEA R8, P4, R132, R163, 0x2 ;  /* 0x000000a384087211 */ /* 0x004fc600078810ff */
[----:B------:R2:W-:Y:S01]  /*32040*/  @P5 STG.E desc[UR16][R6.64], R18 ;  /* 0x0000001206005986 */ /* 0x0005e2000c101910 */
[----:B------:R-:W-:Y:S02]  /*32050*/  LEA R10, P5, R134, R163, 0x2 ;  /* 0x000000a3860a7211 */ /* 0x000fe400078a10ff */
[----:B------:R-:W-:Y:S01]  /*32060*/  LEA.HI.X.SX32 R9, R132, R199, 0x2, P4 ;  /* 0x000000c784097211 */ /* 0x000fe200020f16ff */
[C---:B------:R-:W-:Y:S01]  /*32070*/  IMAD R132, R159.reuse, R3, RZ ;  /* 0x000000039f847224 */ /* 0x040fe200078e02ff */
[----:B------:R-:W-:Y:S02]  /*32080*/  ISETP.LT.AND P4, PT, R159, UR11, !P1 ;  /* 0x0000000b9f007c0c */ /* 0x000fe4000cf81270 */
[----:B------:R-:W-:Y:S01]  /*32090*/  LEA.HI.X.SX32 R11, R134, R199, 0x2, P5 ;  /* 0x000000c7860b7211 */ /* 0x000fe200028f16ff */
[----:B------:R1:W-:Y:S01]  /*320a0*/  @P0 STG.E desc[UR16][R8.64], R19 ;  /* 0x0000001308000986 */ /* 0x0003e2000c101910 */
[C---:B------:R-:W-:Y:S01]  /*320b0*/  ISETP.LT.AND P5, PT, R158.reuse, UR11, !P1 ;  /* 0x0000000b9e007c0c */ /* 0x040fe2000cfa1270 */
[----:B------:R-:W-:Y:S01]  /*320c0*/  IMAD R158, R158, R3, RZ ;  /* 0x000000039e9e7224 */ /* 0x000fe200078e02ff */
[----:B---3--:R-:W-:Y:S01]  /*320d0*/  LEA R16, P0, R132, R163, 0x2 ;  /* 0x000000a384107211 */ /* 0x008fe200078010ff */
[----:B------:R-:W-:Y:S01]  /*320e0*/  @P3 STG.E desc[UR16][R10.64], R24 ;  /* 0x000000180a003986 */ /* 0x000fe2000c101910 */
[----:B--2---:R-:W-:-:S02]  /*320f0*/  IMAD R18, R157, R3, RZ ;  /* 0x000000039d127224 */ /* 0x004fc400078e02ff */
[----:B------:R-:W-:Y:S02]  /*32100*/  LEA.HI.X.SX32 R17, R132, R199, 0x2, P0 ;  /* 0x000000c784117211 */ /* 0x000fe400000f16ff */
[C---:B------:R-:W-:Y:S02]  /*32110*/  LEA R4, P3, R158.reuse, R163, 0x2 ;  /* 0x000000a39e047211 */ /* 0x040fe400078610ff */
[----:B------:R-:W-:Y:S01]  /*32120*/  ISETP.LT.AND P0, PT, R157, UR11, !P1 ;  /* 0x0000000b9d007c0c */ /* 0x000fe2000cf01270 */
[----:B------:R2:W-:Y:S01]  /*32130*/  @P4 STG.E desc[UR16][R16.64], R25 ;  /* 0x0000001910004986 */ /* 0x0005e2000c101910 */
[----:B------:R-:W-:Y:S02]  /*32140*/  LEA.HI.X.SX32 R5, R158, R199, 0x2, P3 ;  /* 0x000000c79e057211 */ /* 0x000fe400018f16ff */
[C---:B------:R-:W-:Y:S01]  /*32150*/  ISETP.LT.AND P3, PT, R156.reuse, UR11, !P1 ;  /* 0x0000000b9c007c0c */ /* 0x040fe2000cf61270 */
[----:B------:R-:W-:Y:S01]  /*32160*/  IMAD R156, R156, R3, RZ ;  /* 0x000000039c9c7224 */ /* 0x000fe200078e02ff */
[----:B------:R-:W-:Y:S01]  /*32170*/  LEA R6, P4, R18, R163, 0x2 ;  /* 0x000000a312067211 */ /* 0x000fe200078810ff */
[----:B------:R3:W-:Y:S01]  /*32180*/  @P5 STG.E desc[UR16][R4.64], R26 ;  /* 0x0000001a04005986 */ /* 0x0007e2000c101910 */
[----:B------:R-:W-:-:S02]  /*32190*/  ISETP.LT.AND P5, PT, R155, UR11, !P1 ;  /* 0x0000000b9b007c0c */ /* 0x000fc4000cfa1270 */
[----:B------:R-:W-:Y:S01]  /*321a0*/  LEA.HI.X.SX32 R7, R18, R199, 0x2, P4 ;  /* 0x000000c712077211 */ /* 0x000fe200020f16ff */
[----:B------:R-:W-:Y:S01]  /*321b0*/  IMAD R18, R155, R3, RZ ;  /* 0x000000039b127224 */ /* 0x000fe200078e02ff */
[----:B-1----:R-:W-:Y:S01]  /*321c0*/  LEA R8, P6, R156, R163, 0x2 ;  /* 0x000000a39c087211 */ /* 0x002fe200078c10ff */
[----:B--2---:R-:W-:Y:S01]  /*321d0*/  IMAD R16, R153, R3, RZ ;  /* 0x0000000399107224 */ /* 0x004fe200078e02ff */
[----:B------:R-:W-:Y:S01]  /*321e0*/  ISETP.LT.AND P4, PT, R154, UR11, !P1 ;  /* 0x0000000b9a007c0c */ /* 0x000fe2000cf81270 */
[----:B------:R1:W-:Y:S01]  /*321f0*/  @P0 STG.E desc[UR16][R6.64], R27 ;  /* 0x0000001b06000986 */ /* 0x0003e2000c101910 */
[----:B------:R-:W-:Y:S01]  /*32200*/  LEA.HI.X.SX32 R9, R156, R199, 0x2, P6 ;  /* 0x000000c79c097211 */ /* 0x000fe200030f16ff */
[----:B------:R-:W-:Y:S01]  /*32210*/  IMAD R154, R154, R3, RZ ;  /* 0x000000039a9a7224 */ /* 0x000fe200078e02ff */
[C---:B------:R-:W-:Y:S01]  /*32220*/  LEA R10, P0, R18.reuse, R163, 0x2 ;  /* 0x000000a3120a7211 */ /* 0x040fe200078010ff */
[----:B------:R-:W2:Y:S03]  /*32230*/  LDS.128 R24, [R162] ;  /* 0x00000000a2187984 */ /* 0x000ea60000000c00 */
[----:B------:R-:W-:Y:S01]  /*32240*/  LEA.HI.X.SX32 R11, R18, R199, 0x2, P0 ;  /* 0x000000c7120b7211 */ /* 0x000fe200000f16ff */
[----:B------:R4:W-:Y:S01]  /*32250*/  @P3 STG.E desc[UR16][R8.64], R32 ;  /* 0x0000002008003986 */ /* 0x0009e2000c101910 */
[C---:B---3--:R-:W-:Y:S01]  /*32260*/  LEA R4, P3, R154.reuse, R163, 0x2 ;  /* 0x000000a39a047211 */ /* 0x048fe200078610ff */
[----:B------:R-:W-:Y:S01]  /*32270*/  IMAD R18, R143, R3, RZ ;  /* 0x000000038f127224 */ /* 0x000fe200078e02ff */
[----:B------:R-:W-:Y:S01]  /*32280*/  ISETP.LT.AND P0, PT, R153, UR11, !P1 ;  /* 0x0000000b99007c0c */ /* 0x000fe2000cf01270 */
[----:B------:R3:W-:Y:S01]  /*32290*/  @P5 STG.E desc[UR16][R10.64], R33 ;  /* 0x000000210a005986 */ /* 0x0007e2000c101910 */
[----:B------:R-:W-:-:S02]  /*322a0*/  LEA.HI.X.SX32 R5, R154, R199, 0x2, P3 ;  /* 0x000000c79a057211 */ /* 0x000fc400018f16ff */
[----:B-1----:R-:W-:Y:S02]  /*322b0*/  LEA R6, P5, R16, R163, 0x2 ;  /* 0x000000a310067211 */ /* 0x002fe400078a10ff */
[C---:B------:R-:W-:Y:S01]  /*322c0*/  ISETP.LT.AND P3, PT, R152.reuse, UR11, !P1 ;  /* 0x0000000b98007c0c */ /* 0x040fe2000cf61270 */
[----:B------:R-:W-:Y:S01]  /*322d0*/  IMAD R152, R152, R3, RZ ;  /* 0x0000000398987224 */ /* 0x000fe200078e02ff */
[----:B------:R-:W-:Y:S01]  /*322e0*/  LEA.HI.X.SX32 R7, R16, R199, 0x2, P5 ;  /* 0x000000c710077211 */ /* 0x000fe200028f16ff */
[C---:B------:R-:W-:Y:S01]  /*322f0*/  IMAD R16, R151.reuse, R3, RZ ;  /* 0x0000000397107224 */ /* 0x040fe200078e02ff */
[----:B------:R1:W-:Y:S01]  /*32300*/  @P4 STG.E desc[UR16][R4.64], R34 ;  /* 0x0000002204004986 */ /* 0x0003e2000c101910 */
[----:B------:R-:W-:Y:S02]  /*32310*/  ISETP.LT.AND P5, PT, R151, UR11, !P1 ;  /* 0x0000000b97007c0c */ /* 0x000fe4000cfa1270 */
[-C--:B----4-:R-:W-:Y:S01]  /*32320*/  LEA R8, P4, R152, R163.reuse, 0x2 ;  /* 0x000000a398087211 */ /* 0x090fe200078810ff */
[----:B------:R4:W-:Y:S01]  /*32330*/  @P0 STG.E desc[UR16][R6.64], R35 ;  /* 0x0000002306000986 */ /* 0x0009e2000c101910 */
[----:B---3--:R-:W-:-:S02]  /*32340*/  LEA R10, P0, R16, R163, 0x2 ;  /* 0x000000a3100a7211 */ /* 0x008fc400078010ff */
[----:B------:R-:W-:Y:S02]  /*32350*/  LEA.HI.X.SX32 R9, R152, R199, 0x2, P4 ;  /* 0x000000c798097211 */ /* 0x000fe400020f16ff */
[C---:B------:R-:W-:Y:S01]  /*32360*/  ISETP.LT.AND P4, PT, R150.reuse, UR11, !P1 ;  /* 0x0000000b96007c0c */ /* 0x040fe2000cf81270 */
[----:B------:R-:W-:Y:S01]  /*32370*/  IMAD R150, R150, R3, RZ ;  /* 0x0000000396967224 */ /* 0x000fe200078e02ff */
[----:B------:R-:W-:Y:S01]  /*32380*/  LEA.HI.X.SX32 R11, R16, R199, 0x2, P0 ;  /* 0x000000c7100b7211 */ /* 0x000fe200000f16ff */
[C---:B------:R-:W-:Y:S01]  /*32390*/  IMAD R16, R149.reuse, R3, RZ ;  /* 0x0000000395107224 */ /* 0x040fe200078e02ff */
[----:B------:R3:W-:Y:S01]  /*323a0*/  @P3 STG.E desc[UR16][R8.64], R40 ;  /* 0x0000002808003986 */ /* 0x0007e2000c101910 */
[----:B------:R-:W-:Y:S02]  /*323b0*/  ISETP.LT.AND P3, PT, R149, UR11, !P1 ;  /* 0x0000000b95007c0c */ /* 0x000fe4000cf61270 */
[-C--:B-1----:R-:W-:Y:S01]  /*323c0*/  LEA R4, P6, R150, R163.reuse, 0x2 ;  /* 0x000000a396047211 */ /* 0x082fe200078c10ff */
[----:B------:R1:W-:Y:S01]  /*323d0*/  @P5 STG.E desc[UR16][R10.64], R41 ;  /* 0x000000290a005986 */ /* 0x0003e2000c101910 */
[----:B----4-:R-:W-:-:S02]  /*323e0*/  LEA R6, P0, R16, R163, 0x2 ;  /* 0x000000a310067211 */ /* 0x010fc400078010ff */
[----:B------:R-:W-:Y:S02]  /*323f0*/  LEA.HI.X.SX32 R5, R150, R199, 0x2, P6 ;  /* 0x000000c796057211 */ /* 0x000fe400030f16ff */
[C---:B------:R-:W-:Y:S01]  /*32400*/  ISETP.LT.AND P6, PT, R148.reuse, UR11, !P1 ;  /* 0x0000000b94007c0c */ /* 0x040fe2000cfc1270 */
[----:B------:R-:W-:Y:S01]  /*32410*/  IMAD R148, R148, R3, RZ ;  /* 0x0000000394947224 */ /* 0x000fe200078e02ff */
[----:B------:R-:W-:Y:S01]  /*32420*/  LEA.HI.X.SX32 R7, R16, R199, 0x2, P0 ;  /* 0x000000c710077211 */ /* 0x000fe200000f16ff */
[C---:B------:R-:W-:Y:S01]  /*32430*/  IMAD R16, R147.reuse, R3, RZ ;  /* 0x0000000393107224 */ /* 0x040fe200078e02ff */
[----:B------:R-:W-:Y:S01]  /*32440*/  ISETP.LT.AND P0, PT, R147, UR11, !P1 ;  /* 0x0000000b93007c0c */ /* 0x000fe2000cf01270 */
[----:B------:R4:W-:Y:S01]  /*32450*/  @P4 STG.E desc[UR16][R4.64], R42 ;  /* 0x0000002a04004986 */ /* 0x0009e2000c101910 */
[-C--:B---3--:R-:W-:Y:S02]  /*32460*/  LEA R8, P5, R148, R163.reuse, 0x2 ;  /* 0x000000a394087211 */ /* 0x088fe400078a10ff */
[----:B-1----:R-:W-:Y:S01]  /*32470*/  LEA R10, P4, R16, R163, 0x2 ;  /* 0x000000a3100a7211 */ /* 0x002fe200078810ff */
[----:B------:R1:W-:Y:S01]  /*32480*/  @P3 STG.E desc[UR16][R6.64], R43 ;  /* 0x0000002b06003986 */ /* 0x0003e2000c101910 */
[----:B------:R-:W-:Y:S01]  /*32490*/  ISETP.LT.AND P3, PT, R143, UR4, !P1 ;  /* 0x000000048f007c0c */ /* 0x000fe2000cf61270 */
[----:B------:R-:W3:Y:S01]  /*324a0*/  LDCU UR4, c[0x0][0x39c] ;  /* 0x00007380ff0477ac */ /* 0x000ee20008000800 */
[----:B------:R-:W-:-:S02]  /*324b0*/  LEA.HI.X.SX32 R9, R148, R199, 0x2, P5 ;  /* 0x000000c794097211 */ /* 0x000fc400028f16ff */
[----:B------:R-:W-:Y:S01]  /*324c0*/  LEA.HI.X.SX32 R11, R16, R199, 0x2, P4 ;  /* 0x000000c7100b7211 */ /* 0x000fe200020f16ff */
[C---:B------:R-:W-:Y:S01]  /*324d0*/  IMAD R16, R145.reuse, R3, RZ ;  /* 0x0000000391107224 */ /* 0x040fe200078e02ff */
[----:B------:R-:W-:Y:S01]  /*324e0*/  ISETP.LT.AND P4, PT, R145, UR5, !P1 ;  /* 0x0000000591007c0c */ /* 0x000fe2000cf81270 */
[----:B------:R2:W-:Y:S01]  /*324f0*/  @P6 STG.E desc[UR16][R8.64], R48 ;  /* 0x0000003008006986 */ /* 0x0005e2000c101910 */
[C---:B----4-:R-:W-:Y:S01]  /*32500*/  LEA R4, P5, R18.reuse, R163, 0x2 ;  /* 0x000000a312047211 */ /* 0x050fe200078a10ff */
[----:B------:R-:W4:Y:S02]  /*32510*/  LDCU UR5, c[0x0][0x39c] ;  /* 0x00007380ff0577ac */ /* 0x000f240008000800 */
[----:B------:R3:W-:Y:S01]  /*32520*/  @P0 STG.E desc[UR16][R10.64], R49 ;  /* 0x000000310a000986 */ /* 0x0007e2000c101910 */
[----:B------:R-:W-:Y:S01]  /*32530*/  LEA.HI.X.SX32 R5, R18, R199, 0x2, P5 ;  /* 0x000000c712057211 */ /* 0x000fe200028f16ff */
[-C--:B------:R-:W-:Y:S01]  /*32540*/  IMAD R18, R137, R3.reuse, RZ ;  /* 0x0000000389127224 */ /* 0x080fe200078e02ff */
[C---:B------:R-:W-:Y:S01]  /*32550*/  ISETP.LT.AND P0, PT, R144.reuse, UR6, !P1 ;  /* 0x0000000690007c0c */ /* 0x040fe2000cf01270 */
[----:B------:R-:W-:Y:S01]  /*32560*/  IMAD R144, R144, R3, RZ ;  /* 0x0000000390907224 */ /* 0x000fe200078e02ff */
[----:B-1----:R-:W-:Y:S01]  /*32570*/  LEA R6, P6, R16, R163, 0x2 ;  /* 0x000000a310067211 */ /* 0x002fe200078c10ff */
[----:B------:R1:W-:Y:S01]  /*32580*/  @P3 STG.E desc[UR16][R4.64], R50 ;  /* 0x0000003204003986 */ /* 0x0003e2000c101910 */
[----:B------:R-:W5:Y:S01]  /*32590*/  LDCU UR6, c[0x0][0x39c] ;  /* 0x00007380ff0677ac */ /* 0x000f620008000800 */
[C---:B------:R-:W-:Y:S01]  /*325a0*/  ISETP.LT.AND P3, PT, R142.reuse, UR8, !P1 ;  /* 0x000000088e007c0c */ /* 0x040fe2000cf61270 */
[----:B------:R-:W-:Y:S01]  /*325b0*/  IMAD R142, R142, R3, RZ ;  /* 0x000000038e8e7224 */ /* 0x000fe200078e02ff */
[----:B--2---:R-:W-:Y:S01]  /*325c0*/  LEA R8, P5, R144, R163, 0x2 ;  /* 0x000000a390087211 */ /* 0x004fe200078a10ff */
[----:B------:R-:W2:Y:S01]  /*325d0*/  LDCU UR8, c[0x0][0x39c] ;  /* 0x00007380ff0877ac */ /* 0x000ea20008000800 */
[----:B------:R-:W-:Y:S01]  /*325e0*/  LEA.HI.X.SX32 R7, R16, R199, 0x2, P6 ;  /* 0x000000c710077211 */ /* 0x000fe200030f16ff */
[----:B------:R-:W-:Y:S01]  /*325f0*/  IMAD R16, R141, R3, RZ ;  /* 0x000000038d107224 */ /* 0x000fe200078e02ff */
[----:B------:R-:W-:-:S02]  /*32600*/  LEA.HI.X.SX32 R9, R144, R199, 0x2, P5 ;  /* 0x000000c790097211 */ /* 0x000fc400028f16ff */
[C---:B---3--:R-:W-:Y:S01]  /*32610*/  LEA R10, P5, R142.reuse, R163, 0x2 ;  /* 0x000000a38e0a7211 */ /* 0x048fe200078a10ff */
[----:B------:R3:W-:Y:S01]  /*32620*/  @P4 STG.E desc[UR16][R6.64], R51 ;  /* 0x0000003306004986 */ /* 0x0007e2000c101910 */
[----:B------:R-:W-:Y:S01]  /*32630*/  ISETP.LT.AND P4, PT, R141, UR4, !P1 ;  /* 0x000000048d007c0c */ /* 0x000fe2000cf81270 */
[----:B------:R-:W2:Y:S01]  /*32640*/  LDCU UR4, c[0x0][0x39c] ;  /* 0x00007380ff0477ac */ /* 0x000ea20008000800 */
[----:B------:R-:W-:Y:S01]  /*32650*/  LEA.HI.X.SX32 R11, R142, R199, 0x2, P5 ;  /* 0x000000c78e0b7211 */ /* 0x000fe200028f16ff */
[----:B------:R2:W-:Y:S01]  /*32660*/  @P0 STG.E desc[UR16][R8.64], R56 ;  /* 0x0000003808000986 */ /* 0x0005e2000c101910 */
[C---:B----4-:R-:W-:Y:S01]  /*32670*/  ISETP.LT.AND P0, PT, R140.reuse, UR5, !P1 ;  /* 0x000000058c007c0c */ /* 0x050fe2000cf01270 */
[----:B------:R-:W-:Y:S01]  /*32680*/  IMAD R140, R140, R3, RZ ;  /* 0x000000038c8c7224 */ /* 0x000fe200078e02ff */
[----:B-1----:R-:W-:Y:S01]  /*32690*/  LEA R4, P6, R16, R163, 0x2 ;  /* 0x000000a310047211 */ /* 0x002fe200078c10ff */
[----:B------:R1:W-:Y:S01]  /*326a0*/  @P3 STG.E desc[UR16][R10.64], R57 ;  /* 0x000000390a003986 */ /* 0x0003e2000c101910 */
[----:B------:R-:W4:Y:S01]  /*326b0*/  LDCU UR5, c[0x0][0x39c] ;  /* 0x00007380ff0577ac */ /* 0x000f220008000800 */
[----:B-----5:R-:W-:-:S02]  /*326c0*/  ISETP.LT.AND P5, PT, R139, UR6, !P1 ;  /* 0x000000068b007c0c */ /* 0x020fc4000cfa1270 */
[----:B------:R-:W-:Y:S01]  /*326d0*/  LEA.HI.X.SX32 R5, R16, R199, 0x2, P6 ;  /* 0x000000c710057211 */ /* 0x000fe200030f16ff */
[----:B------:R-:W-:Y:S01]  /*326e0*/  IMAD R16, R139, R3, RZ ;  /* 0x000000038b107224 */ /* 0x000fe200078e02ff */
[C---:B---3--:R-:W-:Y:S01]  /*326f0*/  LEA R6, P3, R140.reuse, R163, 0x2 ;  /* 0x000000a38c067211 */ /* 0x048fe200078610ff */
[----:B------:R-:W3:Y:S02]  /*32700*/  LDCU UR6, c[0x0][0x39c] ;  /* 0x00007380ff0677ac */ /* 0x000ee40008000800 */
[----:B------:R5:W-:Y:S01]  /*32710*/  @P4 STG.E desc[UR16][R4.64], R58 ;  /* 0x0000003a04004986 */ /* 0x000be2000c101910 */
[----:B------:R-:W-:Y:S02]  /*32720*/  LEA.HI.X.SX32 R7, R140, R199, 0x2, P3 ;  /* 0x000000c78c077211 */ /* 0x000fe400018f16ff */
[----:B--2---:R-:W-:Y:S02]  /*32730*/  LEA R8, P6, R16, R163, 0x2 ;  /* 0x000000a310087211 */ /* 0x004fe400078c10ff */
[C---:B------:R-:W-:Y:S01]  /*32740*/  ISETP.LT.AND P3, PT, R138.reuse, UR8, !P1 ;  /* 0x000000088a007c0c */ /* 0x040fe2000cf61270 */
[----:B------:R-:W-:Y:S01]  /*32750*/  IMAD R138, R138, R3, RZ ;  /* 0x000000038a8a7224 */ /* 0x000fe200078e02ff */
[----:B------:R-:W2:Y:S01]  /*32760*/  LDCU UR8, c[0x0][0x39c] ;  /* 0x00007380ff0877ac */ /* 0x000ea20008000800 */
[----:B------:R-:W-:Y:S01]  /*32770*/  LEA.HI.X.SX32 R9, R16, R199, 0x2, P6 ;  /* 0x000000c710097211 */ /* 0x000fe200030f16ff */
[----:B------:R-:W-:Y:S01]  /*32780*/  IMAD R16, R135, R3, RZ ;  /* 0x0000000387107224 */ /* 0x000fe200078e02ff */
[----:B------:R2:W-:Y:S01]  /*32790*/  @P0 STG.E desc[UR16][R6.64], R59 ;  /* 0x0000003b06000986 */ /* 0x0005e2000c101910 */
[----:B-1----:R-:W-:-:S02]  /*327a0*/  LEA R10, P4, R138, R163, 0x2 ;  /* 0x000000a38a0a7211 */ /* 0x002fc400078810ff */
[----:B------:R-:W-:Y:S01]  /*327b0*/  ISETP.LT.AND P0, PT, R135, UR4, !P1 ;  /* 0x0000000487007c0c */ /* 0x000fe2000cf01270 */
[----:B------:R1:W-:Y:S01]  /*327c0*/  @P5 STG.E desc[UR16][R8.64], R64 ;  /* 0x0000004008005986 */ /* 0x0003e2000c101910 */
[----:B------:R-:W-:Y:S01]  /*327d0*/  LEA.HI.X.SX32 R11, R138, R199, 0x2, P4 ;  /* 0x000000c78a0b7211 */ /* 0x000fe200020f16ff */
[----:B------:R-:W1:Y:S01]  /*327e0*/  LDCU UR4, c[0x0][0x39c] ;  /* 0x00007380ff0477ac */ /* 0x000e620008000800 */
[C---:B-----5:R-:W-:Y:S02]  /*327f0*/  LEA R4, P5, R16.reuse, R163, 0x2 ;  /* 0x000000a310047211 */ /* 0x060fe400078a10ff */
[----:B----4-:R-:W-:Y:S01]  /*32800*/  ISETP.LT.AND P4, PT, R137, UR5, !P1 ;  /* 0x0000000589007c0c */ /* 0x010fe2000cf81270 */
[----:B------:R-:W4:Y:S01]  /*32810*/  LDCU UR5, c[0x0][0x39c] ;  /* 0x00007380ff0577ac */ /* 0x000f220008000800 */
[----:B------:R-:W-:Y:S01]  /*32820*/  LEA.HI.X.SX32 R5, R16, R199, 0x2, P5 ;  /* 0x000000c710057211 */ /* 0x000fe200028f16ff */
[----:B------:R5:W-:Y:S01]  /*32830*/  @P3 STG.E desc[UR16][R10.64], R65 ;  /* 0x000000410a003986 */ /* 0x000be2000c101910 */
[C---:B---3--:R-:W-:Y:S01]  /*32840*/  ISETP.LT.AND P5, PT, R136.reuse, UR6, !P1 ;  /* 0x0000000688007c0c */ /* 0x048fe2000cfa1270 */
[----:B------:R-:W-:Y:S01]  /*32850*/  IMAD R136, R136, R3, RZ ;  /* 0x0000000388887224 */ /* 0x000fe200078e02ff */
[C---:B--2---:R-:W-:Y:S01]  /*32860*/  LEA R6, P3, R18.reuse, R163, 0x2 ;  /* 0x000000a312067211 */ /* 0x044fe200078610ff */
[----:B------:R-:W2:Y:S01]  /*32870*/  LDCU UR6, c[0x0][0x39c] ;  /* 0x00007380ff0677ac */ /* 0x000ea20008000800 */
[----:B------:R3:W-:Y:S01]  /*32880*/  @P0 STG.E desc[UR16][R4.64], R66 ;  /* 0x0000004204000986 */ /* 0x0007e2000c101910 */
[----:B------:R-:W-:Y:S01]  /*32890*/  IMAD R16, R167, R3, RZ ;  /* 0x00000003a7107224 */ /* 0x000fe200078e02ff */
[----:B------:R-:W-:Y:S01]  /*328a0*/  LEA.HI.X.SX32 R7, R18, R199, 0x2, P3 ;  /* 0x000000c712077211 */ /* 0x000fe200018f16ff */
[----:B------:R-:W-:Y:S01]  /*328b0*/  IMAD R18, R175, R3, RZ ;  /* 0x00000003af127224 */ /* 0x000fe200078e02ff */
[----:B-1----:R-:W-:-:S02]  /*328c0*/  LEA R8, P0, R136, R163, 0x2 ;  /* 0x000000a388087211 */ /* 0x002fc400078010ff */
[C---:B------:R-:W-:Y:S01]  /*328d0*/  ISETP.LT.AND P3, PT, R164.reuse, UR8, !P1 ;  /* 0x00000008a4007c0c */ /* 0x040fe2000cf61270 */
[----:B------:R-:W-:Y:S01]  /*328e0*/  IMAD R164, R164, R3, RZ ;  /* 0x00000003a4a47224 */ /* 0x000fe200078e02ff */
[----:B------:R-:W-:Y:S01]  /*328f0*/  LEA.HI.X.SX32 R9, R136, R199, 0x2, P0 ;  /* 0x000000c788097211 */ /* 0x000fe200000f16ff */
[----:B------:R1:W-:Y:S01]  /*32900*/  @P4 STG.E desc[UR16][R6.64], R67 ;  /* 0x0000004306004986 */ /* 0x0003e2000c101910 */
[C---:B-----5:R-:W-:Y:S01]  /*32910*/  IMAD R10, R165.reuse, R3, RZ ;  /* 0x00000003a50a7224 */ /* 0x060fe200078e02ff */
[----:B------:R-:W-:Y:S01]  /*32920*/  ISETP.LT.AND P0, PT, R165, UR4, !P1 ;  /* 0x00000004a5007c0c */ /* 0x000fe2000cf01270 */
[----:B------:R-:W5:Y:S01]  /*32930*/  LDCU UR4, c[0x0][0x39c] ;  /* 0x00007380ff0477ac */ /* 0x000f620008000800 */
[----:B---3--:R-:W-:Y:S01]  /*32940*/  LEA R4, P4, R164, R163, 0x2 ;  /* 0x000000a3a4047211 */ /* 0x008fe200078810ff */
[----:B------:R3:W-:Y:S01]  /*32950*/  @P5 STG.E desc[UR16][R8.64], R72 ;  /* 0x0000004808005986 */ /* 0x0007e2000c101910 */
[C---:B----4-:R-:W-:Y:S01]  /*32960*/  ISETP.LT.AND P5, PT, R166.reuse, UR5, !P1 ;  /* 0x00000005a6007c0c */ /* 0x050fe2000cfa1270 */
[----:B------:R-:W-:Y:S01]  /*32970*/  IMAD R166, R166, R3, RZ ;  /* 0x00000003a6a67224 */ /* 0x000fe200078e02ff */
[----:B------:R-:W-:Y:S01]  /*32980*/  LEA.HI.X.SX32 R5, R164, R199, 0x2, P4 ;  /* 0x000000c7a4057211 */ /* 0x000fe200020f16ff */
[----:B------:R-:W4:Y:S01]  /*32990*/  LDCU UR5, c[0x0][0x39c] ;  /* 0x00007380ff0577ac */ /* 0x000f220008000800 */
[----:B--2---:R-:W-:-:S02]  /*329a0*/  ISETP.LT.AND P4, PT, R167, UR6, !P1 ;  /* 0x00000006a7007c0c */ /* 0x004fc4000cf81270 */
[C---:B-1----:R-:W-:Y:S01]  /*329b0*/  LEA R6, P6, R10.reuse, R163, 0x2 ;  /* 0x000000a30a067211 */ /* 0x042fe200078c10ff */
[----:B------:R1:W-:Y:S01]  /*329c0*/  @P3 STG.E desc[UR16][R4.64], R73 ;  /* 0x0000004904003986 */ /* 0x0003e2000c101910 */
[----:B------:R-:W2:Y:S02]  /*329d0*/  LDCU UR6, c[0x0][0x39c] ;  /* 0x00007380ff0677ac */ /* 0x000ea40008000800 */
[----:B------:R-:W-:Y:S02]  /*329e0*/  LEA.HI.X.SX32 R7, R10, R199, 0x2, P6 ;  /* 0x000000c70a077211 */ /* 0x000fe400030f16ff */
[-C--:B---3--:R-:W-:Y:S01]  /*329f0*/  LEA R8, P3, R166, R163.reuse, 0x2 ;  /* 0x000000a3a6087211 */ /* 0x088fe200078610ff */
[----:B------:R-:W3:Y:S01]  /*32a00*/  LDCU UR8, c[0x0][0x39c] ;  /* 0x00007380ff0877ac */ /* 0x000ee20008000800 */
[----:B------:R-:W-:Y:S01]  /*32a10*/  LEA R10, P6, R16, R163, 0x2 ;  /* 0x000000a3100a7211 */ /* 0x000fe200078c10ff */
[----:B------:R1:W-:Y:S01]  /*32a20*/  @P0 STG.E desc[UR16][R6.64], R74 ;  /* 0x0000004a06000986 */ /* 0x0003e2000c101910 */
[----:B------:R-:W-:-:S02]  /*32a30*/  LEA.HI.X.SX32 R9, R166, R199, 0x2, P3 ;  /* 0x000000c7a6097211 */ /* 0x000fc400018f16ff */
[----:B------:R-:W-:Y:S01]  /*32a40*/  LEA.HI.X.SX32 R11, R16, R199, 0x2, P6 ;  /* 0x000000c7100b7211 */ /* 0x000fe200030f16ff */
[CC--:B------:R-:W-:Y:S01]  /*32a50*/  IMAD R16, R169.reuse, R3.reuse, RZ ;  /* 0x00000003a9107224 */ /* 0x0c0fe200078e02ff */
[C---:B------:R-:W-:Y:S01]  /*32a60*/  ISETP.LT.AND P0, PT, R168.reuse, UR9, !P1 ;  /* 0x00000009a8007c0c */ /* 0x040fe2000cf01270 */
[----:B------:R-:W-:Y:S01]  /*32a70*/  IMAD R168, R168, R3, RZ ;  /* 0x00000003a8a87224 */ /* 0x000fe200078e02ff */
[----:B------:R2:W-:Y:S01]  /*32a80*/  @P5 STG.E desc[UR16][R8.64], R75 ;  /* 0x0000004b08005986 */ /* 0x0005e2000c101910 */
[----:B-----5:R-:W-:Y:S01]  /*32a90*/  ISETP.LT.AND P3, PT, R169, UR4, !P1 ;  /* 0x00000004a9007c0c */ /* 0x020fe2000cf61270 */
[----:B------:R-:W5:Y:S02]  /*32aa0*/  LDCU UR4, c[0x0][0x39c] ;  /* 0x00007380ff0477ac */ /* 0x000f640008000800 */
[----:B------:R2:W-:Y:S01]  /*32ab0*/  @P4 STG.E desc[UR16][R10.64], R80 ;  /* 0x000000500a004986 */ /* 0x0005e2000c101910 */
[-C--:B-1----:R-:W-:Y:S01]  /*32ac0*/  LEA R4, P4, R168, R163.reuse, 0x2 ;  /* 0x000000a3a8047211 */ /* 0x082fe200078810ff */
[----:B------:R-:W1:Y:S01]  /*32ad0*/  LDCU UR9, c[0x0][0x39c] ;  /* 0x00007380ff0977ac */ /* 0x000e620008000800 */
[----:B------:R-:W-:-:S02]  /*32ae0*/  LEA R6, P5, R16, R163, 0x2 ;  /* 0x000000a310067211 */ /* 0x000fc400078a10ff */
[----:B------:R-:W-:Y:S02]  /*32af0*/  LEA.HI.X.SX32 R5, R168, R199, 0x2, P4 ;  /* 0x000000c7a8057211 */ /* 0x000fe400020f16ff */
[C---:B----4-:R-:W-:Y:S01]  /*32b00*/  ISETP.LT.AND P4, PT, R170.reuse, UR5, !P1 ;  /* 0x00000005aa007c0c */ /* 0x050fe2000cf81270 */
[----:B------:R-:W-:Y:S01]  /*32b10*/  IMAD R170, R170, R3, RZ ;  /* 0x00000003aaaa7224 */ /* 0x000fe200078e02ff */
[----:B------:R-:W4:Y:S01]  /*32b20*/  LDCU UR5, c[0x0][0x39c] ;  /* 0x00007380ff0577ac */ /* 0x000f220008000800 */
[----:B------:R-:W-:Y:S01]  /*32b30*/  LEA.HI.X.SX32 R7, R16, R199, 0x2, P5 ;  /* 0x000000c710077211 */ /* 0x000fe200028f16ff */
[----:B------:R1:W-:Y:S01]  /*32b40*/  @P0 STG.E desc[UR16][R4.64], R81 ;  /* 0x0000005104000986 */ /* 0x0003e2000c101910 */
[C---:B--2---:R-:W-:Y:S01]  /*32b50*/  ISETP.LT.AND P5, PT, R171.reuse, UR6, !P1 ;  /* 0x00000006ab007c0c */ /* 0x044fe2000cfa1270 */
[----:B------:R-:W-:Y:S01]  /*32b60*/  IMAD R16, R171, R3, RZ ;  /* 0x00000003ab107224 */ /* 0x000fe200078e02ff */
[----:B------:R-:W-:Y:S01]  /*32b70*/  LEA R8, P0, R170, R163, 0x2 ;  /* 0x000000a3aa087211 */ /* 0x000fe200078010ff */
[----:B------:R-:W2:Y:S01]  /*32b80*/  LDCU UR6, c[0x0][0x39c] ;  /* 0x00007380ff0677ac */ /* 0x000ea20008000800 */
[----:B------:R2:W-:Y:S01]  /*32b90*/  @P3 STG.E desc[UR16][R6.64], R82 ;  /* 0x0000005206003986 */ /* 0x0005e2000c101910 */
[C---:B---3--:R-:W-:Y:S01]  /*32ba0*/  ISETP.LT.AND P3, PT, R172.reuse, UR8, !P1 ;  /* 0x00000008ac007c0c */ /* 0x048fe2000cf61270 */
[----:B------:R-:W-:Y:S01]  /*32bb0*/  IMAD R172, R172, R3, RZ ;  /* 0x00000003acac7224 */ /* 0x000fe200078e02ff */
[----:B------:R-:W-:Y:S01]  /*32bc0*/  LEA.HI.X.SX32 R9, R170, R199, 0x2, P0 ;  /* 0x000000c7aa097211 */ /* 0x000fe200000f16ff */
[----:B------:R-:W3:Y:S01]  /*32bd0*/  LDCU UR8, c[0x0][0x39c] ;  /* 0x00007380ff0877ac */ /* 0x000ee20008000800 */
[----:B------:R-:W-:-:S03]  /*32be0*/  LEA R10, P0, R16, R163, 0x2 ;  /* 0x000000a3100a7211 */ /* 0x000fc600078010ff */
[----:B------:R3:W-:Y:S01]  /*32bf0*/  @P4 STG.E desc[UR16][R8.64], R83 ;  /* 0x0000005308004986 */ /* 0x0007e2000c101910 */
[----:B------:R-:W-:Y:S01]  /*32c00*/  LEA.HI.X.SX32 R11, R16, R199, 0x2, P0 ;  /* 0x000000c7100b7211 */ /* 0x000fe200000f16ff */
[C---:B------:R-:W-:Y:S01]  /*32c10*/  IMAD R16, R173.reuse, R3, RZ ;  /* 0x00000003ad107224 */ /* 0x040fe200078e02ff */
[----:B-1----:R-:W-:Y:S02]  /*32c20*/  LEA R4, P4, R172, R163, 0x2 ;  /* 0x000000a3ac047211 */ /* 0x002fe400078810ff */
[----:B-----5:R-:W-:Y:S01]  /*32c30*/  ISETP.LT.AND P0, PT, R173, UR4, !P1 ;  /* 0x00000004ad007c0c */ /* 0x020fe2000cf01270 */
[----:B------:R1:W-:Y:S01]  /*32c40*/  @P5 STG.E desc[UR16][R10.64], R88 ;  /* 0x000000580a005986 */ /* 0x0003e2000c101910 */
[----:B----4-:R-:W-:Y:S01]  /*32c50*/  ISETP.LT.AND P5, PT, R174, UR5, !P1 ;  /* 0x00000005ae007c0c */ /* 0x010fe2000cfa1270 */
[----:B------:R-:W4:Y:S01]  /*32c60*/  LDCU UR4, c[0x0][0x39c] ;  /* 0x00007380ff0477ac */ /* 0x000f220008000800 */
[----:B------:R-:W-:Y:S01]  /*32c70*/  LEA.HI.X.SX32 R5, R172, R199, 0x2, P4 ;  /* 0x000000c7ac057211 */ /* 0x000fe200020f16ff */
[----:B------:R-:W-:Y:S01]  /*32c80*/  IMAD R174, R174, R3, RZ ;  /* 0x00000003aeae7224 */ /* 0x000fe200078e02ff */
[C---:B--2---:R-:W-:Y:S01]  /*32c90*/  LEA R6, P6, R16.reuse, R163, 0x2 ;  /* 0x000000a310067211 */ /* 0x044fe200078c10ff */
[----:B------:R-:W2:Y:S01]  /*32ca0*/  LDCU UR5, c[0x0][0x39c] ;  /* 0x00007380ff0577ac */ /* 0x000ea20008000800 */
[----:B------:R-:W-:Y:S01]  /*32cb0*/  ISETP.LT.AND P4, PT, R175, UR6, !P1 ;  /* 0x00000006af007c0c */ /* 0x000fe2000cf81270 */
[----:B------:R5:W-:Y:S01]  /*32cc0*/  @P3 STG.E desc[UR16][R4.64], R89 ;  /* 0x0000005904003986 */ /* 0x000be2000c101910 */
[----:B------:R-:W-:Y:S01]  /*32cd0*/  LEA.HI.X.SX32 R7, R16, R199, 0x2, P6 ;  /* 0x000000c710077211 */ /* 0x000fe200030f16ff */
[----:B------:R-:W2:Y:S01]  /*32ce0*/  LDCU UR6, c[0x0][0x39c] ;  /* 0x00007380ff0677ac */ /* 0x000ea20008000800 */
[----:B---3--:R-:W-:Y:S01]  /*32cf0*/  LEA R8, P3, R174, R163, 0x2 ;  /* 0x000000a3ae087211 */ /* 0x008fe200078610ff */
[----:B------:R-:W-:Y:S01]  /*32d00*/  IMAD R16, R177, R3, RZ ;  /* 0x00000003b1107224 */ /* 0x000fe200078e02ff */
[----:B-1----:R-:W-:Y:S01]  /*32d10*/  LEA R10, P6, R18, R163, 0x2 ;  /* 0x000000a3120a7211 */ /* 0x002fe200078c10ff */
[----:B------:R1:W-:Y:S01]  /*32d20*/  @P0 STG.E desc[UR16][R6.64], R90 ;  /* 0x0000005a06000986 */ /* 0x0003e2000c101910 */
[----:B------:R-:W-:-:S02]  /*32d30*/  LEA.HI.X.SX32 R9, R174, R199, 0x2, P3 ;  /* 0x000000c7ae097211 */ /* 0x000fc400018f16ff */
[----:B------:R-:W-:Y:S01]  /*32d40*/  LEA.HI.X.SX32 R11, R18, R199, 0x2, P6 ;  /* 0x000000c7120b7211 */ /* 0x000fe200030f16ff */
[-C--:B------:R-:W-:Y:S01]  /*32d50*/  IMAD R18, R183, R3.reuse, RZ ;  /* 0x00000003b7127224 */ /* 0x080fe200078e02ff */
[C---:B------:R-:W-:Y:S01]  /*32d60*/  ISETP.LT.AND P0, PT, R176.reuse, UR9, !P1 ;  /* 0x00000009b0007c0c */ /* 0x040fe2000cf01270 */
[----:B------:R-:W-:Y:S01]  /*32d70*/  IMAD R176, R176, R3, RZ ;  /* 0x00000003b0b07224 */ /* 0x000fe200078e02ff */
[----:B------:R3:W-:Y:S01]  /*32d80*/  @P5 STG.E desc[UR16][R8.64], R91 ;  /* 0x0000005b08005986 */ /* 0x0007e2000c101910 */
[----:B----4-:R-:W-:Y:S01]  /*32d90*/  ISETP.LT.AND P3, PT, R177, UR4, !P1 ;  /* 0x00000004b1007c0c */ /* 0x010fe2000cf61270 */
[----:B------:R-:W4:Y:S02]  /*32da0*/  LDCU UR4, c[0x0][0x39c] ;  /* 0x00007380ff0477ac */ /* 0x000f240008000800 */
[----:B------:R3:W-:Y:S01]  /*32db0*/  @P4 STG.E desc[UR16][R10.64], R96 ;  /* 0x000000600a004986 */ /* 0x0007e2000c101910 */
[-C--:B-----5:R-:W-:Y:S01]  /*32dc0*/  LEA R4, P4, R176, R163.reuse, 0x2 ;  /* 0x000000a3b0047211 */ /* 0x0a0fe200078810ff */
[----:B------:R-:W5:Y:S01]  /*32dd0*/  LDCU UR9, c[0x0][0x39c] ;  /* 0x00007380ff0977ac */ /* 0x000f620008000800 */
[----:B-1----:R-:W-:-:S02]  /*32de0*/  LEA R6, P5, R16, R163, 0x2 ;  /* 0x000000a310067211 */ /* 0x002fc400078a10ff */
[----:B------:R-:W-:Y:S02]  /*32df0*/  LEA.HI.X.SX32 R5, R176, R199, 0x2, P4 ;  /* 0x000000c7b0057211 */ /* 0x000fe400020f16ff */
[C---:B--2---:R-:W-:Y:S01]  /*32e00*/  ISETP.LT.AND P4, PT, R178.reuse, UR5, !P1 ;  /* 0x00000005b2007c0c */ /* 0x044fe2000cf81270 */
[----:B------:R-:W-:Y:S01]  /*32e10*/  IMAD R178, R178, R3, RZ ;  /* 0x00000003b2b27224 */ /* 0x000fe200078e02ff */
[----:B------:R-:W1:Y:S01]  /*32e20*/  LDCU UR5, c[0x0][0x39c] ;  /* 0x00007380ff0577ac */ /* 0x000e620008000800 */
[----:B------:R-:W-:Y:S01]  /*32e30*/  LEA.HI.X.SX32 R7, R16, R199, 0x2, P5 ;  /* 0x000000c710077211 */ /* 0x000fe200028f16ff */
[----:B------:R2:W-:Y:S01]  /*32e40*/  @P0 STG.E desc[UR16][R4.64], R97 ;  /* 0x0000006104000986 */ /* 0x0005e2000c101910 */
[C---:B------:R-:W-:Y:S01]  /*32e50*/  ISETP.LT.AND P5, PT, R179.reuse, UR6, !P1 ;  /* 0x00000006b3007c0c */ /* 0x040fe2000cfa1270 */
[----:B------:R-:W-:Y:S01]  /*32e60*/  IMAD R16, R179, R3, RZ ;  /* 0x00000003b3107224 */ /* 0x000fe200078e02ff */
[----:B---3--:R-:W-:Y:S01]  /*32e70*/  LEA R8, P0, R178, R163, 0x2 ;  /* 0x000000a3b2087211 */ /* 0x008fe200078010ff */
[----:B------:R-:W3:Y:S01]  /*32e80*/  LDCU UR6, c[0x0][0x39c] ;  /* 0x00007380ff0677ac */ /* 0x000ee20008000800 */
[----:B------:R1:W-:Y:S01]  /*32e90*/  @P3 STG.E desc[UR16][R6.64], R98 ;  /* 0x0000006206003986 */ /* 0x0003e2000c101910 */
[C---:B------:R-:W-:Y:S01]  /*32ea0*/  ISETP.LT.AND P3, PT, R180.reuse, UR8, !P1 ;  /* 0x00000008b4007c0c */ /* 0x040fe2000cf61270 */
[----:B------:R-:W-:Y:S01]  /*32eb0*/  IMAD R180, R180, R3, RZ ;  /* 0x00000003b4b47224 */ /* 0x000fe200078e02ff */
[----:B------:R-:W-:Y:S01]  /*32ec0*/  LEA.HI.X.SX32 R9, R178, R199, 0x2, P0 ;  /* 0x000000c7b2097211 */ /* 0x000fe200000f16ff */
[----:B------:R-:W5:Y:S01]  /*32ed0*/  LDCU UR8, c[0x0][0x39c] ;  /* 0x00007380ff0877ac */ /* 0x000f620008000800 */
[----:B------:R-:W-:-:S03]  /*32ee0*/  LEA R10, P0, R16, R163, 0x2 ;  /* 0x000000a3100a7211 */ /* 0x000fc600078010ff */
[----:B------:R3:W-:Y:S01]  /*32ef0*/  @P4 STG.E desc[UR16][R8.64], R99 ;  /* 0x0000006308004986 */ /* 0x0007e2000c101910 */
[----:B------:R-:W-:Y:S01]  /*32f00*/  LEA.HI.X.SX32 R11, R16, R199, 0x2, P0 ;  /* 0x000000c7100b7211 */ /* 0x000fe200000f16ff */
[C---:B------:R-:W-:Y:S01]  /*32f10*/  IMAD R16, R181.reuse, R3, RZ ;  /* 0x00000003b5107224 */ /* 0x040fe200078e02ff */
[----:B--2---:R-:W-:Y:S02]  /*32f20*/  LEA R4, P4, R180, R163, 0x2 ;  /* 0x000000a3b4047211 */ /* 0x004fe400078810ff */
[----:B----4-:R-:W-:Y:S01]  /*32f30*/  ISETP.LT.AND P0, PT, R181, UR4, !P1 ;  /* 0x00000004b5007c0c */ /* 0x010fe2000cf01270 */
[----:B------:R2:W-:Y:S01]  /*32f40*/  @P5 STG.E desc[UR16][R10.64], R104 ;  /* 0x000000680a005986 */ /* 0x0005e2000c101910 */
[C---:B-1----:R-:W-:Y:S01]  /*32f50*/  ISETP.LT.AND P5, PT, R182.reuse, UR5, !P1 ;  /* 0x00000005b6007c0c */ /* 0x042fe2000cfa1270 */
[----:B------:R-:W-:Y:S01]  /*32f60*/  IMAD R182, R182, R3, RZ ;  /* 0x00000003b6b67224 */ /* 0x000fe200078e02ff */
[----:B------:R-:W-:Y:S01]  /*32f70*/  LEA.HI.X.SX32 R5, R180, R199, 0x2, P4 ;  /* 0x000000c7b4057211 */ /* 0x000fe200020f16ff */
[----:B------:R-:W1:Y:S01]  /*32f80*/  LDCU UR5, c[0x0][0x39c] ;  /* 0x00007380ff0577ac */ /* 0x000e620008000800 */
[----:B------:R-:W-:-:S02]  /*32f90*/  LEA R6, P6, R16, R163, 0x2 ;  /* 0x000000a310067211 */ /* 0x000fc400078c10ff */
[----:B---3--:R-:W-:Y:S01]  /*32fa0*/  ISETP.LT.AND P4, PT, R183, UR6, !P1 ;  /* 0x00000006b7007c0c */ /* 0x008fe2000cf81270 */
[----:B------:R-:W3:Y:S01]  /*32fb0*/  LDCU UR4, c[0x0][0x39c] ;  /* 0x00007380ff0477ac */ /* 0x000ee20008000800 */
[----:B------:R-:W-:Y:S01]  /*32fc0*/  LEA.HI.X.SX32 R7, R16, R199, 0x2, P6 ;  /* 0x000000c710077211 */ /* 0x000fe200030f16ff */
[----:B------:R4:W-:Y:S01]  /*32fd0*/  @P3 STG.E desc[UR16][R4.64], R105 ;  /* 0x0000006904003986 */ /* 0x0009e2000c101910 */
[-C--:B------:R-:W-:Y:S01]  /*32fe0*/  LEA R8, P3, R182, R163.reuse, 0x2 ;  /* 0x000000a3b6087211 */ /* 0x080fe200078610ff */
[----:B------:R-:W1:Y:S01]  /*32ff0*/  LDCU UR6, c[0x0][0x39c] ;  /* 0x00007380ff0677ac */ /* 0x000e620008000800 */
[----:B--2---:R-:W-:Y:S01]  /*33000*/  LEA R10, P6, R18, R163, 0x2 ;  /* 0x000000a3120a7211 */ /* 0x004fe200078c10ff */
[----:B------:R2:W-:Y:S01]  /*33010*/  @P0 STG.E desc[UR16][R6.64], R106 ;  /* 0x0000006a06000986 */ /* 0x0005e2000c101910 */
[----:B------:R-:W-:Y:S01]  /*33020*/  LEA.HI.X.SX32 R9, R182, R199, 0x2, P3 ;  /* 0x000000c7b6097211 */ /* 0x000fe200018f16ff */
[----:B------:R-:W-:Y:S01]  /*33030*/  IMAD R16, R185, R3, RZ ;  /* 0x00000003b9107224 */ /* 0x000fe200078e02ff */
[----:B------:R-:W-:-:S02]  /*33040*/  LEA.HI.X.SX32 R11, R18, R199, 0x2, P6 ;  /* 0x000000c7120b7211 */ /* 0x000fc400030f16ff */
[C---:B-----5:R-:W-:Y:S01]  /*33050*/  ISETP.LT.AND P0, PT, R184.reuse, UR9, !P1 ;  /* 0x00000009b8007c0c */ /* 0x060fe2000cf01270 */
[----:B------:R-:W-:Y:S01]  /*33060*/  IMAD R184, R184, R3, RZ ;  /* 0x00000003b8b87224 */ /* 0x000fe200078e02ff */
[----:B------:R5:W-:Y:S01]  /*33070*/  @P5 STG.E desc[UR16][R8.64], R107 ;  /* 0x0000006b08005986 */ /* 0x000be2000c101910 */
[----:B------:R-:W5:Y:S03]  /*33080*/  LDCU UR9, c[0x0][0x39c] ;  /* 0x00007380ff0977ac */ /* 0x000f660008000800 */
[----:B------:R5:W-:Y:S01]  /*33090*/  @P4 STG.E desc[UR16][R10.64], R112 ;  /* 0x000000700a004986 */ /* 0x000be2000c101910 */
[C---:B----4-:R-:W-:Y:S02]  /*330a0*/  LEA R4, P4, R184.reuse, R163, 0x2 ;  /* 0x000000a3b8047211 */ /* 0x050fe400078810ff */
[----:B---3--:R-:W-:Y:S01]  /*330b0*/  ISETP.LT.AND P3, PT, R185, UR4, !P1 ;  /* 0x00000004b9007c0c */ /* 0x008fe2000cf61270 */
[----:B------:R-:W3:Y:S01]  /*330c0*/  LDCU UR4, c[0x0][0x39c] ;  /* 0x00007380ff0477ac */ /* 0x000ee20008000800 */
[----:B------:R-:W-:-:S02]  /*330d0*/  LEA.HI.X.SX32 R5, R184, R199, 0x2, P4 ;  /* 0x000000c7b8057211 */ /* 0x000fc400020f16ff */
[C---:B-1----:R-:W-:Y:S01]  /*330e0*/  ISETP.LT.AND P4, PT, R186.reuse, UR5, !P1 ;  /* 0x00000005ba007c0c */ /* 0x042fe2000cf81270 */
[----:B------:R-:W-:Y:S01]  /*330f0*/  IMAD R186, R186, R3, RZ ;  /* 0x00000003baba7224 */ /* 0x000fe200078e02ff */
[-C--:B--2---:R-:W-:Y:S01]  /*33100*/  LEA R6, P5, R16, R163.reuse, 0x2 ;  /* 0x000000a310067211 */ /* 0x084fe200078a10ff */
[----:B------:R-:W1:Y:S01]  /*33110*/  LDCU UR5, c[0x0][0x39c] ;  /* 0x00007380ff0577ac */ /* 0x000e620008000800 */
[----:B------:R2:W-:Y:S01]  /*33120*/  @P0 STG.E desc[UR16][R4.64], R113 ;  /* 0x0000007104000986 */ /* 0x0005e2000c101910 */
[C---:B------:R-:W-:Y:S02]  /*33130*/  ISETP.LT.AND P0, PT, R187.reuse, UR6, !P1 ;  /* 0x00000006bb007c0c */ /* 0x040fe4000cf01270 */
[----:B-----5:R-:W-:Y:S01]  /*33140*/  LEA R8, P6, R186, R163, 0x2 ;  /* 0x000000a3ba087211 */ /* 0x020fe200078c10ff */
[----:B------:R-:W4:Y:S01]  /*33150*/  LDCU UR6, c[0x0][0x39c] ;  /* 0x00007380ff0677ac */ /* 0x000f220008000800 */
[----:B------:R-:W-:Y:S01]  /*33160*/  LEA.HI.X.SX32 R7, R16, R199, 0x2, P5 ;  /* 0x000000c710077211 */ /* 0x000fe200028f16ff */
[----:B------:R-:W-:Y:S01]  /*33170*/  IMAD R16, R187, R3, RZ ;  /* 0x00000003bb107224 */ /* 0x000fe200078e02ff */
[----:B------:R-:W-:-:S03]  /*33180*/  LEA.HI.X.SX32 R9, R186, R199, 0x2, P6 ;  /* 0x000000c7ba097211 */ /* 0x000fc600030f16ff */
[----:B------:R5:W-:Y:S01]  /*33190*/  @P3 STG.E desc[UR16][R6.64], R114 ;  /* 0x0000007206003986 */ /* 0x000be2000c101910 */
[C---:B------:R-:W-:Y:S01]  /*331a0*/  ISETP.LT.AND P3, PT, R188.reuse, UR8, !P1 ;  /* 0x00000008bc007c0c */ /* 0x040fe2000cf61270 */
[----:B------:R-:W-:Y:S01]  /*331b0*/  IMAD R188, R188, R3, RZ ;  /* 0x00000003bcbc7224 */ /* 0x000fe200078e02ff */
[----:B------:R-:W4:Y:S01]  /*331c0*/  LDCU UR8, c[0x0][0x39c] ;  /* 0x00007380ff0877ac */ /* 0x000f220008000800 */
[----:B------:R1:W-:Y:S01]  /*331d0*/  @P4 STG.E desc[UR16][R8.64], R115 ;  /* 0x0000007308004986 */ /* 0x0003e2000c101910 */
[-C--:B------:R-:W-:Y:S02]  /*331e0*/  LEA R10, P4, R16, R163.reuse, 0x2 ;  /* 0x000000a3100a7211 */ /* 0x080fe400078810ff */
[----:B--2---:R-:W-:Y:S02]  /*331f0*/  LEA R4, P5, R188, R163, 0x2 ;  /* 0x000000a3bc047211 */ /* 0x004fe400078a10ff */
[----:B------:R-:W-:Y:S01]  /*33200*/  LEA.HI.X.SX32 R11, R16, R199, 0x2, P4 ;  /* 0x000000c7100b7211 */ /* 0x000fe200020f16ff */
[C---:B------:R-:W-:Y:S01]  /*33210*/  IMAD R16, R189.reuse, R3, RZ ;  /* 0x00000003bd107224 */ /* 0x040fe200078e02ff */
[----:B---3--:R-:W-:Y:S01]  /*33220*/  ISETP.LT.AND P4, PT, R189, UR4, !P1 ;  /* 0x00000004bd007c0c */ /* 0x008fe2000cf81270 */
[----:B------:R-:W2:Y:S01]  /*33230*/  LDCU UR4, c[0x0][0x39c] ;  /* 0x00007380ff0477ac */ /* 0x000ea20008000800 */
[----:B------:R-:W-:Y:S01]  /*33240*/  LEA.HI.X.SX32 R5, R188, R199, 0x2, P5 ;  /* 0x000000c7bc057211 */ /* 0x000fe200028f16ff */
[----:B------:R3:W-:Y:S01]  /*33250*/  @P0 STG.E desc[UR16][R10.64], R120 ;  /* 0x000000780a000986 */ /* 0x0007e2000c101910 */
[----:B-----5:R-:W-:-:S02]  /*33260*/  LEA R6, P6, R16, R163, 0x2 ;  /* 0x000000a310067211 */ /* 0x020fc400078c10ff */
[C---:B-1----:R-:W-:Y:S01]  /*33270*/  ISETP.LT.AND P0, PT, R190.reuse, UR5, !P1 ;  /* 0x00000005be007c0c */ /* 0x042fe2000cf01270 */
[----:B------:R-:W-:Y:S01]  /*33280*/  IMAD R190, R190, R3, RZ ;  /* 0x00000003bebe7224 */ /* 0x000fe200078e02ff */
[----:B------:R-:W-:Y:S01]  /*33290*/  LEA.HI.X.SX32 R7, R16, R199, 0x2, P6 ;  /* 0x000000c710077211 */ /* 0x000fe200030f16ff */
[----:B------:R1:W-:Y:S01]  /*332a0*/  @P3 STG.E desc[UR16][R4.64], R121 ;  /* 0x0000007904003986 */ /* 0x0003e2000c101910 */
[----:B------:R-:W5:Y:S01]  /*332b0*/  LDCU UR5, c[0x0][0x39c] ;  /* 0x00007380ff0577ac */ /* 0x000f620008000800 */
[----:B----4-:R-:W-:Y:S01]  /*332c0*/  ISETP.LT.AND P3, PT, R191, UR6, !P1 ;  /* 0x00000006bf007c0c */ /* 0x010fe2000cf61270 */
[----:B------:R-:W-:Y:S01]  /*332d0*/  IMAD R16, R193, R3, RZ ;  /* 0x00000003c1107224 */ /* 0x000fe200078e02ff */
[----:B------:R4:W-:Y:S01]  /*332e0*/  @P4 STG.E desc[UR16][R6.64], R122 ;  /* 0x0000007a06004986 */ /* 0x0009e2000c101910 */
[C---:B------:R-:W-:Y:S01]  /*332f0*/  LEA R8, P4, R190.reuse, R163, 0x2 ;  /* 0x000000a3be087211 */ /* 0x040fe200078810ff */
[----:B---3--:R-:W-:Y:S01]  /*33300*/  IMAD R10, R191, R3, RZ ;  /* 0x00000003bf0a7224 */ /* 0x008fe200078e02ff */
[----:B------:R-:W3:Y:S02]  /*33310*/  LDCU UR6, c[0x0][0x39c] ;  /* 0x00007380ff0677ac */ /* 0x000ee40008000800 */
[----:B------:R-:W-:-:S02]  /*33320*/  LEA.HI.X.SX32 R9, R190, R199, 0x2, P4 ;  /* 0x000000c7be097211 */ /* 0x000fc400020f16ff */
[C---:B------:R-:W-:Y:S01]  /*33330*/  ISETP.LT.AND P4, PT, R192.reuse, UR9, !P1 ;  /* 0x00000009c0007c0c */ /* 0x040fe2000cf81270 */
[----:B------:R-:W-:Y:S01]  /*33340*/  IMAD R192, R192, R3, RZ ;  /* 0x00000003c0c07224 */ /* 0x000fe200078e02ff */
[----:B-1----:R-:W-:Y:S01]  /*33350*/  LOP3.LUT R5, R2, 0x82, RZ, 0xfc, !PT ;  /* 0x0000008202057812 */ /* 0x002fe200078efcff */
[----:B------:R1:W-:Y:S01]  /*33360*/  @P0 STG.E desc[UR16][R8.64], R123 ;  /* 0x0000007b08000986 */ /* 0x0003e2000c101910 */
[-C--:B------:R-:W-:Y:S01]  /*33370*/  LEA R4, P5, R10, R163.reuse, 0x2 ;  /* 0x000000a30a047211 */ /* 0x080fe200078a10ff */
[----:B------:R-:W1:Y:S01]  /*33380*/  LDCU UR9, c[0x0][0x39c] ;  /* 0x00007380ff0977ac */ /* 0x000e620008000800 */
[----:B----4-:R-:W-:Y:S02]  /*33390*/  LEA R6, P6, R192, R163, 0x2 ;  /* 0x000000a3c0067211 */ /* 0x010fe400078c10ff */
[----:B------:R-:W-:Y:S02]  /*333a0*/  ISETP.LT.AND P0, PT, R5, UR10, !P1 ;  /* 0x0000000a05007c0c */ /* 0x000fe4000cf01270 */
[----:B------:R-:W-:-:S02]  /*333b0*/  LEA.HI.X.SX32 R5, R10, R199, 0x2, P5 ;  /* 0x000000c70a057211 */ /* 0x000fc400028f16ff */
[----:B------:R-:W-:Y:S02]  /*333c0*/  LEA.HI.X.SX32 R7, R192, R199, 0x2, P6 ;  /* 0x000000c7c0077211 */ /* 0x000fe400030f16ff */
[----:B--2---:R-:W-:Y:S01]  /*333d0*/  ISETP.LT.AND P5, PT, R193, UR4, !P1 ;  /* 0x00000004c1007c0c */ /* 0x004fe2000cfa1270 */
[----:B------:R2:W-:Y:S01]  /*333e0*/  @P3 STG.E desc[UR16][R4.64], R124 ;  /* 0x0000007c04003986 */ /* 0x0005e2000c101910 */
[----:B------:R-:W4:Y:S01]  /*333f0*/  LDCU UR4, c[0x0][0x39c] ;  /* 0x00007380ff0477ac */ /* 0x000f220008000800 */
[----:B------:R-:W-:Y:S02]  /*33400*/  LEA R10, P3, R16, R163, 0x2 ;  /* 0x000000a3100a7211 */ /* 0x000fe400078610ff */
[----:B------:R3:W-:Y:S01]  /*33410*/  @P4 STG.E desc[UR16][R6.64], R125 ;  /* 0x0000007d06004986 */ /* 0x0007e2000c101910 */
[C---:B-----5:R-:W-:Y:S01]  /*33420*/  ISETP.LT.AND P4, PT, R194.reuse, UR5, !P1 ;  /* 0x00000005c2007c0c */ /* 0x060fe2000cf81270 */
[----:B------:R-:W-:Y:S01]  /*33430*/  IMAD R194, R194, R3, RZ ;  /* 0x00000003c2c27224 */ /* 0x000fe200078e02ff */
[----:B------:R-:W5:Y:S01]  /*33440*/  LDCU UR5, c[0x0][0x39c] ;  /* 0x00007380ff0577ac */ /* 0x000f620008000800 */
[----:B------:R-:W-:Y:S01]  /*33450*/  LEA.HI.X.SX32 R11, R16, R199, 0x2, P3 ;  /* 0x000000c7100b7211 */ /* 0x000fe200018f16ff */
[C---:B------:R-:W-:Y:S01]  /*33460*/  IMAD R16, R195.reuse, R3, RZ ;  /* 0x00000003c3107224 */ /* 0x040fe200078e02ff */
[----:B------:R-:W-:Y:S01]  /*33470*/  ISETP.LT.AND P3, PT, R195, UR8, !P1 ;  /* 0x00000008c3007c0c */ /* 0x000fe2000cf61270 */
[----:B------:R-:W5:Y:S01]  /*33480*/  LDCU UR8, c[0x0][0x39c] ;  /* 0x00007380ff0877ac */ /* 0x000f620008000800 */
[-C--:B-1----:R-:W-:Y:S01]  /*33490*/  LEA R8, P6, R194, R163.reuse, 0x2 ;  /* 0x000000a3c2087211 */ /* 0x082fe200078c10ff */
[----:B------:R1:W-:Y:S01]  /*334a0*/  @P5 STG.E desc[UR16][R10.64], R126 ;  /* 0x0000007e0a005986 */ /* 0x0003e2000c101910 */
[----:B--2---:R-:W-:-:S02]  /*334b0*/  LEA R4, P5, R16, R163, 0x2 ;  /* 0x000000a310047211 */ /* 0x004fc400078a10ff */
[----:B------:R-:W-:Y:S02]  /*334c0*/  LEA.HI.X.SX32 R9, R194, R199, 0x2, P6 ;  /* 0x000000c7c2097211 */ /* 0x000fe400030f16ff */
[C---:B---3--:R-:W-:Y:S01]  /*334d0*/  ISETP.LT.AND P6, PT, R196.reuse, UR6, !P1 ;  /* 0x00000006c4007c0c */ /* 0x048fe2000cfc1270 */
[----:B------:R-:W-:Y:S01]  /*334e0*/  IMAD R196, R196, R3, RZ ;  /* 0x00000003c4c47224 */ /* 0x000fe200078e02ff */
[----:B------:R-:W2:Y:S01]  /*334f0*/  LDCU UR6, c[0x0][0x39c] ;  /* 0x00007380ff0677ac */ /* 0x000ea20008000800 */
[----:B------:R3:W-:Y:S01]  /*33500*/  @P4 STG.E desc[UR16][R8.64], R127 ;  /* 0x0000007f08004986 */ /* 0x0007e2000c101910 */
[----:B------:R-:W-:Y:S02]  /*33510*/  LEA.HI.X.SX32 R5, R16, R199, 0x2, P5 ;  /* 0x000000c710057211 */ /* 0x000fe400028f16ff */
[C---:B------:R-:W-:Y:S01]  /*33520*/  LEA R6, P4, R196.reuse, R163, 0x2 ;  /* 0x000000a3c4067211 */ /* 0x040fe200078810ff */
[C---:B-1----:R-:W-:Y:S01]  /*33530*/  IMAD R10, R197.reuse, R3, RZ ;  /* 0x00000003c50a7224 */ /* 0x042fe200078e02ff */
[----:B----4-:R-:W-:Y:S01]  /*33540*/  ISETP.LT.AND P5, PT, R197, UR4, !P1 ;  /* 0x00000004c5007c0c */ /* 0x010fe2000cfa1270 */
[----:B------:R1:W-:Y:S01]  /*33550*/  @P3 STG.E desc[UR16][R4.64], R24 ;  /* 0x0000001804003986 */ /* 0x0003e2000c101910 */
[----:B------:R-:W-:Y:S01]  /*33560*/  LEA.HI.X.SX32 R7, R196, R199, 0x2, P4 ;  /* 0x000000c7c4077211 */ /* 0x000fe200020f16ff */
[----:B------:R-:W4:Y:S01]  /*33570*/  LDCU UR4, c[0x0][0x39c] ;  /* 0x00007380ff0477ac */ /* 0x000f220008000800 */
[C---:B-----5:R-:W-:Y:S01]  /*33580*/  ISETP.LT.AND P4, PT, R0.reuse, UR5, !P1 ;  /* 0x0000000500007c0c */ /* 0x060fe2000cf81270 */
[----:B------:R-:W-:Y:S01]  /*33590*/  IMAD R0, R0, R3, RZ ;  /* 0x0000000300007224 */ /* 0x000fe200078e02ff */
[----:B------:R-:W-:Y:S01]  /*335a0*/  LOP3.LUT R16, R2, 0x80, RZ, 0xfc, !PT ;  /* 0x0000008002107812 */ /* 0x000fe200078efcff */
[----:B------:R5:W-:Y:S01]  /*335b0*/  @P6 STG.E desc[UR16][R6.64], R25 ;  /* 0x0000001906006986 */ /* 0x000be2000c101910 */
[----:B---3--:R-:W-:Y:S01]  /*335c0*/  LEA R8, P3, R10, R163, 0x2 ;  /* 0x000000a30a087211 */ /* 0x008fe200078610ff */
[----:B------:R-:W3:Y:S01]  /*335d0*/  LDCU UR5, c[0x0][0x39c] ;  /* 0x00007380ff0577ac */ /* 0x000ee20008000800 */
[----:B------:R-:W-:-:S02]  /*335e0*/  LOP3.LUT R11, R2, 0x86, RZ, 0xfc, !PT ;  /* 0x00000086020b7812 */ /* 0x000fc400078efcff */
[----:B------:R-:W-:Y:S02]  /*335f0*/  LEA.HI.X.SX32 R9, R10, R199, 0x2, P3 ;  /* 0x000000c70a097211 */ /* 0x000fe400018f16ff */
[----:B-1----:R-:W-:Y:S02]  /*33600*/  LEA R4, P6, R0, R163, 0x2 ;  /* 0x000000a300047211 */ /* 0x002fe400078c10ff */
[----:B------:R-:W-:Y:S01]  /*33610*/  LOP3.LUT R10, R2, 0x84, RZ, 0xfc, !PT ;  /* 0x00000084020a7812 */ /* 0x000fe200078efcff */
[----:B------:R1:W-:Y:S01]  /*33620*/  @P5 STG.E desc[UR16][R8.64], R26 ;  /* 0x0000001a08005986 */ /* 0x0003e2000c101910 */
[----:B------:R-:W-:Y:S01]  /*33630*/  LEA.HI.X.SX32 R5, R0, R199, 0x2, P6 ;  /* 0x000000c700057211 */ /* 0x000fe200030f16ff */
[C---:B------:R-:W-:Y:S01]  /*33640*/  IMAD R0, R16.reuse, R3, RZ ;  /* 0x0000000310007224 */ /* 0x040fe200078e02ff */
[----:B------:R-:W-:Y:S02]  /*33650*/  ISETP.LT.AND P3, PT, R16, UR8, !P1 ;  /* 0x0000000810007c0c */ /* 0x000fe4000cf61270 */
[----:B--2---:R-:W-:Y:S01]  /*33660*/  ISETP.LT.AND P5, PT, R10, UR6, !P1 ;  /* 0x000000060a007c0c */ /* 0x004fe2000cfa1270 */
[----:B------:R2:W-:Y:S01]  /*33670*/  @P4 STG.E desc[UR16][R4.64], R27 ;  /* 0x0000001b04004986 */ /* 0x0005e2000c101910 */
[C---:B-----5:R-:W-:Y:S01]  /*33680*/  LEA R6, P4, R0.reuse, R163, 0x2 ;  /* 0x000000a300067211 */ /* 0x060fe200078810ff */
[C---:B------:R-:W-:Y:S01]  /*33690*/  IMAD R10, R3.reuse, 0x2, R0 ;  /* 0x00000002030a7824 */ /* 0x040fe200078e0200 */
[----:B------:R-:W5:Y:S02]  /*336a0*/  LDCU UR6, c[0x0][0x39c] ;  /* 0x00007380ff0677ac */ /* 0x000f640008000800 */
[----:B------:R-:W-:Y:S01]  /*336b0*/  LEA.HI.X.SX32 R7, R0, R199, 0x2, P4 ;  /* 0x000000c700077211 */ /* 0x000fe200020f16ff */
[----:B------:R-:W-:Y:S01]  /*336c0*/  IMAD R0, R3, 0x2, R10 ;  /* 0x0000000203007824 */ /* 0x000fe200078e020a */
[----:B------:R-:W-:-:S02]  /*336d0*/  ISETP.LT.AND P4, PT, R11, UR9, !P1 ;  /* 0x000000090b007c0c */ /* 0x000fc4000cf81270 */
[----:B------:R-:W-:Y:S01]  /*336e0*/  LOP3.LUT R11, R2, 0x88, RZ, 0xfc, !PT ;  /* 0x00000088020b7812 */ /* 0x000fe200078efcff */
[----:B------:R3:W-:Y:S01]  /*336f0*/  @P3 STG.E desc[UR16][R6.64], R12 ;  /* 0x0000000c06003986 */ /* 0x0007e2000c101910 */
[C---:B-1----:R-:W-:Y:S01]  /*33700*/  LEA R8, P6, R10.reuse, R163, 0x2 ;  /* 0x000000a30a087211 */ /* 0x042fe200078c10ff */
[----:B------:R-:W-:Y:S01]  /*33710*/  IMAD R16, R3, 0x2, R0 ;  /* 0x0000000203107824 */ /* 0x000fe200078e0200 */
[----:B----4-:R-:W-:Y:S01]  /*33720*/  ISETP.LT.AND P3, PT, R11, UR4, !P1 ;  /* 0x000000040b007c0c */ /* 0x010fe2000cf61270 */
[----:B------:R-:W1:Y:S01]  /*33730*/  LDCU UR4, c[0x0][0x39c] ;  /* 0x00007380ff0477ac */ /* 0x000e620008000800 */
[----:B------:R-:W-:Y:S02]  /*33740*/  LEA.HI.X.SX32 R9, R10, R199, 0x2, P6 ;  /* 0x000000c70a097211 */ /* 0x000fe400030f16ff */
[----:B--2---:R-:W-:Y:S02]  /*33750*/  LEA R4, P6, R0, R163, 0x2 ;  /* 0x000000a300047211 */ /* 0x004fe400078c10ff */
[----:B------:R-:W-:Y:S01]  /*33760*/  LOP3.LUT R11, R2, 0x8a, RZ, 0xfc, !PT ;  /* 0x0000008a020b7812 */ /* 0x000fe200078efcff */
[----:B------:R-:W-:Y:S01]  /*33770*/  @P0 STG.E desc[UR16][R8.64], R13 ;  /* 0x0000000d08000986 */ /* 0x000fe2000c101910 */
[----:B------:R-:W-:-:S02]  /*33780*/  LEA.HI.X.SX32 R5, R0, R199, 0x2, P6 ;  /* 0x000000c700057211 */ /* 0x000fc400030f16ff */
[C---:B------:R-:W-:Y:S02]  /*33790*/  LEA R10, P6, R16.reuse, R163, 0x2 ;  /* 0x000000a3100a7211 */ /* 0x040fe400078c10ff */
[----:B---3--:R-:W-:Y:S01]  /*337a0*/  ISETP.LT.AND P0, PT, R11, UR5, !P1 ;  /* 0x000000050b007c0c */ /* 0x008fe2000cf01270 */
[----:B------:R-:W2:Y:S01]  /*337b0*/  LDCU UR5, c[0x0][0x39c] ;  /* 0x00007380ff0577ac */ /* 0x000ea20008000800 */
[----:B------:R-:W-:Y:S01]  /*337c0*/  LEA.HI.X.SX32 R11, R16, R199, 0x2, P6 ;  /* 0x000000c7100b7211 */ /* 0x000fe200030f16ff */
[C---:B------:R-:W-:Y:S01]  /*337d0*/  IMAD R16, R3.reuse, 0x2, R16 ;  /* 0x0000000203107824 */ /* 0x040fe200078e0210 */
[C---:B------:R-:W-:Y:S01]  /*337e0*/  LOP3.LUT R0, R2.reuse, 0x8c, RZ, 0xfc, !PT ;  /* 0x0000008c02007812 */ /* 0x040fe200078efcff */
[----:B------:R3:W-:Y:S01]  /*337f0*/  @P5 STG.E desc[UR16][R4.64], R14 ;  /* 0x0000000e04005986 */ /* 0x0007e2000c101910 */
[----:B------:R-:W-:Y:S02]  /*33800*/  LOP3.LUT R7, R2, 0x8e, RZ, 0xfc, !PT ;  /* 0x0000008e02077812 */ /* 0x000fe400078efcff */
[----:B-----5:R-:W-:Y:S01]  /*33810*/  ISETP.LT.AND P5, PT, R0, UR6, !P1 ;  /* 0x0000000600007c0c */ /* 0x020fe2000cfa1270 */
[----:B------:R-:W-:Y:S01]  /*33820*/  IMAD R0, R3, 0x2, R16 ;  /* 0x0000000203007824 */ /* 0x000fe200078e0210 */
[C---:B------:R-:W-:Y:S01]  /*33830*/  LEA R6, P6, R16.reuse, R163, 0x2 ;  /* 0x000000a310067211 */ /* 0x040fe200078c10ff */
[----:B------:R-:W4:Y:S01]  /*33840*/  LDCU UR6, c[0x0][0x39c] ;  /* 0x00007380ff0677ac */ /* 0x000f220008000800 */
[----:B------:R5:W-:Y:S01]  /*33850*/  @P4 STG.E desc[UR16][R10.64], R15 ;  /* 0x0000000f0a004986 */ /* 0x000be2000c101910 */
[----:B-1----:R-:W-:Y:S01]  /*33860*/  ISETP.LT.AND P4, PT, R7, UR4, !P1 ;  /* 0x0000000407007c0c */ /* 0x002fe2000cf81270 */
[----:B------:R-:W-:Y:S01]  /*33870*/  IMAD R12, R3, 0x2, R0 ;  /* 0x00000002030c7824 */ /* 0x000fe200078e0200 */
[----:B------:R-:W-:Y:S01]  /*33880*/  LEA.HI.X.SX32 R7, R16, R199, 0x2, P6 ;  /* 0x000000c710077211 */ /* 0x000fe200030f16ff */
[----:B------:R-:W1:Y:S01]  /*33890*/  LDCU UR4, c[0x0][0x39c] ;  /* 0x00007380ff0477ac */ /* 0x000e620008000800 */
[----:B---3--:R-:W-:-:S02]  /*338a0*/  LEA R4, P6, R0, R163, 0x2 ;  /* 0x000000a300047211 */ /* 0x008fc400078c10ff */
[----:B------:R-:W-:Y:S01]  /*338b0*/  LOP3.LUT R9, R2, 0x90, RZ, 0xfc, !PT ;  /* 0x0000009002097812 */ /* 0x000fe200078efcff */
[----:B------:R3:W-:Y:S01]  /*338c0*/  @P3 STG.E desc[UR16][R6.64], R20 ;  /* 0x0000001406003986 */ /* 0x0007e2000c101910 */
[----:B------:R-:W-:Y:S02]  /*338d0*/  LEA.HI.X.SX32 R5, R0, R199, 0x2, P6 ;  /* 0x000000c700057211 */ /* 0x000fe400030f16ff */
[C---:B------:R-:W-:Y:S02]  /*338e0*/  LEA R8, P6, R12.reuse, R163, 0x2 ;  /* 0x000000a30c087211 */ /* 0x040fe400078c10ff */
[----:B--2---:R-:W-:Y:S01]  /*338f0*/  ISETP.LT.AND P3, PT, R9, UR5, !P1 ;  /* 0x0000000509007c0c */ /* 0x004fe2000cf61270 */
[----:B------:R-:W2:Y:S01]  /*33900*/  LDCU UR5, c[0x0][0x39c] ;  /* 0x00007380ff0577ac */ /* 0x000ea20008000800 */
[----:B------:R-:W-:Y:S01]  /*33910*/  LEA.HI.X.SX32 R9, R12, R199, 0x2, P6 ;  /* 0x000000c70c097211 */ /* 0x000fe200030f16ff */
[----:B------:R-:W-:Y:S01]  /*33920*/  IMAD R12, R3, 0x2, R12 ;  /* 0x00000002030c7824 */ /* 0x000fe200078e020c */
[C---:B------:R-:W-:Y:S01]  /*33930*/  LOP3.LUT R0, R2.reuse, 0x92, RZ, 0xfc, !PT ;  /* 0x0000009202007812 */ /* 0x040fe200078efcff */
[----:B------:R2:W-:Y:S01]  /*33940*/  @P0 STG.E desc[UR16][R4.64], R21 ;  /* 0x0000001504000986 */ /* 0x0005e2000c101910 */
[----:B-----5:R-:W-:-:S02]  /*33950*/  LOP3.LUT R10, R2, 0x94, RZ, 0xfc, !PT ;  /* 0x00000094020a7812 */ /* 0x020fc400078efcff */
[----:B----4-:R-:W-:Y:S01]  /*33960*/  ISETP.LT.AND P0, PT, R0, UR6, !P1 ;  /* 0x0000000600007c0c */ /* 0x010fe2000cf01270 */
[C---:B------:R-:W-:Y:S01]  /*33970*/  IMAD R0, R3.reuse, 0x2, R12 ;  /* 0x0000000203007824 */ /* 0x040fe200078e020c */
[----:B---3--:R-:W-:Y:S01]  /*33980*/  LEA R6, P6, R12, R163, 0x2 ;  /* 0x000000a30c067211 */ /* 0x008fe200078c10ff */
[----:B------:R-:W3:Y:S01]  /*33990*/  LDCU UR6, c[0x0][0x39c] ;  /* 0x00007380ff0677ac */ /* 0x000ee20008000800 */
[----:B------:R4:W-:Y:S01]  /*339a0*/  @P5 STG.E desc[UR16][R8.64], R22 ;  /* 0x0000001608005986 */ /* 0x0009e2000c101910 */
[----:B-1----:R-:W-:Y:S01]  /*339b0*/  ISETP.LT.AND P5, PT, R10, UR4, !P1 ;  /* 0x000000040a007c0c */ /* 0x002fe2000cfa1270 */
[C---:B------:R-:W-:Y:S01]  /*339c0*/  IMAD R10, R3.reuse, 0x2, R0 ;  /* 0x00000002030a7824 */ /* 0x040fe200078e0200 */
[----:B------:R-:W-:Y:S01]  /*339d0*/  LEA.HI.X.SX32 R7, R12, R199, 0x2, P6 ;  /* 0x000000c70c077211 */ /* 0x000fe200030f16ff */
[----:B------:R-:W1:Y:S01]  /*339e0*/  LDCU UR4, c[0x0][0x39c] ;  /* 0x00007380ff0477ac */ /* 0x000e620008000800 */
[----:B--2---:R-:W-:Y:S02]  /*339f0*/  LEA R4, P6, R0, R163, 0x2 ;  /* 0x000000a300047211 */ /* 0x004fe400078c10ff */
[----:B------:R-:W-:Y:S01]  /*33a00*/  LOP3.LUT R11, R2, 0x96, RZ, 0xfc, !PT ;  /* 0x00000096020b7812 */ /* 0x000fe200078efcff */
[----:B------:R2:W-:Y:S01]  /*33a10*/  @P4 STG.E desc[UR16][R6.64], R23 ;  /* 0x0000001706004986 */ /* 0x0005e2000c101910 */
[----:B------:R-:W-:Y:S01]  /*33a20*/  LEA.HI.X.SX32 R5, R0, R199, 0x2, P6 ;  /* 0x000000c700057211 */ /* 0x000fe200030f16ff */
[----:B------:R-:W-:Y:S01]  /*33a30*/  IMAD R0, R3, 0x2, R10 ;  /* 0x0000000203007824 */ /* 0x000fe200078e020a */
[----:B------:R-:W-:Y:S01]  /*33a40*/  ISETP.LT.AND P4, PT, R11, UR5, !P1 ;  /* 0x000000050b007c0c */ /* 0x000fe2000cf81270 */
[----:B------:R-:W5:Y:S01]  /*33a50*/  LDCU UR5, c[0x0][0x39c] ;  /* 0x00007380ff0577ac */ /* 0x000f620008000800 */
[----:B----4-:R-:W-:Y:S01]  /*33a60*/  LEA R8, P6, R10, R163, 0x2 ;  /* 0x000000a30a087211 */ /* 0x010fe200078c10ff */
[----:B------:R4:W-:Y:S01]  /*33a70*/  @P3 STG.E desc[UR16][R4.64], R28 ;  /* 0x0000001c04003986 */ /* 0x0009e2000c101910 */
[----:B------:R-:W-:-:S02]  /*33a80*/  LOP3.LUT R11, R2, 0x98, RZ, 0xfc, !PT ;  /* 0x00000098020b7812 */ /* 0x000fc400078efcff */
[----:B------:R-:W-:Y:S01]  /*33a90*/  LEA.HI.X.SX32 R9, R10, R199, 0x2, P6 ;  /* 0x000000c70a097211 */ /* 0x000fe200030f16ff */
[----:B------:R-:W5:Y:S01]  /*33aa0*/  LDS.128 R20, [R162+0x800] ;  /* 0x00080000a2147984 */ /* 0x000f620000000c00 */
[----:B------:R-:W-:Y:S02]  /*33ab0*/  LEA R10, P6, R0, R163, 0x2 ;  /* 0x000000a3000a7211 */ /* 0x000fe400078c10ff */
[----:B---3--:R-:W-:Y:S01]  /*33ac0*/  ISETP.LT.AND P3, PT, R11, UR6, !P1 ;  /* 0x000000060b007c0c */ /* 0x008fe2000cf61270 */
[----:B------:R-:W-:Y:S01]  /*33ad0*/  @P0 STG.E desc[UR16][R8.64], R29 ;  /* 0x0000001d08000986 */ /* 0x000fe2000c101910 */
[----:B------:R-:W-:Y:S01]  /*33ae0*/  LOP3.LUT R12, R2, 0x9a, RZ, 0xfc, !PT ;  /* 0x0000009a020c7812 */ /* 0x000fe200078efcff */
[----:B------:R-:W3:Y:S01]  /*33af0*/  LDCU UR6, c[0x0][0x39c] ;  /* 0x00007380ff0677ac */ /* 0x000ee20008000800 */
[----:B------:R-:W-:Y:S01]  /*33b00*/  LEA.HI.X.SX32 R11, R0, R199, 0x2, P6 ;  /* 0x000000c7000b7211 */ /* 0x000fe200030f16ff */
[C---:B------:R-:W-:Y:S01]  /*33b10*/  IMAD R0, R3.reuse, 0x2, R0 ;  /* 0x0000000203007824 */ /* 0x040fe200078e0200 */
[----:B-1----:R-:W-:Y:S01]  /*33b20*/  ISETP.LT.AND P0, PT, R12, UR4, !P1 ;  /* 0x000000040c007c0c */ /* 0x002fe2000cf01270 */
[----:B------:R-:W1:Y:S01]  /*33b30*/  LDCU UR4, c[0x0][0x39c] ;  /* 0x00007380ff0477ac */ /* 0x000e620008000800 */
[----:B--2---:R-:W-:Y:S01]  /*33b40*/  LOP3.LUT R7, R2, 0x9c, RZ, 0xfc, !PT ;  /* 0x0000009c02077812 */ /* 0x004fe200078efcff */
[----:B------:R-:W-:Y:S01]  /*33b50*/  IMAD R12, R3, 0x2, R0 ;  /* 0x00000002030c7824 */ /* 0x000fe200078e0200 */
[----:B------:R2:W-:Y:S01]  /*33b60*/  @P5 STG.E desc[UR16][R10.64], R30 ;  /* 0x0000001e0a005986 */ /* 0x0005e2000c101910 */
[----:B----4-:R-:W-:-:S02]  /*33b70*/  LEA R4, P5, R0, R163, 0x2 ;  /* 0x000000a300047211 */ /* 0x010fc400078a10ff */
[----:B------:R-:W-:Y:S02]  /*33b80*/  LOP3.LUT R15, R2, 0xfa, RZ, 0xfc, !PT ;  /* 0x000000fa020f7812 */ /* 0x000fe400078efcff */
[----:B------:R-:W-:Y:S02]  /*33b90*/  LEA R6, P6, R12, R163, 0x2 ;  /* 0x000000a30c067211 */ /* 0x000fe400078c10ff */
[-C--:B------:R-:W-:Y:S02]  /*33ba0*/  LEA.HI.X.SX32 R5, R0, R199.reuse, 0x2, P5 ;  /* 0x000000c700057211 */ /* 0x080fe400028f16ff */
[----:B-----5:R-:W-:Y:S01]  /*33bb0*/  ISETP.LT.AND P5, PT, R7, UR5, !P1 ;  /* 0x0000000507007c0c */ /* 0x020fe2000cfa1270 */
[----:B------:R-:W4:Y:S01]  /*33bc0*/  LDCU UR5, c[0x0][0x39c] ;  /* 0x00007380ff0577ac */ /* 0x000f220008000800 */
[----:B------:R-:W-:Y:S01]  /*33bd0*/  LEA.HI.X.SX32 R7, R12, R199, 0x2, P6 ;  /* 0x000000c70c077211 */ /* 0x000fe200030f16ff */
[----:B------:R-:W-:Y:S01]  /*33be0*/  IMAD R12, R3, 0x2, R12 ;  /* 0x00000002030c7824 */ /* 0x000fe200078e020c */
[----:B------:R5:W-:Y:S01]  /*33bf0*/  @P4 STG.E desc[UR16][R4.64], R31 ;  /* 0x0000001f04004986 */ /* 0x000be2000c101910 */
[----:B------:R-:W-:-:S02]  /*33c00*/  LOP3.LUT R0, R2, 0x9e, RZ, 0xfc, !PT ;  /* 0x0000009e02007812 */ /* 0x000fc400078efcff */
[----:B--2---:R-:W-:Y:S01]  /*33c10*/  LOP3.LUT R10, R2, 0xa0, RZ, 0xfc, !PT ;  /* 0x000000a0020a7812 */ /* 0x004fe200078efcff */
[----:B------:R2:W-:Y:S01]  /*33c20*/  @P3 STG.E desc[UR16][R6.64], R36 ;  /* 0x0000002406003986 */ /* 0x0005e2000c101910 */
[----:B------:R-:W-:Y:S02]  /*33c30*/  LEA R8, P3, R12, R163, 0x2 ;  /* 0x000000a30c087211 */ /* 0x000fe400078610ff */
[----:B---3--:R-:W-:Y:S01]  /*33c40*/  ISETP.LT.AND P4, PT, R0, UR6, !P1 ;  /* 0x0000000600007c0c */ /* 0x008fe2000cf81270 */
[C---:B------:R-:W-:Y:S01]  /*33c50*/  IMAD R0, R3.reuse, 0x2, R12 ;  /* 0x0000000203007824 */ /* 0x040fe200078e020c */
[----:B------:R-:W-:Y:S01]  /*33c60*/  LEA.HI.X.SX32 R9, R12, R199, 0x2, P3 ;  /* 0x000000c70c097211 */ /* 0x000fe200018f16ff */
[----:B------:R-:W3:Y:S01]  /*33c70*/  LDCU UR6, c[0x0][0x39c] ;  /* 0x00007380ff0677ac */ /* 0x000ee20008000800 */
[----:B-1----:R-:W-:Y:S01]  /*33c80*/  ISETP.LT.AND P3, PT, R10, UR4, !P1 ;  /* 0x000000040a007c0c */ /* 0x002fe2000cf61270 */
[----:B------:R-:W-:Y:S01]  /*33c90*/  IMAD R10, R3, 0x2, R0 ;  /* 0x00000002030a7824 */ /* 0x000fe200078e0200 */
[----:B-----5:R-:W-:Y:S01]  /*33ca0*/  LOP3.LUT R5, R2, 0xa2, RZ, 0xfc, !PT ;  /* 0x000000a202057812 */ /* 0x020fe200078efcff */
[----:B------:R-:W1:Y:S01]  /*33cb0*/  LDCU UR4, c[0x0][0x39c] ;  /* 0x00007380ff0477ac */ /* 0x000e620008000800 */
[C---:B------:R-:W-:Y:S01]  /*33cc0*/  LEA R4, P6, R0.reuse, R163, 0x2 ;  /* 0x000000a300047211 */ /* 0x040fe200078c10ff */
[----:B------:R5:W-:Y:S01]  /*33cd0*/  @P0 STG.E desc[UR16][R8.64], R37 ;  /* 0x0000002508000986 */ /* 0x000be2000c101910 */
[----:B----4-:R-:W-:Y:S01]  /*33ce0*/  ISETP.LT.AND P0, PT, R5, UR5, !P1 ;  /* 0x0000000505007c0c */ /* 0x010fe2000cf01270 */
[----:B------:R-:W4:Y:S01]  /*33cf0*/  LDCU UR5, c[0x0][0x39c] ;  /* 0x00007380ff0577ac */ /* 0x000f220008000800 */
[----:B------:R-:W-:Y:S01]  /*33d00*/  LEA.HI.X.SX32 R5, R0, R199, 0x2, P6 ;  /* 0x000000c700057211 */ /* 0x000fe200030f16ff */
[----:B------:R-:W-:Y:S01]  /*33d10*/  IMAD R0, R3, 0x2, R10 ;  /* 0x0000000203007824 */ /* 0x000fe200078e020a */
[----:B--2---:R-:W-:-:S02]  /*33d20*/  LEA R6, P6, R10, R163, 0x2 ;  /* 0x000000a30a067211 */ /* 0x004fc400078c10ff */
[----:B------:R-:W-:Y:S01]  /*33d30*/  LOP3.LUT R11, R2, 0xa4, RZ, 0xfc, !PT ;  /* 0x000000a4020b7812 */ /* 0x000fe200078efcff */
[----:B------:R2:W-:Y:S01]  /*33d40*/  @P5 STG.E desc[UR16][R4.64], R38 ;  /* 0x0000002604005986 */ /* 0x0005e2000c101910 */
[----:B------:R-:W-:Y:S02]  /*33d50*/  LEA.HI.X.SX32 R7, R10, R199, 0x2, P6 ;  /* 0x000000c70a077211 */ /* 0x000fe400030f16ff */
[----:B------:R-:W-:Y:S02]  /*33d60*/  LEA R10, P6, R0, R163, 0x2 ;  /* 0x000000a3000a7211 */ /* 0x000fe400078c10ff */
[----:B-----5:R-:W-:Y:S01]  /*33d70*/  LOP3.LUT R8, R2, 0xa6, RZ, 0xfc, !PT ;  /* 0x000000a602087812 */ /* 0x020fe200078efcff */
[----:B------:R5:W-:Y:S01]  /*33d80*/  @P4 STG.E desc[UR16][R6.64], R39 ;  /* 0x0000002706004986 */ /* 0x000be2000c101910 */
[----:B---3--:R-:W-:Y:S01]  /*33d90*/  ISETP.LT.AND P5, PT, R11, UR6, !P1 ;  /* 0x000000060b007c0c */ /* 0x008fe2000cfa1270 */
[----:B------:R-:W3:Y:S01]  /*33da0*/  LDCU UR6, c[0x0][0x39c] ;  /* 0x00007380ff0677ac */ /* 0x000ee20008000800 */
[----:B------:R-:W-:Y:S01]  /*33db0*/  LEA.HI.X.SX32 R11, R0, R199, 0x2, P6 ;  /* 0x000000c7000b7211 */ /* 0x000fe200030f16ff */
[C---:B------:R-:W-:Y:S01]  /*33dc0*/  IMAD R0, R3.reuse, 0x2, R0 ;  /* 0x0000000203007824 */ /* 0x040fe200078e0200 */
[----:B-1----:R-:W-:Y:S01]  /*33dd0*/  ISETP.LT.AND P4, PT, R8, UR4, !P1 ;  /* 0x0000000408007c0c */ /* 0x002fe2000cf81270 */
[----:B------:R-:W1:Y:S01]  /*33de0*/  LDCU UR4, c[0x0][0x39c] ;  /* 0x00007380ff0477ac */ /* 0x000e620008000800 */
[----:B------:R-:W-:Y:S01]  /*33df0*/  LOP3.LUT R9, R2, 0xa8, RZ, 0xfc, !PT ;  /* 0x000000a802097812 */ /* 0x000fe200078efcff */
[----:B------:R-:W-:Y:S01]  /*33e00*/  IMAD R8, R3, 0x2, R0 ;  /* 0x0000000203087824 */ /* 0x000fe200078e0200 */
[C---:B--2---:R-:W-:Y:S01]  /*33e10*/  LEA R4, P6, R0.reuse, R163, 0x2 ;  /* 0x000000a300047211 */ /* 0x044fe200078c10ff */
[----:B------:R2:W-:Y:S01]  /*33e20*/  @P3 STG.E desc[UR16][R10.64], R44 ;  /* 0x0000002c0a003986 */ /* 0x0005e2000c101910 */
[----:B----4-:R-:W-:Y:S01]  /*33e30*/  ISETP.LT.AND P3, PT, R9, UR5, !P1 ;  /* 0x0000000509007c0c */ /* 0x010fe2000cf61270 */
[----:B------:R-:W4:Y:S01]  /*33e40*/  LDCU UR5, c[0x0][0x39c] ;  /* 0x00007380ff0577ac */ /* 0x000f220008000800 */
[----:B------:R-:W-:Y:S01]  /*33e50*/  LEA.HI.X.SX32 R5, R0, R199, 0x2, P6 ;  /* 0x000000c700057211 */ /* 0x000fe200030f16ff */
[----:B------:R-:W-:Y:S01]  /*33e60*/  IMAD R0, R3, 0x2, R8 ;  /* 0x0000000203007824 */ /* 0x000fe200078e0208 */
[----:B-----5:R-:W-:-:S02]  /*33e70*/  LEA R6, P6, R8, R163, 0x2 ;  /* 0x000000a308067211 */ /* 0x020fc400078c10ff */
[----:B------:R-:W-:Y:S01]  /*33e80*/  LOP3.LUT R9, R2, 0xaa, RZ, 0xfc, !PT ;  /* 0x000000aa02097812 */ /* 0x000fe200078efcff */
[----:B------:R5:W-:Y:S01]  /*33e90*/  @P0 STG.E desc[UR16][R4.64], R45 ;  /* 0x0000002d04000986 */ /* 0x000be2000c101910 */
[----:B------:R-:W-:Y:S02]  /*33ea0*/  LEA.HI.X.SX32 R7, R8, R199, 0x2, P6 ;  /* 0x000000c708077211 */ /* 0x000fe400030f16ff */
[----:B------:R-:W-:Y:S02]  /*33eb0*/  LEA R8, P6, R0, R163, 0x2 ;  /* 0x000000a300087211 */ /* 0x000fe400078c10ff */
[----:B--2---:R-:W-:Y:S01]  /*33ec0*/  LOP3.LUT R10, R2, 0xac, RZ, 0xfc, !PT ;  /* 0x000000ac020a7812 */ /* 0x004fe200078efcff */
[----:B------:R2:W-:Y:S01]  /*33ed0*/  @P5 STG.E desc[UR16][R6.64], R46 ;  /* 0x0000002e06005986 */ /* 0x0005e2000c101910 */
[----:B-1----:R-:W-:Y:S01]  /*33ee0*/  ISETP.LT.AND P0, PT, R9, UR4, !P1 ;  /* 0x0000000409007c0c */ /* 0x002fe2000cf01270 */
[----:B------:R-:W1:Y:S01]  /*33ef0*/  LDCU UR4, c[0x0][0x39c] ;  /* 0x00007380ff0477ac */ /* 0x000e620008000800 */
[----:B------:R-:W-:Y:S01]  /*33f00*/  LEA.HI.X.SX32 R9, R0, R199, 0x2, P6 ;  /* 0x000000c700097211 */ /* 0x000fe200030f16ff */
[C---:B------:R-:W-:Y:S01]  /*33f10*/  IMAD R0, R3.reuse, 0x2, R0 ;  /* 0x0000000203007824 */ /* 0x040fe200078e0200 */
[----:B---3--:R-:W-:Y:S01]  /*33f20*/  ISETP.LT.AND P5, PT, R10, UR6, !P1 ;  /* 0x000000060a007c0c */ /* 0x008fe2000cfa1270 */
[----:B------:R-:W3:Y:S01]  /*33f30*/  LDCU UR6, c[0x0][0x39c] ;  /* 0x00007380ff0677ac */ /* 0x000ee20008000800 */
[----:B------:R-:W-:Y:S01]  /*33f40*/  LOP3.LUT R11, R2, 0xae, RZ, 0xfc, !PT ;  /* 0x000000ae020b7812 */ /* 0x000fe200078efcff */
[----:B------:R-:W-:Y:S01]  /*33f50*/  IMAD R10, R3, 0x2, R0 ;  /* 0x00000002030a7824 */ /* 0x000fe200078e0200 */
[C---:B-----5:R-:W-:Y:S01]  /*33f60*/  LEA R4, P6, R0.reuse, R163, 0x2 ;  /* 0x000000a300047211 */ /* 0x060fe200078c10ff */
[----:B------:R5:W-:Y:S01]  /*33f70*/  @P4 STG.E desc[UR16][R8.64], R47 ;  /* 0x0000002f08004986 */ /* 0x000be2000c101910 */
[----:B----4-:R-:W-:Y:S01]  /*33f80*/  ISETP.LT.AND P4, PT, R11, UR5, !P1 ;  /* 0x000000050b007c0c */ /* 0x010fe2000cf81270 */
[----:B------:R-:W4:Y:S01]  /*33f90*/  LDCU UR5, c[0x0][0x39c] ;  /* 0x00007380ff0577ac */ /* 0x000f220008000800 */
[----:B------:R-:W-:Y:S01]  /*33fa0*/  LEA.HI.X.SX32 R5, R0, R199, 0x2, P6 ;  /* 0x000000c700057211 */ /* 0x000fe200030f16ff */
[----:B------:R-:W-:Y:S01]  /*33fb0*/  IMAD R0, R3, 0x2, R10 ;  /* 0x0000000203007824 */ /* 0x000fe200078e020a */
[----:B--2---:R-:W-:-:S02]  /*33fc0*/  LEA R6, P6, R10, R163, 0x2 ;  /* 0x000000a30a067211 */ /* 0x004fc400078c10ff */
[----:B------:R-:W-:Y:S01]  /*33fd0*/  LOP3.LUT R11, R2, 0xb0, RZ, 0xfc, !PT ;  /* 0x000000b0020b7812 */ /* 0x000fe200078efcff */
[----:B------:R-:W-:Y:S01]  /*33fe0*/  IMAD R12, R3, 0x2, R0 ;  /* 0x00000002030c7824 */ /* 0x000fe200078e0200 */
[----:B------:R-:W-:Y:S01]  /*33ff0*/  LEA.HI.X.SX32 R7, R10, R199, 0x2, P6 ;  /* 0x000000c70a077211 */ /* 0x000fe200030f16ff */
[----:B------:R2:W-:Y:S01]  /*34000*/  @P3 STG.E desc[UR16][R4.64], R52 ;  /* 0x0000003404003986 */ /* 0x0005e2000c101910 */
[----:B-1----:R-:W-:Y:S01]  /*34010*/  ISETP.LT.AND P3, PT, R11, UR4, !P1 ;  /* 0x000000040b007c0c */ /* 0x002fe2000cf61270 */
[----:B------:R-:W1:Y:S01]  /*34020*/  LDCU UR4, c[0x0][0x39c] ;  /* 0x00007380ff0477ac */ /* 0x000e620008000800 */
[----:B-----5:R-:W-:Y:S01]  /*34030*/  LEA R8, P6, R0, R163, 0x2 ;  /* 0x000000a300087211 */ /* 0x020fe200078c10ff */
[----:B------:R5:W-:Y:S01]  /*34040*/  @P0 STG.E desc[UR16][R6.64], R53 ;  /* 0x0000003506000986 */ /* 0x000be2000c101910 */
[----:B------:R-:W-:Y:S02]  /*34050*/  LOP3.LUT R11, R2, 0xb2, RZ, 0xfc, !PT ;  /* 0x000000b2020b7812 */ /* 0x000fe400078efcff */
[----:B------:R-:W-:-:S02]  /*34060*/  LEA.HI.X.SX32 R9, R0, R199, 0x2, P6 ;  /* 0x000000c700097211 */ /* 0x000fc400030f16ff */
[C---:B------:R-:W-:Y:S02]  /*34070*/  LEA R10, P6, R12.reuse, R163, 0x2 ;  /* 0x000000a30c0a7211 */ /* 0x040fe400078c10ff */
[----:B---3--:R-:W-:Y:S01]  /*34080*/  ISETP.LT.AND P0, PT, R11, UR6, !P1 ;  /* 0x000000060b007c0c */ /* 0x008fe2000cf01270 */
[----:B------:R-:W3:Y:S01]  /*34090*/  LDCU UR6, c[0x0][0x39c] ;  /* 0x00007380ff0677ac */ /* 0x000ee20008000800 */
[----:B------:R-:W-:Y:S01]  /*340a0*/  LEA.HI.X.SX32 R11, R12, R199, 0x2, P6 ;  /* 0x000000c70c0b7211 */ /* 0x000fe200030f16ff */
[----:B------:R1:W-:Y:S01]  /*340b0*/  @P5 STG.E desc[UR16][R8.64], R54 ;  /* 0x0000003608005986 */ /* 0x0003e2000c101910 */
[----:B------:R-:W-:Y:S02]  /*340c0*/  LOP3.LUT R0, R2, 0xb4, RZ, 0xfc, !PT ;  /* 0x000000b402007812 */ /* 0x000fe400078efcff */
[C---:B------:R-:W-:Y:S01]  /*340d0*/  LEA R12, R3.reuse, R12, 0x1 ;  /* 0x0000000c030c7211 */ /* 0x040fe200078e08ff */
[----:B------:R3:W-:Y:S01]  /*340e0*/  @P4 STG.E desc[UR16][R10.64], R55 ;  /* 0x000000370a004986 */ /* 0x0007e2000c101910 */
[----:B----4-:R-:W-:Y:S01]  /*340f0*/  ISETP.LT.AND P5, PT, R0, UR5, !P1 ;  /* 0x0000000500007c0c */ /* 0x010fe2000cfa1270 */
[----:B------:R-:W4:Y:S01]  /*34100*/  LDCU UR5, c[0x0][0x39c] ;  /* 0x00007380ff0577ac */ /* 0x000f220008000800 */
[----:B--2---:R-:W-:Y:S01]  /*34110*/  LEA R4, P4, R12, R163, 0x2 ;  /* 0x000000a30c047211 */ /* 0x004fe200078810ff */
[----:B------:R-:W-:Y:S01]  /*34120*/  IMAD R0, R3, 0x2, R12 ;  /* 0x0000000203007824 */ /* 0x000fe200078e020c */
[----:B-----5:R-:W-:-:S02]  /*34130*/  LOP3.LUT R7, R2, 0xb6, RZ, 0xfc, !PT ;  /* 0x000000b602077812 */ /* 0x020fc400078efcff */
[----:B------:R-:W-:Y:S02]  /*34140*/  LEA.HI.X.SX32 R5, R12, R199, 0x2, P4 ;  /* 0x000000c70c057211 */ /* 0x000fe400020f16ff */
[C---:B------:R-:W-:Y:S02]  /*34150*/  LEA R6, P6, R0.reuse, R163, 0x2 ;  /* 0x000000a300067211 */ /* 0x040fe400078c10ff */
[----:B-1----:R-:W-:Y:S01]  /*34160*/  ISETP.LT.AND P4, PT, R7, UR4, !P1 ;  /* 0x0000000407007c0c */ /* 0x002fe2000cf81270 */
[----:B------:R-:W1:Y:S01]  /*34170*/  LDCU UR4, c[0x0][0x39c] ;  /* 0x00007380ff0477ac */ /* 0x000e620008000800 */
[----:B------:R-:W-:Y:S01]  /*34180*/  LEA.HI.X.SX32 R7, R0, R199, 0x2, P6 ;  /* 0x000000c700077211 */ /* 0x000fe200030f16ff */
[C---:B------:R-:W-:Y:S01]  /*34190*/  IMAD R0, R3.reuse, 0x2, R0 ;  /* 0x0000000203007824 */ /* 0x040fe200078e0200 */
[C---:B------:R-:W-:Y:S01]  /*341a0*/  LOP3.LUT R8, R2.reuse, 0xb8, RZ, 0xfc, !PT ;  /* 0x000000b802087812 */ /* 0x040fe200078efcff */
[----:B------:R2:W-:Y:S01]  /*341b0*/  @P3 STG.E desc[UR16][R4.64], R60 ;  /* 0x0000003c04003986 */ /* 0x0005e2000c101910 */
[----:B---3--:R-:W-:Y:S01]  /*341c0*/  LOP3.LUT R11, R2, 0xba, RZ, 0xfc, !PT ;  /* 0x000000ba020b7812 */ /* 0x008fe200078efcff */
[C---:B------:R-:W-:Y:S01]  /*341d0*/  IMAD R10, R3.reuse, 0x2, R0 ;  /* 0x00000002030a7824 */ /* 0x040fe200078e0200 */
[----:B------:R-:W-:Y:S01]  /*341e0*/  ISETP.LT.AND P3, PT, R8, UR6, !P1 ;  /* 0x0000000608007c0c */ /* 0x000fe2000cf61270 */
[----:B------:R3:W-:Y:S01]  /*341f0*/  @P0 STG.E desc[UR16][R6.64], R61 ;  /* 0x0000003d06000986 */ /* 0x0007e2000c101910 */
[C---:B------:R-:W-:Y:S01]  /*34200*/  LEA R8, P0, R0.reuse, R163, 0x2 ;  /* 0x000000a300087211 */ /* 0x040fe200078010ff */
[----:B------:R-:W5:Y:S03]  /*34210*/  LDCU UR6, c[0x0][0x39c] ;  /* 0x00007380ff0677ac */ /* 0x000f660008000800 */
[----:B------:R-:W-:Y:S01]  /*34220*/  LEA.HI.X.SX32 R9, R0, R199, 0x2, P0 ;  /* 0x000000c700097211 */ /* 0x000fe200000f16ff */
[----:B------:R-:W-:Y:S01]  /*34230*/  IMAD R0, R3, 0x2, R10 ;  /* 0x0000000203007824 */ /* 0x000fe200078e020a */
[----:B----4-:R-:W-:Y:S01]  /*34240*/  ISETP.LT.AND P0, PT, R11, UR5, !P1 ;  /* 0x000000050b007c0c */ /* 0x010fe2000cf01270 */
[----:B------:R-:W4:Y:S01]  /*34250*/  LDCU UR5, c[0x0][0x39c] ;  /* 0x00007380ff0577ac */ /* 0x000f220008000800 */
[----:B--2---:R-:W-:Y:S01]  /*34260*/  LOP3.LUT R5, R2, 0xbc, RZ, 0xfc, !PT ;  /* 0x000000bc02057812 */ /* 0x004fe200078efcff */
[----:B------:R2:W-:Y:S01]  /*34270*/  @P5 STG.E desc[UR16][R8.64], R62 ;  /* 0x0000003e08005986 */ /* 0x0005e2000c101910 */
[C---:B------:R-:W-:Y:S01]  /*34280*/  LEA R4, P6, R10.reuse, R163, 0x2 ;  /* 0x000000a30a047211 */ /* 0x040fe200078c10ff */
[----:B------:R-:W-:Y:S01]  /*34290*/  IMAD R12, R3, 0x2, R0 ;  /* 0x00000002030c7824 */ /* 0x000fe200078e0200 */
[----:B-1----:R-:W-:Y:S01]  /*342a0*/  ISETP.LT.AND P5, PT, R5, UR4, !P1 ;  /* 0x0000000405007c0c */ /* 0x002fe2000cfa1270 */
[----:B------:R-:W1:Y:S01]  /*342b0*/  LDCU UR4, c[0x0][0x39c] ;  /* 0x00007380ff0477ac */ /* 0x000e620008000800 */
[----:B------:R-:W-:-:S02]  /*342c0*/  LEA.HI.X.SX32 R5, R10, R199, 0x2, P6 ;  /* 0x000000c70a057211 */ /* 0x000fc400030f16ff */
[----:B---3--:R-:W-:Y:S02]  /*342d0*/  LEA R6, P6, R0, R163, 0x2 ;  /* 0x000000a300067211 */ /* 0x008fe400078c10ff */
[----:B------:R-:W-:Y:S01]  /*342e0*/  LOP3.LUT R11, R2, 0xbe, RZ, 0xfc, !PT ;  /* 0x000000be020b7812 */ /* 0x000fe200078efcff */
[----:B------:R3:W-:Y:S01]  /*342f0*/  @P4 STG.E desc[UR16][R4.64], R63 ;  /* 0x0000003f04004986 */ /* 0x0007e2000c101910 */
[----:B------:R-:W-:Y:S02]  /*34300*/  LEA.HI.X.SX32 R7, R0, R199, 0x2, P6 ;  /* 0x000000c700077211 */ /* 0x000fe400030f16ff */
[----:B------:R-:W-:Y:S02]  /*34310*/  LEA R10, P6, R12, R163, 0x2 ;  /* 0x000000a30c0a7211 */ /* 0x000fe400078c10ff */
[----:B------:R-:W-:Y:S01]  /*34320*/  LOP3.LUT R0, R2, 0xc0, RZ, 0xfc, !PT ;  /* 0x000000c002007812 */ /* 0x000fe200078efcff */
[----:B------:R1:W-:Y:S01]  /*34330*/  @P3 STG.E desc[UR16][R6.64], R68 ;  /* 0x0000004406003986 */ /* 0x0003e2000c101910 */
[----:B-----5:R-:W-:Y:S01]  /*34340*/  ISETP.LT.AND P4, PT, R11, UR6, !P1 ;  /* 0x000000060b007c0c */ /* 0x020fe2000cf81270 */
[----:B------:R-:W5:Y:S01]  /*34350*/  LDCU UR6, c[0x0][0x39c] ;  /* 0x00007380ff0677ac */ /* 0x000f620008000800 */
[----:B------:R-:W-:Y:S01]  /*34360*/  LEA.HI.X.SX32 R11, R12, R199, 0x2, P6 ;  /* 0x000000c70c0b7211 */ /* 0x000fe200030f16ff */
[C---:B------:R-:W-:Y:S01]  /*34370*/  IMAD R12, R3.reuse, 0x2, R12 ;  /* 0x00000002030c7824 */ /* 0x040fe200078e020c */
[----:B----4-:R-:W-:Y:S01]  /*34380*/  ISETP.LT.AND P3, PT, R0, UR5, !P1 ;  /* 0x0000000500007c0c */ /* 0x010fe2000cf61270 */
[----:B------:R-:W4:Y:S01]  /*34390*/  LDCU UR5, c[0x0][0x39c] ;  /* 0x00007380ff0577ac */ /* 0x000f220008000800 */
[----:B--2---:R-:W-:Y:S01]  /*343a0*/  LOP3.LUT R8, R2, 0xc2, RZ, 0xfc, !PT ;  /* 0x000000c202087812 */ /* 0x004fe200078efcff */
[C---:B------:R-:W-:Y:S01]  /*343b0*/  IMAD R0, R3.reuse, 0x2, R12 ;  /* 0x0000000203007824 */ /* 0x040fe200078e020c */
[----:B---3--:R-:W-:Y:S01]  /*343c0*/  LEA R4, P6, R12, R163, 0x2 ;  /* 0x000000a30c047211 */ /* 0x008fe200078c10ff */
[----:B------:R2:W-:Y:S01]  /*343d0*/  @P0 STG.E desc[UR16][R10.64], R69 ;  /* 0x000000450a000986 */ /* 0x0005e2000c101910 */
[----:B-1----:R-:W-:Y:S01]  /*343e0*/  ISETP.LT.AND P0, PT, R8, UR4, !P1 ;  /* 0x0000000408007c0c */ /* 0x002fe2000cf01270 */
[----:B------:R-:W1:Y:S01]  /*343f0*/  LDCU UR4, c[0x0][0x39c] ;  /* 0x00007380ff0477ac */ /* 0x000e620008000800 */
[----:B------:R-:W-:Y:S01]  /*34400*/  LEA.HI.X.SX32 R5, R12, R199, 0x2, P6 ;  /* 0x000000c70c057211 */ /* 0x000fe200030f16ff */
[----:B------:R-:W-:Y:S01]  /*34410*/  IMAD R12, R3, 0x2, R0 ;  /* 0x00000002030c7824 */ /* 0x000fe200078e0200 */
[----:B------:R-:W-:-:S02]  /*34420*/  LEA R6, P6, R0, R163, 0x2 ;  /* 0x000000a300067211 */ /* 0x000fc400078c10ff */
[----:B------:R-:W-:Y:S01]  /*34430*/  LOP3.LUT R9, R2, 0xc4, RZ, 0xfc, !PT ;  /* 0x000000c402097812 */ /* 0x000fe200078efcff */
[----:B------:R3:W-:Y:S01]  /*34440*/  @P5 STG.E desc[UR16][R4.64], R70 ;  /* 0x0000004604005986 */ /* 0x0007e2000c101910 */
[----:B------:R-:W-:Y:S02]  /*34450*/  LEA.HI.X.SX32 R7, R0, R199, 0x2, P6 ;  /* 0x000000c700077211 */ /* 0x000fe400030f16ff */
[----:B------:R-:W-:Y:S02]  /*34460*/  LEA R8, P6, R12, R163, 0x2 ;  /* 0x000000a30c087211 */ /* 0x000fe400078c10ff */
[----:B------:R-:W-:Y:S01]  /*34470*/  LOP3.LUT R0, R2, 0xc6, RZ, 0xfc, !PT ;  /* 0x000000c602007812 */ /* 0x000fe200078efcff */
[----:B------:R1:W-:Y:S01]  /*34480*/  @P4 STG.E desc[UR16][R6.64], R71 ;  /* 0x0000004706004986 */ /* 0x0003e2000c101910 */
[----:B----4-:R-:W-:Y:S01]  /*34490*/  ISETP.LT.AND P5, PT, R9, UR5, !P1 ;  /* 0x0000000509007c0c */ /* 0x010fe2000cfa1270 */
[----:B------:R-:W4:Y:S01]  /*344a0*/  LDCU UR5, c[0x0][0x39c] ;  /* 0x00007380ff0577ac */ /* 0x000f220008000800 */
[----:B------:R-:W-:Y:S01]  /*344b0*/  LEA.HI.X.SX32 R9, R12, R199, 0x2, P6 ;  /* 0x000000c70c097211 */ /* 0x000fe200030f16ff */
[C---:B------:R-:W-:Y:S01]  /*344c0*/  IMAD R12, R3.reuse, 0x2, R12 ;  /* 0x00000002030c7824 */ /* 0x040fe200078e020c */
[----:B-----5:R-:W-:Y:S01]  /*344d0*/  ISETP.LT.AND P4, PT, R0, UR6, !P1 ;  /* 0x0000000600007c0c */ /* 0x020fe2000cf81270 */
[----:B------:R-:W5:Y:S01]  /*344e0*/  LDCU UR6, c[0x0][0x39c] ;  /* 0x00007380ff0677ac */ /* 0x000f620008000800 */
        /* <DEDUP_REMOVED lines=10> */
[----:B------:R-:W-:Y:S01]  /*34590*/  @P0 STG.E desc[UR16][R4.64], R77 ;  /* 0x0000004d04000986 */ /* 0x000fe2000c101910 */
[----:B------:R-:W-:Y:S01]  /*345a0*/  LEA.HI.X.SX32 R7, R0, R199, 0x2, P6 ;  /* 0x000000c700077211 */ /* 0x000fe200030f16ff */
[----:B------:R-:W-:Y:S01]  /*345b0*/  IMAD R0, R3, 0x2, R10 ;  /* 0x0000000203007824 */ /* 0x000fe200078e020a */
[----:B----4-:R-:W-:Y:S01]  /*345c0*/  ISETP.LT.AND P0, PT, R11, UR5, !P1 ;  /* 0x000000050b007c0c */ /* 0x010fe2000cf01270 */
[----:B------:R-:W3:Y:S01]  /*345d0*/  LDCU UR5, c[0x0][0x39c] ;  /* 0x00007380ff0577ac */ /* 0x000ee20008000800 */
[----:B--2---:R-:W-:Y:S01]  /*345e0*/  LEA R8, P6, R10, R163, 0x2 ;  /* 0x000000a30a087211 */ /* 0x004fe200078c10ff */
[----:B------:R2:W-:Y:S01]  /*345f0*/  @P5 STG.E desc[UR16][R6.64], R78 ;  /* 0x0000004e06005986 */ /* 0x0005e2000c101910 */
[----:B------:R-:W-:Y:S02]  /*34600*/  LOP3.LUT R11, R2, 0xcc, RZ, 0xfc, !PT ;  /* 0x000000cc020b7812 */ /* 0x000fe400078efcff */
[----:B------:R-:W-:-:S02]  /*34610*/  LEA.HI.X.SX32 R9, R10, R199, 0x2, P6 ;  /* 0x000000c70a097211 */ /* 0x000fc400030f16ff */
[----:B------:R-:W-:Y:S02]  /*34620*/  LEA R10, P6, R0, R163, 0x2 ;  /* 0x000000a3000a7211 */ /* 0x000fe400078c10ff */
[----:B-----5:R-:W-:Y:S01]  /*34630*/  ISETP.LT.AND P5, PT, R11, UR6, !P1 ;  /* 0x000000060b007c0c */ /* 0x020fe2000cfa1270 */
[----:B------:R-:W-:Y:S01]  /*34640*/  @P4 STG.E desc[UR16][R8.64], R79 ;  /* 0x0000004f08004986 */ /* 0x000fe2000c101910 */
[----:B------:R-:W-:Y:S01]  /*34650*/  LOP3.LUT R12, R2, 0xce, RZ, 0xfc, !PT ;  /* 0x000000ce020c7812 */ /* 0x000fe200078efcff */
[----:B------:R-:W4:Y:S01]  /*34660*/  LDCU UR6, c[0x0][0x39c] ;  /* 0x00007380ff0677ac */ /* 0x000f220008000800 */
[----:B------:R-:W-:Y:S01]  /*34670*/  LEA.HI.X.SX32 R11, R0, R199, 0x2, P6 ;  /* 0x000000c7000b7211 */ /* 0x000fe200030f16ff */
[C---:B------:R-:W-:Y:S01]  /*34680*/  IMAD R0, R3.reuse, 0x2, R0 ;  /* 0x0000000203007824 */ /* 0x040fe200078e0200 */
[----:B-1----:R-:W-:Y:S01]  /*34690*/  ISETP.LT.AND P4, PT, R12, UR4, !P1 ;  /* 0x000000040c007c0c */ /* 0x002fe2000cf81270 */
[----:B------:R-:W1:Y:S01]  /*346a0*/  LDCU UR4, c[0x0][0x39c] ;  /* 0x00007380ff0477ac */ /* 0x000e620008000800 */
[----:B--2---:R-:W-:Y:S01]  /*346b0*/  LOP3.LUT R7, R2, 0xd0, RZ, 0xfc, !PT ;  /* 0x000000d002077812 */ /* 0x004fe200078efcff */
[----:B------:R-:W-:Y:S01]  /*346c0*/  IMAD R12, R3, 0x2, R0 ;  /* 0x00000002030c7824 */ /* 0x000fe200078e0200 */
[----:B------:R2:W-:Y:S01]  /*346d0*/  @P3 STG.E desc[UR16][R10.64], R84 ;  /* 0x000000540a003986 */ /* 0x0005e2000c101910 */
[----:B------:R-:W-:-:S03]  /*346e0*/  LEA R4, P3, R0, R163, 0x2 ;  /* 0x000000a300047211 */ /* 0x000fc600078610ff */
[----:B------:R-:W-:Y:S02]  /*346f0*/  LEA R6, P6, R12, R163, 0x2 ;  /* 0x000000a30c067211 */ /* 0x000fe400078c10ff */
[-C--:B------:R-:W-:Y:S02]  /*34700*/  LEA.HI.X.SX32 R5, R0, R199.reuse, 0x2, P3 ;  /* 0x000000c700057211 */ /* 0x080fe400018f16ff */
[----:B---3--:R-:W-:Y:S01]  /*34710*/  ISETP.LT.AND P3, PT, R7, UR5, !P1 ;  /* 0x0000000507007c0c */ /* 0x008fe2000cf61270 */
[----:B------:R-:W3:Y:S01]  /*34720*/  LDCU UR5, c[0x0][0x39c] ;  /* 0x00007380ff0577ac */ /* 0x000ee20008000800 */
[----:B------:R-:W-:Y:S01]  /*34730*/  LEA.HI.X.SX32 R7, R12, R199, 0x2, P6 ;  /* 0x000000c70c077211 */ /* 0x000fe200030f16ff */
[----:B------:R-:W-:Y:S01]  /*34740*/  IMAD R12, R3, 0x2, R12 ;  /* 0x00000002030c7824 */ /* 0x000fe200078e020c */
[----:B------:R5:W-:Y:S01]  /*34750*/  @P0 STG.E desc[UR16][R4.64], R85 ;  /* 0x0000005504000986 */ /* 0x000be2000c101910 */
[C---:B------:R-:W-:Y:S02]  /*34760*/  LOP3.LUT R0, R2.reuse, 0xd2, RZ, 0xfc, !PT ;  /* 0x000000d202007812 */ /* 0x040fe400078efcff */
[----:B--2---:R-:W-:Y:S01]  /*34770*/  LOP3.LUT R10, R2, 0xd4, RZ, 0xfc, !PT ;  /* 0x000000d4020a7812 */ /* 0x004fe200078efcff */
[----:B------:R2:W-:Y:S01]  /*34780*/  @P5 STG.E desc[UR16][R6.64], R86 ;  /* 0x0000005606005986 */ /* 0x0005e2000c101910 */
[----:B------:R-:W-:-:S02]  /*34790*/  LEA R8, P5, R12, R163, 0x2 ;  /* 0x000000a30c087211 */ /* 0x000fc400078a10ff */
[----:B----4-:R-:W-:Y:S01]  /*347a0*/  ISETP.LT.AND P0, PT, R0, UR6, !P1 ;  /* 0x0000000600007c0c */ /* 0x010fe2000cf01270 */
[C---:B------:R-:W-:Y:S01]  /*347b0*/  IMAD R0, R3.reuse, 0x2, R12 ;  /* 0x0000000203007824 */ /* 0x040fe200078e020c */
[----:B------:R-:W-:Y:S01]  /*347c0*/  LEA.HI.X.SX32 R9, R12, R199, 0x2, P5 ;  /* 0x000000c70c097211 */ /* 0x000fe200028f16ff */
[----:B------:R-:W4:Y:S01]  /*347d0*/  LDCU UR6, c[0x0][0x39c] ;  /* 0x00007380ff0677ac */ /* 0x000f220008000800 */
[----:B-1----:R-:W-:Y:S01]  /*347e0*/  ISETP.LT.AND P5, PT, R10, UR4, !P1 ;  /* 0x000000040a007c0c */ /* 0x002fe2000cfa1270 */
[----:B------:R-:W-:Y:S01]  /*347f0*/  IMAD R10, R3, 0x2, R0 ;  /* 0x00000002030a7824 */ /* 0x000fe200078e0200 */
[----:B-----5:R-:W-:Y:S01]  /*34800*/  LOP3.LUT R5, R2, 0xd6, RZ, 0xfc, !PT ;  /* 0x000000d602057812 */ /* 0x020fe200078efcff */
[----:B------:R-:W1:Y:S01]  /*34810*/  LDCU UR4, c[0x0][0x39c] ;  /* 0x00007380ff0477ac */ /* 0x000e620008000800 */
[C---:B------:R-:W-:Y:S01]  /*34820*/  LEA R4, P6, R0.reuse, R163, 0x2 ;  /* 0x000000a300047211 */ /* 0x040fe200078c10ff */
[----:B------:R5:W-:Y:S01]  /*34830*/  @P4 STG.E desc[UR16][R8.64], R87 ;  /* 0x0000005708004986 */ /* 0x000be2000c101910 */
[----:B---3--:R-:W-:Y:S01]  /*34840*/  ISETP.LT.AND P4, PT, R5, UR5, !P1 ;  /* 0x0000000505007c0c */ /* 0x008fe2000cf81270 */
[----:B------:R-:W3:Y:S01]  /*34850*/  LDCU UR5, c[0x0][0x39c] ;  /* 0x00007380ff0577ac */ /* 0x000ee20008000800 */
        /* <DEDUP_REMOVED lines=9> */
[----:B----4-:R-:W-:Y:S01]  /*348f0*/  ISETP.LT.AND P3, PT, R11, UR6, !P1 ;  /* 0x000000060b007c0c */ /* 0x010fe2000cf61270 */
[----:B------:R-:W4:Y:S01]  /*34900*/  LDCU UR6, c[0x0][0x39c] ;  /* 0x00007380ff0677ac */ /* 0x000f220008000800 */
        /* <DEDUP_REMOVED lines=8> */
[----:B---3--:R-:W-:Y:S01]  /*34990*/  ISETP.LT.AND P5, PT, R9, UR5, !P1 ;  /* 0x0000000509007c0c */ /* 0x008fe2000cfa1270 */
[----:B------:R-:W3:Y:S01]  /*349a0*/  LDCU UR5, c[0x0][0x39c] ;  /* 0x00007380ff0577ac */ /* 0x000ee20008000800 */
        /* <DEDUP_REMOVED lines=13> */
[----:B----4-:R-:W-:Y:S01]  /*34a80*/  ISETP.LT.AND P3, PT, R10, UR6, !P1 ;  /* 0x000000060a007c0c */ /* 0x010fe2000cf61270 */
[----:B------:R-:W4:Y:S01]  /*34a90*/  LDCU UR6, c[0x0][0x39c] ;  /* 0x00007380ff0677ac */ /* 0x000f220008000800 */
[----:B------:R-:W-:Y:S01]  /*34aa0*/  LOP3.LUT R11, R2, 0xe2, RZ, 0xfc, !PT ;  /* 0x000000e2020b7812 */ /* 0x000fe200078efcff */
[----:B------:R-:W-:Y:S01]  /*34ab0*/  IMAD R10, R3, 0x2, R0 ;  /* 0x00000002030a7824 */ /* 0x000fe200078e0200 */
[C---:B-----5:R-:W-:Y:S01]  /*34ac0*/  LEA R4, P6, R0.reuse, R163, 0x2 ;  /* 0x000000a300047211 */ /* 0x060fe200078c10ff */
[----:B------:R5:W-:Y:S01]  /*34ad0*/  @P0 STG.E desc[UR16][R8.64], R101 ;  /* 0x0000006508000986 */ /* 0x000be2000c101910 */
[----:B---3--:R-:W-:Y:S01]  /*34ae0*/  ISETP.LT.AND P0, PT, R11, UR5, !P1 ;  /* 0x000000050b007c0c */ /* 0x008fe2000cf01270 */
[----:B------:R-:W3:Y:S01]  /*34af0*/  LDCU UR5, c[0x0][0x39c] ;  /* 0x00007380ff0577ac */ /* 0x000ee20008000800 */
[----:B------:R-:W-:Y:S01]  /*34b00*/  LEA.HI.X.SX32 R5, R0, R199, 0x2, P6 ;  /* 0x000000c700057211 */ /* 0x000fe200030f16ff */
[----:B------:R-:W-:Y:S01]  /*34b10*/  IMAD R0, R3, 0x2, R10 ;  /* 0x0000000203007824 */ /* 0x000fe200078e020a */
[----:B--2---:R-:W-:-:S02]  /*34b20*/  LEA R6, P6, R10, R163, 0x2 ;  /* 0x000000a30a067211 */ /* 0x004fc400078c10ff */
[----:B------:R-:W-:Y:S01]  /*34b30*/  LOP3.LUT R11, R2, 0xe4, RZ, 0xfc, !PT ;  /* 0x000000e4020b7812 */ /* 0x000fe200078efcff */
[----:B------:R-:W-:Y:S01]  /*34b40*/  @P5 STG.E desc[UR16][R4.64], R102 ;  /* 0x0000006604005986 */ /* 0x000fe2000c101910 */
[----:B------:R-:W-:Y:S02]  /*34b50*/  LEA.HI.X.SX32 R7, R10, R199, 0x2, P6 ;  /* 0x000000c70a077211 */ /* 0x000fe400030f16ff */
[----:B------:R-:W-:Y:S02]  /*34b60*/  LEA R12, R3, R0, 0x1 ;  /* 0x00000000030c7211 */ /* 0x000fe400078e08ff */
[----:B-----5:R-:W-:Y:S01]  /*34b70*/  LEA R8, P6, R0, R163, 0x2 ;  /* 0x000000a300087211 */ /* 0x020fe200078c10ff */
[----:B------:R2:W-:Y:S01]  /*34b80*/  @P4 STG.E desc[UR16][R6.64], R103 ;  /* 0x0000006706004986 */ /* 0x0005e2000c101910 */
[----:B-1----:R-:W-:Y:S01]  /*34b90*/  ISETP.LT.AND P5, PT, R11, UR4, !P1 ;  /* 0x000000040b007c0c */ /* 0x002fe2000cfa1270 */
[----:B------:R-:W1:Y:S01]  /*34ba0*/  LDCU UR4, c[0x0][0x39c] ;  /* 0x00007380ff0477ac */ /* 0x000e620008000800 */
[----:B------:R-:W-:-:S02]  /*34bb0*/  LOP3.LUT R11, R2, 0xe6, RZ, 0xfc, !PT ;  /* 0x000000e6020b7812 */ /* 0x000fc400078efcff */
[----:B------:R-:W-:Y:S02]  /*34bc0*/  LEA.HI.X.SX32 R9, R0, R199, 0x2, P6 ;  /* 0x000000c700097211 */ /* 0x000fe400030f16ff */
[----:B------:R-:W-:Y:S02]  /*34bd0*/  LEA R10, P6, R12, R163, 0x2 ;  /* 0x000000a30c0a7211 */ /* 0x000fe400078c10ff */
[----:B----4-:R-:W-:Y:S01]  /*34be0*/  ISETP.LT.AND P4, PT, R11, UR6, !P1 ;  /* 0x000000060b007c0c */ /* 0x010fe2000cf81270 */
[----:B------:R-:W4:Y:S01]  /*34bf0*/  LDCU UR6, c[0x0][0x39c] ;  /* 0x00007380ff0677ac */ /* 0x000f220008000800 */
[----:B------:R-:W-:Y:S01]  /*34c00*/  LOP3.LUT R0, R2, 0xe8, RZ, 0xfc, !PT ;  /* 0x000000e802007812 */ /* 0x000fe200078efcff */
[----:B------:R5:W-:Y:S01]  /*34c10*/  @P3 STG.E desc[UR16][R8.64], R108 ;  /* 0x0000006c08003986 */ /* 0x000be2000c101910 */
[----:B------:R-:W-:Y:S01]  /*34c20*/  LEA.HI.X.SX32 R11, R12, R199, 0x2, P6 ;  /* 0x000000c70c0b7211 */ /* 0x000fe200030f16ff */
[C---:B------:R-:W-:Y:S01]  /*34c30*/  IMAD R12, R3.reuse, 0x2, R12 ;  /* 0x00000002030c7824 */ /* 0x040fe200078e020c */
[----:B---3--:R-:W-:Y:S01]  /*34c40*/  ISETP.LT.AND P3, PT, R0, UR5, !P1 ;  /* 0x0000000500007c0c */ /* 0x008fe2000cf61270 */
[----:B------:R-:W3:Y:S01]  /*34c50*/  LDCU UR5, c[0x0][0x39c] ;  /* 0x00007380ff0577ac */ /* 0x000ee20008000800 */
[----:B--2---:R-:W-:Y:S01]  /*34c60*/  LOP3.LUT R7, R2, 0xea, RZ, 0xfc, !PT ;  /* 0x000000ea02077812 */ /* 0x004fe200078efcff */
[----:B------:R-:W-:Y:S01]  /*34c70*/  IMAD R0, R3, 0x2, R12 ;  /* 0x0000000203007824 */ /* 0x000fe200078e020c */
[----:B------:R2:W-:Y:S01]  /*34c80*/  @P0 STG.E desc[UR16][R10.64], R109 ;  /* 0x0000006d0a000986 */ /* 0x0005e2000c101910 */
[----:B------:R-:W-:-:S03]  /*34c90*/  LEA R4, P0, R12, R163, 0x2 ;  /* 0x000000a30c047211 */ /* 0x000fc600078010ff */
[----:B------:R-:W-:Y:S02]  /*34ca0*/  LEA R6, P6, R0, R163, 0x2 ;  /* 0x000000a300067211 */ /* 0x000fe400078c10ff */
[-C--:B------:R-:W-:Y:S02]  /*34cb0*/  LEA.HI.X.SX32 R5, R12, R199.reuse, 0x2, P0 ;  /* 0x000000c70c057211 */ /* 0x080fe400000f16ff */
[----:B-1----:R-:W-:Y:S01]  /*34cc0*/  ISETP.LT.AND P0, PT, R7, UR4, !P1 ;  /* 0x0000000407007c0c */ /* 0x002fe2000cf01270 */
[----:B------:R-:W1:Y:S01]  /*34cd0*/  LDCU UR4, c[0x0][0x39c] ;  /* 0x00007380ff0477ac */ /* 0x000e620008000800 */
[----:B------:R-:W-:Y:S01]  /*34ce0*/  LEA.HI.X.SX32 R7, R0, R199, 0x2, P6 ;  /* 0x000000c700077211 */ /* 0x000fe200030f16ff */
[C---:B------:R-:W-:Y:S01]  /*34cf0*/  IMAD R0, R3.reuse, 0x2, R0 ;  /* 0x0000000203007824 */ /* 0x040fe200078e0200 */
[C---:B-----5:R-:W-:Y:S01]  /*34d00*/  LOP3.LUT R8, R2.reuse, 0xec, RZ, 0xfc, !PT ;  /* 0x000000ec02087812 */ /* 0x060fe200078efcff */
[----:B------:R5:W-:Y:S01]  /*34d10*/  @P5 STG.E desc[UR16][R4.64], R110 ;  /* 0x0000006e04005986 */ /* 0x000be2000c101910 */
[----:B--2---:R-:W-:Y:S01]  /*34d20*/  LOP3.LUT R11, R2, 0xee, RZ, 0xfc, !PT ;  /* 0x000000ee020b7812 */ /* 0x004fe200078efcff */
[C---:B------:R-:W-:Y:S01]  /*34d30*/  IMAD R10, R3.reuse, 0x2, R0 ;  /* 0x00000002030a7824 */ /* 0x040fe200078e0200 */
[----:B----4-:R-:W-:Y:S01]  /*34d40*/  ISETP.LT.AND P5, PT, R8, UR6, !P1 ;  /* 0x0000000608007c0c */ /* 0x010fe2000cfa1270 */
[----:B------:R2:W-:Y:S01]  /*34d50*/  @P4 STG.E desc[UR16][R6.64], R111 ;  /* 0x0000006f06004986 */ /* 0x0005e2000c101910 */
[C---:B------:R-:W-:Y:S01]  /*34d60*/  LEA R8, P4, R0.reuse, R163, 0x2 ;  /* 0x000000a300087211 */ /* 0x040fe200078810ff */
[----:B------:R-:W4:Y:S03]  /*34d70*/  LDCU UR6, c[0x0][0x39c] ;  /* 0x00007380ff0677ac */ /* 0x000f260008000800 */
[----:B------:R-:W-:Y:S01]  /*34d80*/  LEA.HI.X.SX32 R9, R0, R199, 0x2, P4 ;  /* 0x000000c700097211 */ /* 0x000fe200020f16ff */
[----:B------:R-:W-:Y:S01]  /*34d90*/  IMAD R0, R3, 0x2, R10 ;  /* 0x0000000203007824 */ /* 0x000fe200078e020a */
[----:B---3--:R-:W-:Y:S01]  /*34da0*/  ISETP.LT.AND P4, PT, R11, UR5, !P1 ;  /* 0x000000050b007c0c */ /* 0x008fe2000cf81270 */
[----:B------:R-:W3:Y:S01]  /*34db0*/  LDCU UR5, c[0x0][0x39c] ;  /* 0x00007380ff0577ac */ /* 0x000ee20008000800 */
[----:B-----5:R-:W-:Y:S01]  /*34dc0*/  LOP3.LUT R5, R2, 0xf0, RZ, 0xfc, !PT ;  /* 0x000000f002057812 */ /* 0x020fe200078efcff */
[----:B------:R5:W-:Y:S01]  /*34dd0*/  @P3 STG.E desc[UR16][R8.64], R116 ;  /* 0x0000007408003986 */ /* 0x000be2000c101910 */
[----:B------:R-:W-:-:S02]  /*34de0*/  LEA R4, P6, R10, R163, 0x2 ;  /* 0x000000a30a047211 */ /* 0x000fc400078c10ff */
[----:B-1----:R-:W-:Y:S01]  /*34df0*/  ISETP.LT.AND P3, PT, R5, UR4, !P1 ;  /* 0x0000000405007c0c */ /* 0x002fe2000cf61270 */
[----:B------:R-:W1:Y:S01]  /*34e00*/  LDCU UR4, c[0x0][0x39c] ;  /* 0x00007380ff0477ac */ /* 0x000e620008000800 */
[----:B------:R-:W-:Y:S01]  /*34e10*/  LEA.HI.X.SX32 R5, R10, R199, 0x2, P6 ;  /* 0x000000c70a057211 */ /* 0x000fe200030f16ff */
[----:B------:R-:W-:Y:S01]  /*34e20*/  IMAD R10, R3, 0x2, R0 ;  /* 0x00000002030a7824 */ /* 0x000fe200078e0200 */
[----:B--2---:R-:W-:Y:S02]  /*34e30*/  LEA R6, P6, R0, R163, 0x2 ;  /* 0x000000a300067211 */ /* 0x004fe400078c10ff */
[----:B------:R-:W-:Y:S01]  /*34e40*/  LOP3.LUT R11, R2, 0xf2, RZ, 0xfc, !PT ;  /* 0x000000f2020b7812 */ /* 0x000fe200078efcff */
[----:B------:R2:W-:Y:S01]  /*34e50*/  @P0 STG.E desc[UR16][R4.64], R117 ;  /* 0x0000007504000986 */ /* 0x0005e2000c101910 */
[----:B------:R-:W-:Y:S02]  /*34e60*/  LEA.HI.X.SX32 R7, R0, R199, 0x2, P6 ;  /* 0x000000c700077211 */ /* 0x000fe400030f16ff */
[----:B------:R-:W-:-:S02]  /*34e70*/  LOP3.LUT R0, R2, 0xf4, RZ, 0xfc, !PT ;  /* 0x000000f402007812 */ /* 0x000fc400078efcff */
[----:B-----5:R-:W-:Y:S01]  /*34e80*/  LEA R8, P6, R10, R163, 0x2 ;  /* 0x000000a30a087211 */ /* 0x020fe200078c10ff */
[----:B------:R5:W-:Y:S01]  /*34e90*/  @P5 STG.E desc[UR16][R6.64], R118 ;  /* 0x0000007606005986 */ /* 0x000be2000c101910 */
[----:B---3--:R-:W-:Y:S01]  /*34ea0*/  ISETP.LT.AND P5, PT, R0, UR5, !P1 ;  /* 0x0000000500007c0c */ /* 0x008fe2000cfa1270 */
[----:B------:R-:W3:Y:S01]  /*34eb0*/  LDCU UR5, c[0x0][0x39c] ;  /* 0x00007380ff0577ac */ /* 0x000ee20008000800 */
[----:B------:R-:W-:Y:S01]  /*34ec0*/  LEA.HI.X.SX32 R9, R10, R199, 0x2, P6 ;  /* 0x000000c70a097211 */ /* 0x000fe200030f16ff */
[----:B------:R-:W-:Y:S01]  /*34ed0*/  IMAD R10, R3, 0x2, R10 ;  /* 0x00000002030a7824 */ /* 0x000fe200078e020a */
[----:B------:R-:W-:Y:S02]  /*34ee0*/  LOP3.LUT R0, R2, 0xf6, RZ, 0xfc, !PT ;  /* 0x000000f602007812 */ /* 0x000fe400078efcff */
[----:B----4-:R-:W-:Y:S01]  /*34ef0*/  ISETP.LT.AND P0, PT, R11, UR6, !P1 ;  /* 0x000000060b007c0c */ /* 0x010fe2000cf01270 */
[----:B------:R4:W-:Y:S01]  /*34f00*/  @P4 STG.E desc[UR16][R8.64], R119 ;  /* 0x0000007708004986 */ /* 0x0009e2000c101910 */
[----:B-1----:R-:W-:Y:S01]  /*34f10*/  ISETP.LT.AND P4, PT, R0, UR4, !P1 ;  /* 0x0000000400007c0c */ /* 0x002fe2000cf81270 */
[C---:B------:R-:W-:Y:S01]  /*34f20*/  IMAD R0, R3.reuse, 0x2, R10 ;  /* 0x0000000203007824 */ /* 0x040fe200078e020a */
[C---:B--2---:R-:W-:Y:S01]  /*34f30*/  LEA R4, P6, R10.reuse, R163, 0x2 ;  /* 0x000000a30a047211 */ /* 0x044fe200078c10ff */
[----:B------:R-:W1:Y:S02]  /*34f40*/  LDCU UR4, c[0x0][0x39c] ;  /* 0x00007380ff0477ac */ /* 0x000e640008000800 */
[----:B------:R-:W-:Y:S01]  /*34f50*/  IMAD R12, R3, 0x2, R0 ;  /* 0x00000002030c7824 */ /* 0x000fe200078e0200 */
[----:B------:R-:W-:-:S02]  /*34f60*/  LEA.HI.X.SX32 R5, R10, R199, 0x2, P6 ;  /* 0x000000c70a057211 */ /* 0x000fc400030f16ff */
[----:B-----5:R-:W-:Y:S01]  /*34f70*/  LEA R6, P6, R0, R163, 0x2 ;  /* 0x000000a300067211 */ /* 0x020fe200078c10ff */
[C---:B------:R-:W-:Y:S01]  /*34f80*/  IMAD R14, R3.reuse, 0x2, R12 ;  /* 0x00000002030e7824 */ /* 0x040fe200078e020c */
[----:B------:R-:W-:Y:S01]  /*34f90*/  LOP3.LUT R10, R2, 0xf8, RZ, 0xfc, !PT ;  /* 0x000000f8020a7812 */ /* 0x000fe200078efcff */
[----:B------:R2:W-:Y:S01]  /*34fa0*/  @P3 STG.E desc[UR16][R4.64], R128 ;  /* 0x0000008004003986 */ /* 0x0005e2000c101910 */
[----:B------:R-:W-:Y:S01]  /*34fb0*/  LEA.HI.X.SX32 R7, R0, R199, 0x2, P6 ;  /* 0x000000c700077211 */ /* 0x000fe200030f16ff */
[C---:B------:R-:W-:Y:S01]  /*34fc0*/  IMAD R0, R3.reuse, 0x2, R14 ;  /* 0x0000000203007824 */ /* 0x040fe200078e020e */
[----:B---3--:R-:W-:Y:S01]  /*34fd0*/  ISETP.LT.AND P3, PT, R10, UR5, !P1 ;  /* 0x000000050a007c0c */ /* 0x008fe2000cf61270 */
[----:B------:R-:W3:Y:S01]  /*34fe0*/  LDCU UR5, c[0x0][0x39c] ;  /* 0x00007380ff0577ac */ /* 0x000ee20008000800 */
[-C--:B------:R-:W-:Y:S01]  /*34ff0*/  LEA R10, P6, R14, R163.reuse, 0x2 ;  /* 0x000000a30e0a7211 */ /* 0x080fe200078c10ff */
[----:B------:R-:W-:Y:S01]  /*35000*/  IMAD R16, R3, 0x2, R0 ;  /* 0x0000000203107824 */ /* 0x000fe200078e0200 */
[----:B------:R5:W-:Y:S01]  /*35010*/  @P0 STG.E desc[UR16][R6.64], R129 ;  /* 0x0000008106000986 */ /* 0x000be2000c101910 */
[----:B----4-:R-:W-:-:S02]  /*35020*/  LEA R8, P0, R12, R163, 0x2 ;  /* 0x000000a30c087211 */ /* 0x010fc400078010ff */
[C---:B------:R-:W-:Y:S01]  /*35030*/  IMAD R18, R3.reuse, 0x2, R16 ;  /* 0x0000000203127824 */ /* 0x040fe200078e0210 */
[-C--:B------:R-:W-:Y:S02]  /*35040*/  LEA.HI.X.SX32 R11, R14, R199.reuse, 0x2, P6 ;  /* 0x000000c70e0b7211 */ /* 0x080fe400030f16ff */
[----:B------:R-:W-:Y:S01]  /*35050*/  LEA.HI.X.SX32 R9, R12, R199, 0x2, P0 ;  /* 0x000000c70c097211 */ /* 0x000fe200000f16ff */
[----:B------:R-:W-:Y:S01]  /*35060*/  IMAD R14, R3, 0x2, R18 ;  /* 0x00000002030e7824 */ /* 0x000fe200078e0212 */
[-C--:B--2---:R-:W-:Y:S02]  /*35070*/  LEA R4, P6, R0, R163.reuse, 0x2 ;  /* 0x000000a300047211 */ /* 0x084fe400078c10ff */
[----:B------:R-:W-:Y:S01]  /*35080*/  LEA R12, P0, R16, R163, 0x2 ;  /* 0x000000a3100c7211 */ /* 0x000fe200078010ff */
[----:B------:R2:W-:Y:S01]  /*35090*/  @P5 STG.E desc[UR16][R8.64], R130 ;  /* 0x0000008208005986 */ /* 0x0005e2000c101910 */
[----:B------:R-:W-:Y:S02]  /*350a0*/  LOP3.LUT R2, R2, 0xfc, RZ, 0xfc, !PT ;  /* 0x000000fc02027812 */ /* 0x000fe400078efcff */
[-C--:B------:R-:W-:Y:S01]  /*350b0*/  LEA.HI.X.SX32 R5, R0, R199.reuse, 0x2, P6 ;  /* 0x000000c700057211 */ /* 0x080fe200030f16ff */
[----:B------:R2:W-:Y:S01]  /*350c0*/  @P4 STG.E desc[UR16][R10.64], R131 ;  /* 0x000000830a004986 */ /* 0x0005e2000c101910 */
[----:B------:R-:W-:-:S02]  /*350d0*/  LEA.HI.X.SX32 R13, R16, R199, 0x2, P0 ;  /* 0x000000c7100d7211 */ /* 0x000fc400000f16ff */
[----:B-----5:R-:W-:Y:S01]  /*350e0*/  LEA R6, P6, R14, R163, 0x2 ;  /* 0x000000a30e067211 */ /* 0x020fe200078c10ff */
[----:B------:R2:W-:Y:S01]  /*350f0*/  @P3 STG.E desc[UR16][R4.64], R20 ;  /* 0x0000001404003986 */ /* 0x0005e2000c101910 */
[----:B-1----:R-:W-:Y:S02]  /*35100*/  ISETP.LT.AND P0, PT, R15, UR4, !P1 ;  /* 0x000000040f007c0c */ /* 0x002fe4000cf01270 */
[----:B---3--:R-:W-:Y:S02]  /*35110*/  ISETP.LT.AND P1, PT, R2, UR5, !P1 ;  /* 0x0000000502007c0c */ /* 0x008fe4000cf21270 */
[----:B------:R-:W-:Y:S02]  /*35120*/  LEA.HI.X.SX32 R7, R14, R199, 0x2, P6 ;  /* 0x000000c70e077211 */ /* 0x000fe400030f16ff */
[----:B------:R-:W-:-:S04]  /*35130*/  LEA R2, P6, R18, R163, 0x2 ;  /* 0x000000a312027211 */ /* 0x000fc800078c10ff */
[----:B------:R-:W-:-:S03]  /*35140*/  LEA.HI.X.SX32 R3, R18, R199, 0x2, P6 ;  /* 0x000000c712037211 */ /* 0x000fc600030f16ff */
[----:B------:R2:W-:Y:S04]  /*35150*/  @P0 STG.E desc[UR16][R12.64], R21 ;  /* 0x000000150c000986 */ /* 0x0005e8000c101910 */
[----:B------:R2:W-:Y:S04]  /*35160*/  @P1 STG.E desc[UR16][R2.64], R22 ;  /* 0x0000001602001986 */ /* 0x0005e8000c101910 */
[----:B------:R2:W-:Y:S01]  /*35170*/  @P2 STG.E desc[UR16][R6.64], R23 ;  /* 0x0000001706002986 */ /* 0x0005e2000c101910 */
[----:B------:R-:W-:Y:S06]  /*35180*/  BAR.SYNC.DEFER_BLOCKING 0x0 ;  /* 0x0000000000007b1d */ /* 0x000fec0000010000 */
[----:B------:R-:W-:Y:S05]  /*35190*/  BRA.U UP0, `(.L_x_13) ;  /* 0x0000000100a07547 */ /* 0x000fea000b800000 */
[----:B------:R-:W1:Y:S01]  /*351a0*/  S2UR UR5, SR_CgaCtaId ;  /* 0x00000000000579c3 */ /* 0x000e620000008800 */
[----:B------:R-:W-:Y:S01]  /*351b0*/  NOP ;  /* 0x0000000000007918 */ /* 0x000fe20000000000 */
[----:B------:R-:W-:Y:S01]  /*351c0*/  UMOV UR4, 0x50 ;  /* 0x0000005000047882 */ /* 0x000fe20000000000 */
[----:B------:R-:W-:Y:S02]  /*351d0*/  IMAD.U32 R0, RZ, RZ, UR7 ;  /* 0x00000007ff007e24 */ /* 0x000fe4000f8e00ff */
[----:B--2---:R-:W-:Y:S02]  /*351e0*/  IMAD.MOV.U32 R3, RZ, RZ, 0xff ;  /* 0x000000ffff037424 */ /* 0x004fe400078e00ff */
[----:B------:R-:W-:Y:S01]  /*351f0*/  IMAD.MOV.U32 R7, RZ, RZ, 0x1 ;  /* 0x00000001ff077424 */ /* 0x000fe200078e00ff */
[----:B------:R-:W-:-:S04]  /*35200*/  LOP3.LUT R0, R0, 0xffff, RZ, 0xc0, !PT ;  /* 0x0000ffff00007812 */ /* 0x000fc800078ec0ff */
[----:B------:R-:W-:-:S05]  /*35210*/  SHF.R.U32.HI R0, RZ, 0x5, R0 ;  /* 0x00000005ff007819 */ /* 0x000fca0000011600 */
[----:B------:R-:W-:Y:S01]  /*35220*/  VIADD R2, R0, 0x10 ;  /* 0x0000001000027836 */ /* 0x000fe20000000000 */
[----:B------:R-:W-:Y:S01]  /*35230*/  SHF.L.U32 R0, R3, R0, RZ ;  /* 0x0000000003007219 */ /* 0x000fe200000006ff */
[----:B-1----:R-:W-:-:S03]  /*35240*/  ULEA UR6, UR5, UR4, 0x18 ;  /* 0x0000000405067291 */ /* 0x002fc6000f8ec0ff */
[----:B------:R-:W-:-:S04]  /*35250*/  SHF.L.U32 R3, R7, R2, RZ ;  /* 0x0000000207037219 */ /* 0x000fc800000006ff */
[----:B------:R-:W-:Y:S02]  /*35260*/  LOP3.LUT R0, R3, R0, RZ, 0xfc, !PT ;  /* 0x0000000003007212 */ /* 0x000fe400078efcff */
[----:B------:R-:W1:Y:S02]  /*35270*/  LDS R5, [UR6] ;  /* 0x00000006ff057984 */ /* 0x000e640008000800 */
[C---:B------:R-:W-:Y:S02]  /*35280*/  LOP3.LUT R2, R0.reuse, 0xffff, RZ, 0xc0, !PT ;  /* 0x0000ffff00027812 */ /* 0x040fe400078ec0ff */
[----:B-1----:R-:W-:-:S04]  /*35290*/  LOP3.LUT R3, R0, 0xffff, R5, 0x80, !PT ;  /* 0x0000ffff00037812 */ /* 0x002fc800078e8005 */
[----:B------:R-:W-:-:S13]  /*352a0*/  ISETP.NE.AND P0, PT, R3, R2, PT ;  /* 0x000000020300720c */ /* 0x000fda0003f05270 */
[----:B------:R-:W-:Y:S05]  /*352b0*/  @P0 BRA `(.L_x_14) ;  /* 0x0000000000500947 */ /* 0x000fea0003800000 */
[----:B------:R-:W-:Y:S02]  /*352c0*/  SHF.R.U32.HI R5, RZ, 0x10, R5 ;  /* 0x00000010ff057819 */ /* 0x000fe40000011605 */
[----:B------:R-:W-:-:S04]  /*352d0*/  SHF.R.U32.HI R2, RZ, 0x10, R0 ;  /* 0x00000010ff027819 */ /* 0x000fc80000011600 */
[----:B------:R-:W-:-:S04]  /*352e0*/  LOP3.LUT R5, R5, R2, RZ, 0xc0, !PT ;  /* 0x0000000205057212 */ /* 0x000fc800078ec0ff */
[----:B------:R-:W-:-:S13]  /*352f0*/  ISETP.NE.AND P0, PT, R5, R2, PT ;  /* 0x000000020500720c */ /* 0x000fda0003f05270 */
[----:B------:R-:W-:Y:S05]  /*35300*/  @P0 BRA `(.L_x_15) ;  /* 0x0000000000300947 */ /* 0x000fea0003800000 */
[----:B------:R-:W-:Y:S01]  /*35310*/  R2UR UR4, R0 ;  /* 0x00000000000472ca */ /* 0x000fe200000e0000 */
[----:B------:R-:W-:Y:S01]  /*35320*/  VOTEU.ANY UR5, UPT, PT ;  /* 0x0000000000057886 */ /* 0x000fe200038e0100 */
[----:B------:R-:W1:Y:S01]  /*35330*/  S2R R0, SR_LANEID ;  /* 0x0000000000007919 */ /* 0x000e620000000000 */
[----:B------:R-:W-:-:S10]  /*35340*/  UFLO.U32 UR5, UR5 ;  /* 0x00000005000572bd */ /* 0x000fd400080e0000 */
[----:B------:R-:W-:-:S06]  /*35350*/  ULOP3.LUT UR4, URZ, UR4, URZ, 0x33, !UPT ;  /* 0x00000004ff047292 */ /* 0x000fcc000f8e33ff */
[----:B------:R-:W-:-:S04]  /*35360*/  IMAD.U32 R2, RZ, RZ, UR4 ;  /* 0x00000004ff027e24 */ /* 0x000fc8000f8e00ff */
[----:B------:R-:W2:Y:S02]  /*35370*/  REDUX UR7, R2 ;  /* 0x00000000020773c4 */ /* 0x000ea40000000000 */
[----:B------:R3:W-:Y:S01]  /*35380*/  UTCATOMSWS.AND URZ, UR4 ;  /* 0x0000000400ff79e3 */ /* 0x0007e20008000000 */
[----:B-1----:R-:W-:Y:S01]  /*35390*/  ISETP.EQ.U32.AND P0, PT, R0, UR5, PT ;  /* 0x0000000500007c0c */ /* 0x002fe2000bf02070 */
[----:B--2---:R-:W-:-:S12]  /*353a0*/  IMAD.U32 R0, RZ, RZ, UR7 ;  /* 0x00000007ff007e24 */ /* 0x004fd8000f8e00ff */
[----:B------:R3:W-:Y:S01]  /*353b0*/  @P0 ATOMS.AND RZ, [UR6], R0 ;  /* 0x00000000ffff098c */ /* 0x0007e2000a800006 */
[----:B------:R-:W-:Y:S05]  /*353c0*/  BRA `(.L_x_13) ;  /* 0x0000000000147947 */ /* 0x000fea0003800000 */
.L_x_15:
[----:B------:R-:W-:-:S07]  /*353d0*/  MOV R2, 0x353f0 ;  /* 0x000353f000027802 */ /* 0x000fce0000000f00 */
[----:B------:R-:W-:Y:S05]  /*353e0*/  CALL.REL.NOINC `($__internal_0_$__cuda_sm10x_tcgen05_guardrail_trap_col_being_dealloced_not_returned_by_alloc) ;  /* 0x00000000002c7944 */ /* 0x000fea0003c00000 */
[----:B------:R-:W-:Y:S05]  /*353f0*/  BRA `(.L_x_13) ;  /* 0x0000000000087947 */ /* 0x000fea0003800000 */
.L_x_14:
[----:B------:R-:W-:-:S07]  /*35400*/  MOV R2, 0x35420 ;  /* 0x0003542000027802 */ /* 0x000fce0000000f00 */
[----:B------:R-:W-:Y:S05]  /*35410*/  CALL.REL.NOINC `($__internal_2_$__cuda_sm10x_tcgen05_guardrail_trap_unallocated_columns_being_dealloced) ;  /* 0x0000000000387944 */ /* 0x000fea0003c00000 */
.L_x_13:
[----:B------:R-:W-:Y:S01]  /*35420*/  NOP ;  /* 0x0000000000007918 */ /* 0x000fe20000000000 */
[----:B---3--:R-:W-:Y:S05]  /*35430*/  EXIT ;  /* 0x000000000000794d */ /* 0x008fea0003800000 */
.L_x_9:
[----:B------:R-:W1:Y:S02]  /*35440*/  SYNCS.PHASECHK.TRANS64.TRYWAIT P3, [UR11], R124 ;  /* 0x0000007cff0075a7 */ /* 0x000e64000806110b */
[----:B-1----:R-:W-:Y:S05]  /*35450*/  @!P3 BRA `(.L_x_9) ;  /* 0xfffffffc00f8b947 */ /* 0x002fea000383ffff */
[----:B------:R-:W-:Y:S05]  /*35460*/  BRA `(.L_x_16) ;  /* 0xfffffefc00e47947 */ /* 0x000fea000383ffff */
.L_x_12:
[----:B------:R-:W1:Y:S02]  /*35470*/  SYNCS.PHASECHK.TRANS64.TRYWAIT P1, [UR8], R4 ;  /* 0x00000004ff0075a7 */ /* 0x000e640008021108 */
[----:B-1----:R-:W-:Y:S05]  /*35480*/  @!P1 BRA `(.L_x_12) ;  /* 0xfffffffc00f89947 */ /* 0x002fea000383ffff */
[----:B------:R-:W-:Y:S05]  /*35490*/  BRA `(.L_x_11) ;  /* 0xffffffb800647947 */ /* 0x000fea000383ffff */
        .weak           $__internal_0_$__cuda_sm10x_tcgen05_guardrail_trap_col_being_dealloced_not_returned_by_alloc
        .type           $__internal_0_$__cuda_sm10x_tcgen05_guardrail_trap_col_being_dealloced_not_returned_by_alloc,@function
        .size           $__internal_0_$__cuda_sm10x_tcgen05_guardrail_trap_col_being_dealloced_not_returned_by_alloc,($__internal_1_$__cuda_sm10x_tcgen05_guardrail_trap_phase_invalid_during_alloc - $__internal_0_$__cuda_sm10x_tcgen05_guardrail_trap_col_being_dealloced_not_returned_by_alloc)
$__internal_0_$__cuda_sm10x_tcgen05_guardrail_trap_col_being_dealloced_not_returned_by_alloc:
[----:B------:R-:W-:Y:S05]  /*354a0*/  BPT.TRAP 0x1 ;  /* 0x000000040000795c */ /* 0x000fea0000300000 */
[----:B------:R-:W-:-:S04]  /*354b0*/  IMAD.MOV.U32 R3, RZ, RZ, 0x0 ;  /* 0x00000000ff037424 */ /* 0x000fc800078e00ff */
[----:B------:R-:W-:Y:S05]  /*354c0*/  RET.REL.NODEC R2 `(matmul_kernel) ;  /* 0xfffffca802cc7950 */ /* 0x000fea0003c3ffff */
        .weak           $__internal_1_$__cuda_sm10x_tcgen05_guardrail_trap_phase_invalid_during_alloc
        .type           $__internal_1_$__cuda_sm10x_tcgen05_guardrail_trap_phase_invalid_during_alloc,@function
        .size           $__internal_1_$__cuda_sm10x_tcgen05_guardrail_trap_phase_invalid_during_alloc,($__internal_2_$__cuda_sm10x_tcgen05_guardrail_trap_unallocated_columns_being_dealloced - $__internal_1_$__cuda_sm10x_tcgen05_guardrail_trap_phase_invalid_during_alloc)
$__internal_1_$__cuda_sm10x_tcgen05_guardrail_trap_phase_invalid_during_alloc:
[----:B------:R-:W-:Y:S05]  /*354d0*/  BPT.TRAP 0x1 ;  /* 0x000000040000795c */ /* 0x000fea0000300000 */
[----:B------:R-:W-:-:S04]  /*354e0*/  IMAD.MOV.U32 R3, RZ, RZ, 0x0 ;  /* 0x00000000ff037424 */ /* 0x000fc800078e00ff */
[----:B------:R-:W-:Y:S05]  /*354f0*/  RET.REL.NODEC R2 `(matmul_kernel) ;  /* 0xfffffca802c07950 */ /* 0x000fea0003c3ffff */
        .weak           $__internal_2_$__cuda_sm10x_tcgen05_guardrail_trap_unallocated_columns_being_dealloced
        .type           $__internal_2_$__cuda_sm10x_tcgen05_guardrail_trap_unallocated_columns_being_dealloced,@function
        .size           $__internal_2_$__cuda_sm10x_tcgen05_guardrail_trap_unallocated_columns_being_dealloced,(.L_x_20 - $__internal_2_$__cuda_sm10x_tcgen05_guardrail_trap_unallocated_columns_being_dealloced)
$__internal_2_$__cuda_sm10x_tcgen05_guardrail_trap_unallocated_columns_being_dealloced:
[----:B------:R-:W-:Y:S05]  /*35500*/  BPT.TRAP 0x1 ;  /* 0x000000040000795c */ /* 0x000fea0000300000 */
[----:B------:R-:W-:-:S04]  /*35510*/  IMAD.MOV.U32 R3, RZ, RZ, 0x0 ;  /* 0x00000000ff037424 */ /* 0x000fc800078e00ff */
[----:B------:R-:W-:Y:S05]  /*35520*/  RET.REL.NODEC R2 `(matmul_kernel) ;  /* 0xfffffca802b47950 */ /* 0x000fea0003c3ffff */
.L_x_17:
[----:B------:R-:W-:-:S00]  /*35530*/  BRA `(.L_x_17) ;  /* 0xfffffffc00fc7947 */ /* 0x000fc0000383ffff */
[----:B------:R-:W-:-:S00]  /*35540*/  NOP ;  /* 0x0000000000007918 */ /* 0x000fc00000000000 */
        /* <DEDUP_REMOVED lines=11> */
.L_x_20:


//--------------------- .nv.shared.matmul_kernel  --------------------------
	.section	.nv.shared.matmul_kernel,"aw",@nobits
	.sectionflags	@""
	.align	16
	.zero		1024


//--------------------- .nv.shared.reserved.0     --------------------------
	.section	.nv.shared.reserved.0,"aw",@nobits
	.align	8
	.weak		__nv_reservedSMEM_offset_0_alias
	.size		__nv_reservedSMEM_offset_0_alias, 0, 64
	.other		__nv_reservedSMEM_offset_0_alias,@"STO_CUDA_RESERVED_SHARED STV_DEFAULT"
__nv_reservedSMEM_offset_0_alias:
	.zero		0
.nv.shared.reserved.0:
	.zero		64
	.weak		__nv_reservedSMEM_allocation_phase
	.type		__nv_reservedSMEM_allocation_phase,@object
	.size		__nv_reservedSMEM_allocation_phase,(.L_0 - __nv_reservedSMEM_allocation_phase)
__nv_reservedSMEM_allocation_phase:
	.zero		1
.L_0:
	.zero		7
	.weak		__nv_reservedSMEM_devtool_atexit_pc
	.type		__nv_reservedSMEM_devtool_atexit_pc,@object
	.size		__nv_reservedSMEM_devtool_atexit_pc,(__nv_reservedSMEM_allocation_mask - __nv_reservedSMEM_devtool_atexit_pc)
__nv_reservedSMEM_devtool_atexit_pc:
	.zero		8
	.weak		__nv_reservedSMEM_allocation_mask
	.type		__nv_reservedSMEM_allocation_mask,@object
	.size		__nv_reservedSMEM_allocation_mask,(.L_2 - __nv_reservedSMEM_allocation_mask)
__nv_reservedSMEM_allocation_mask:
	.zero		4
.L_2:


//--------------------- .nv.constant0.matmul_kernel --------------------------
	.section	.nv.constant0.matmul_kernel,"a",@progbits
	.sectionflags	@""
	.align	4
.nv.constant0.matmul_kernel:
	.zero		976


//--------------------- SYMBOLS --------------------------

	.type		.nv.reservedSmem.offset0,@object
	.size		.nv.reservedSmem.offset0,0x4
	.type		.nv.reservedSmem.cap,@object
	.size		.nv.reservedSmem.cap,0x4
